//
// Generated by NVIDIA NVVM Compiler
//
// Compiler Build ID: CL-36424714
// Cuda compilation tools, release 13.0, V13.0.88
// Based on NVVM 20.0.0
//

.version 9.0
.target sm_100
.address_size 64

	// .globl	_Z19bitonic_sort_globalPfP10block_viewi
// _ZZN3cub18CUB_300001_SM_10006detail4scan16DeviceScanKernelINS2_10policy_hubIiiijN4cuda3std3__44plusIvEEE10Policy1000EN6thrust24THRUST_300001_SM_1000_NS10device_ptrIiEESF_NS0_13ScanTileStateIiLb1EEES9_NS1_10InputValueIiPiEEjiLb0EiEEvT0_T1_T2_iT3_T4_T5_E12temp_storage has been demoted
// _ZZN3cub18CUB_300001_SM_10006detail4scan16DeviceScanKernelINS2_10policy_hubIiiimN4cuda3std3__44plusIvEEE10Policy1000EN6thrust24THRUST_300001_SM_1000_NS10device_ptrIiEESF_NS0_13ScanTileStateIiLb1EEES9_NS1_10InputValueIiPiEEmiLb0EiEEvT0_T1_T2_iT3_T4_T5_E12temp_storage has been demoted
.global .align 1 .b8 _ZN34_INTERNAL_fb208aeb_4_k_cu_9b5175fa4cuda3std3__45__cpo5beginE[1];
.global .align 1 .b8 _ZN34_INTERNAL_fb208aeb_4_k_cu_9b5175fa4cuda3std3__45__cpo3endE[1];
.global .align 1 .b8 _ZN34_INTERNAL_fb208aeb_4_k_cu_9b5175fa4cuda3std3__45__cpo6cbeginE[1];
.global .align 1 .b8 _ZN34_INTERNAL_fb208aeb_4_k_cu_9b5175fa4cuda3std3__45__cpo4cendE[1];
.global .align 1 .b8 _ZN34_INTERNAL_fb208aeb_4_k_cu_9b5175fa4cuda3std3__45__cpo6rbeginE[1];
.global .align 1 .b8 _ZN34_INTERNAL_fb208aeb_4_k_cu_9b5175fa4cuda3std3__45__cpo4rendE[1];
.global .align 1 .b8 _ZN34_INTERNAL_fb208aeb_4_k_cu_9b5175fa4cuda3std3__45__cpo7crbeginE[1];
.global .align 1 .b8 _ZN34_INTERNAL_fb208aeb_4_k_cu_9b5175fa4cuda3std3__45__cpo5crendE[1];
.global .align 1 .b8 _ZN34_INTERNAL_fb208aeb_4_k_cu_9b5175fa4cuda3std3__436_GLOBAL__N__fb208aeb_4_k_cu_9b5175fa6ignoreE[1];
.global .align 1 .b8 _ZN34_INTERNAL_fb208aeb_4_k_cu_9b5175fa4cuda3std3__419piecewise_constructE[1];
.global .align 1 .b8 _ZN34_INTERNAL_fb208aeb_4_k_cu_9b5175fa4cuda3std3__48in_placeE[1];
.global .align 1 .b8 _ZN34_INTERNAL_fb208aeb_4_k_cu_9b5175fa4cuda3std3__420unreachable_sentinelE[1];
.global .align 1 .b8 _ZN34_INTERNAL_fb208aeb_4_k_cu_9b5175fa4cuda3std3__47nulloptE[1];
.global .align 1 .b8 _ZN34_INTERNAL_fb208aeb_4_k_cu_9b5175fa4cuda3std3__48unexpectE[1];
.global .align 1 .b8 _ZN34_INTERNAL_fb208aeb_4_k_cu_9b5175fa4cuda3std6ranges3__45__cpo4swapE[1];
.global .align 1 .b8 _ZN34_INTERNAL_fb208aeb_4_k_cu_9b5175fa4cuda3std6ranges3__45__cpo9iter_moveE[1];
.global .align 1 .b8 _ZN34_INTERNAL_fb208aeb_4_k_cu_9b5175fa4cuda3std6ranges3__45__cpo5beginE[1];
.global .align 1 .b8 _ZN34_INTERNAL_fb208aeb_4_k_cu_9b5175fa4cuda3std6ranges3__45__cpo3endE[1];
.global .align 1 .b8 _ZN34_INTERNAL_fb208aeb_4_k_cu_9b5175fa4cuda3std6ranges3__45__cpo6cbeginE[1];
.global .align 1 .b8 _ZN34_INTERNAL_fb208aeb_4_k_cu_9b5175fa4cuda3std6ranges3__45__cpo4cendE[1];
.global .align 1 .b8 _ZN34_INTERNAL_fb208aeb_4_k_cu_9b5175fa4cuda3std6ranges3__45__cpo7advanceE[1];
.global .align 1 .b8 _ZN34_INTERNAL_fb208aeb_4_k_cu_9b5175fa4cuda3std6ranges3__45__cpo9iter_swapE[1];
.global .align 1 .b8 _ZN34_INTERNAL_fb208aeb_4_k_cu_9b5175fa4cuda3std6ranges3__45__cpo4nextE[1];
.global .align 1 .b8 _ZN34_INTERNAL_fb208aeb_4_k_cu_9b5175fa4cuda3std6ranges3__45__cpo4prevE[1];
.global .align 1 .b8 _ZN34_INTERNAL_fb208aeb_4_k_cu_9b5175fa4cuda3std6ranges3__45__cpo4dataE[1];
.global .align 1 .b8 _ZN34_INTERNAL_fb208aeb_4_k_cu_9b5175fa4cuda3std6ranges3__45__cpo5cdataE[1];
.global .align 1 .b8 _ZN34_INTERNAL_fb208aeb_4_k_cu_9b5175fa4cuda3std6ranges3__45__cpo4sizeE[1];
.global .align 1 .b8 _ZN34_INTERNAL_fb208aeb_4_k_cu_9b5175fa4cuda3std6ranges3__45__cpo5ssizeE[1];
.global .align 1 .b8 _ZN34_INTERNAL_fb208aeb_4_k_cu_9b5175fa4cuda3std6ranges3__45__cpo8distanceE[1];
.global .align 1 .b8 _ZN34_INTERNAL_fb208aeb_4_k_cu_9b5175fa6thrust24THRUST_300001_SM_1000_NS8cuda_cub3parE[1];
.global .align 1 .b8 _ZN34_INTERNAL_fb208aeb_4_k_cu_9b5175fa6thrust24THRUST_300001_SM_1000_NS8cuda_cub10par_nosyncE[1];
.global .align 1 .b8 _ZN34_INTERNAL_fb208aeb_4_k_cu_9b5175fa6thrust24THRUST_300001_SM_1000_NS6system6detail10sequential3seqE[1];
.global .align 1 .b8 _ZN34_INTERNAL_fb208aeb_4_k_cu_9b5175fa6thrust24THRUST_300001_SM_1000_NS6system3cpp3parE[1];
.global .align 1 .b8 _ZN34_INTERNAL_fb208aeb_4_k_cu_9b5175fa6thrust24THRUST_300001_SM_1000_NS12placeholders2_1E[1];
.global .align 1 .b8 _ZN34_INTERNAL_fb208aeb_4_k_cu_9b5175fa6thrust24THRUST_300001_SM_1000_NS12placeholders2_2E[1];
.global .align 1 .b8 _ZN34_INTERNAL_fb208aeb_4_k_cu_9b5175fa6thrust24THRUST_300001_SM_1000_NS12placeholders2_3E[1];
.global .align 1 .b8 _ZN34_INTERNAL_fb208aeb_4_k_cu_9b5175fa6thrust24THRUST_300001_SM_1000_NS12placeholders2_4E[1];
.global .align 1 .b8 _ZN34_INTERNAL_fb208aeb_4_k_cu_9b5175fa6thrust24THRUST_300001_SM_1000_NS12placeholders2_5E[1];
.global .align 1 .b8 _ZN34_INTERNAL_fb208aeb_4_k_cu_9b5175fa6thrust24THRUST_300001_SM_1000_NS12placeholders2_6E[1];
.global .align 1 .b8 _ZN34_INTERNAL_fb208aeb_4_k_cu_9b5175fa6thrust24THRUST_300001_SM_1000_NS12placeholders2_7E[1];
.global .align 1 .b8 _ZN34_INTERNAL_fb208aeb_4_k_cu_9b5175fa6thrust24THRUST_300001_SM_1000_NS12placeholders2_8E[1];
.global .align 1 .b8 _ZN34_INTERNAL_fb208aeb_4_k_cu_9b5175fa6thrust24THRUST_300001_SM_1000_NS12placeholders2_9E[1];
.global .align 1 .b8 _ZN34_INTERNAL_fb208aeb_4_k_cu_9b5175fa6thrust24THRUST_300001_SM_1000_NS12placeholders3_10E[1];
.global .align 1 .b8 _ZN34_INTERNAL_fb208aeb_4_k_cu_9b5175fa6thrust24THRUST_300001_SM_1000_NS3seqE[1];
.global .align 1 .b8 _ZN34_INTERNAL_fb208aeb_4_k_cu_9b5175fa6thrust24THRUST_300001_SM_1000_NS6deviceE[1];
.extern .shared .align 16 .b8 shared[];
.extern .shared .align 16 .b8 s_memory[];

.visible .entry _Z19bitonic_sort_globalPfP10block_viewi(
	.param .u64 .ptr .align 1 _Z19bitonic_sort_globalPfP10block_viewi_param_0,
	.param .u64 .ptr .align 1 _Z19bitonic_sort_globalPfP10block_viewi_param_1,
	.param .u32 _Z19bitonic_sort_globalPfP10block_viewi_param_2
)
{
	.reg .pred 	%p<11>;
	.reg .b32 	%r<47>;
	.reg .b32 	%f<17>;
	.reg .b64 	%rd<15>;

	ld.param.u64 	%rd5, [_Z19bitonic_sort_globalPfP10block_viewi_param_0];
	ld.param.u64 	%rd4, [_Z19bitonic_sort_globalPfP10block_viewi_param_1];
	ld.param.u32 	%r20, [_Z19bitonic_sort_globalPfP10block_viewi_param_2];
	cvta.to.global.u64 	%rd1, %rd5;
	mov.u32 	%r44, %ctaid.x;
	setp.ge.s32 	%p1, %r44, %r20;
	@%p1 bra 	$L__BB0_19;
	mov.u32 	%r2, %tid.x;
	shl.b32 	%r21, %r2, 2;
	mov.u32 	%r22, shared;
	add.s32 	%r3, %r22, %r21;
	mov.u32 	%r4, %ntid.x;
	add.s32 	%r5, %r2, %r4;
	shl.b32 	%r23, %r4, 2;
	add.s32 	%r6, %r3, %r23;
	mov.u32 	%r7, %nctaid.x;
	cvta.to.global.u64 	%rd2, %rd4;
$L__BB0_2:
	mul.wide.s32 	%rd6, %r44, 8;
	add.s64 	%rd3, %rd2, %rd6;
	ld.global.u32 	%r9, [%rd3];
	ld.global.u32 	%r24, [%rd3+4];
	sub.s32 	%r10, %r24, %r9;
	setp.gt.s32 	%p2, %r2, %r10;
	mov.f32 	%f15, 0f7F7FFFFF;
	@%p2 bra 	$L__BB0_4;
	add.s32 	%r25, %r9, %r2;
	mul.wide.s32 	%rd7, %r25, 4;
	add.s64 	%rd8, %rd1, %rd7;
	ld.volatile.global.f32 	%f15, [%rd8];
$L__BB0_4:
	st.volatile.shared.f32 	[%r3], %f15;
	add.s32 	%r26, %r10, 1;
	setp.ge.u32 	%p3, %r5, %r26;
	mov.f32 	%f16, 0f7F7FFFFF;
	@%p3 bra 	$L__BB0_6;
	add.s32 	%r27, %r5, %r9;
	mul.wide.u32 	%rd9, %r27, 4;
	add.s64 	%rd10, %rd1, %rd9;
	ld.volatile.global.f32 	%f16, [%rd10];
$L__BB0_6:
	st.volatile.shared.f32 	[%r6], %f16;
	bar.sync 	0;
	mov.b32 	%r45, 2;
$L__BB0_7:
	setp.lt.s32 	%p4, %r45, 2;
	@%p4 bra 	$L__BB0_13;
	mov.u32 	%r46, %r45;
$L__BB0_9:
	shr.u32 	%r13, %r46, 1;
	not.b32 	%r29, %r13;
	add.s32 	%r30, %r13, -1;
	and.b32  	%r31, %r29, %r30;
	popc.b32 	%r32, %r31;
	shr.u32 	%r33, %r2, %r32;
	and.b32  	%r34, %r30, %r2;
	mad.lo.s32 	%r35, %r33, %r46, %r34;
	shl.b32 	%r36, %r35, 2;
	add.s32 	%r14, %r22, %r36;
	ld.volatile.shared.f32 	%f9, [%r14];
	shl.b32 	%r38, %r13, 2;
	add.s32 	%r15, %r14, %r38;
	ld.volatile.shared.f32 	%f10, [%r15];
	min.f32 	%f5, %f9, %f10;
	ld.volatile.shared.f32 	%f11, [%r14];
	ld.volatile.shared.f32 	%f12, [%r15];
	max.f32 	%f6, %f11, %f12;
	and.b32  	%r39, %r35, %r45;
	setp.eq.s32 	%p5, %r39, 0;
	@%p5 bra 	$L__BB0_11;
	st.volatile.shared.f32 	[%r14], %f6;
	st.volatile.shared.f32 	[%r15], %f5;
	bra.uni 	$L__BB0_12;
$L__BB0_11:
	st.volatile.shared.f32 	[%r14], %f5;
	st.volatile.shared.f32 	[%r15], %f6;
$L__BB0_12:
	bar.sync 	0;
	setp.gt.u32 	%p6, %r46, 3;
	mov.u32 	%r46, %r13;
	@%p6 bra 	$L__BB0_9;
$L__BB0_13:
	shl.b32 	%r16, %r45, 1;
	setp.le.u32 	%p7, %r45, %r4;
	mov.u32 	%r45, %r16;
	@%p7 bra 	$L__BB0_7;
	ld.global.u32 	%r17, [%rd3];
	ld.global.u32 	%r40, [%rd3+4];
	sub.s32 	%r18, %r40, %r17;
	setp.gt.s32 	%p8, %r2, %r18;
	@%p8 bra 	$L__BB0_16;
	ld.volatile.shared.f32 	%f13, [%r3];
	add.s32 	%r41, %r17, %r2;
	mul.wide.s32 	%rd11, %r41, 4;
	add.s64 	%rd12, %rd1, %rd11;
	st.volatile.global.f32 	[%rd12], %f13;
$L__BB0_16:
	add.s32 	%r42, %r18, 1;
	setp.ge.u32 	%p9, %r5, %r42;
	@%p9 bra 	$L__BB0_18;
	ld.volatile.shared.f32 	%f14, [%r6];
	add.s32 	%r43, %r5, %r17;
	mul.wide.u32 	%rd13, %r43, 4;
	add.s64 	%rd14, %rd1, %rd13;
	st.volatile.global.f32 	[%rd14], %f14;
$L__BB0_18:
	bar.sync 	0;
	add.s32 	%r44, %r44, %r7;
	setp.lt.s32 	%p10, %r44, %r20;
	@%p10 bra 	$L__BB0_2;
$L__BB0_19:
	ret;

}
	// .globl	_Z24block_reduce_mins_kernelPfS_i
.visible .entry _Z24block_reduce_mins_kernelPfS_i(
	.param .u64 .ptr .align 1 _Z24block_reduce_mins_kernelPfS_i_param_0,
	.param .u64 .ptr .align 1 _Z24block_reduce_mins_kernelPfS_i_param_1,
	.param .u32 _Z24block_reduce_mins_kernelPfS_i_param_2
)
{
	.reg .pred 	%p<9>;
	.reg .b32 	%r<29>;
	.reg .b32 	%f<31>;
	.reg .b64 	%rd<13>;

	ld.param.u64 	%rd3, [_Z24block_reduce_mins_kernelPfS_i_param_0];
	ld.param.u64 	%rd2, [_Z24block_reduce_mins_kernelPfS_i_param_1];
	ld.param.u32 	%r15, [_Z24block_reduce_mins_kernelPfS_i_param_2];
	cvta.to.global.u64 	%rd1, %rd3;
	mov.u32 	%r1, %ctaid.x;
	mov.u32 	%r28, %ntid.x;
	mul.lo.s32 	%r16, %r1, %r28;
	shl.b32 	%r17, %r16, 1;
	mov.u32 	%r3, %tid.x;
	add.s32 	%r27, %r17, %r3;
	shl.b32 	%r18, %r3, 2;
	mov.u32 	%r19, s_memory;
	add.s32 	%r5, %r19, %r18;
	mov.b32 	%r20, 2139095039;
	st.volatile.shared.u32 	[%r5], %r20;
	add.s32 	%r25, %r27, %r28;
	setp.ge.u32 	%p1, %r25, %r15;
	@%p1 bra 	$L__BB1_3;
	mov.u32 	%r21, %nctaid.x;
	mul.lo.s32 	%r22, %r28, %r21;
	shl.b32 	%r7, %r22, 1;
$L__BB1_2:
	ld.volatile.shared.f32 	%f1, [%r5];
	mul.wide.s32 	%rd4, %r27, 4;
	add.s64 	%rd5, %rd1, %rd4;
	ld.volatile.global.f32 	%f2, [%rd5];
	min.f32 	%f3, %f1, %f2;
	mul.wide.u32 	%rd6, %r25, 4;
	add.s64 	%rd7, %rd1, %rd6;
	ld.volatile.global.f32 	%f4, [%rd7];
	min.f32 	%f5, %f3, %f4;
	st.volatile.shared.f32 	[%r5], %f5;
	add.s32 	%r27, %r27, %r7;
	add.s32 	%r25, %r27, %r28;
	setp.lt.u32 	%p2, %r25, %r15;
	@%p2 bra 	$L__BB1_2;
$L__BB1_3:
	setp.ge.s32 	%p3, %r27, %r15;
	@%p3 bra 	$L__BB1_5;
	ld.volatile.shared.f32 	%f6, [%r5];
	mul.wide.s32 	%rd8, %r27, 4;
	add.s64 	%rd9, %rd1, %rd8;
	ld.volatile.global.f32 	%f7, [%rd9];
	min.f32 	%f8, %f6, %f7;
	st.volatile.shared.f32 	[%r5], %f8;
$L__BB1_5:
	bar.sync 	0;
	setp.lt.u32 	%p4, %r28, 128;
	@%p4 bra 	$L__BB1_9;
$L__BB1_6:
	shr.u32 	%r14, %r28, 1;
	setp.ge.u32 	%p5, %r3, %r14;
	@%p5 bra 	$L__BB1_8;
	ld.shared.f32 	%f9, [%r5];
	shl.b32 	%r23, %r14, 2;
	add.s32 	%r24, %r5, %r23;
	ld.shared.f32 	%f10, [%r24];
	min.f32 	%f11, %f9, %f10;
	st.shared.f32 	[%r5], %f11;
$L__BB1_8:
	bar.sync 	0;
	setp.gt.u32 	%p6, %r28, 255;
	mov.u32 	%r28, %r14;
	@%p6 bra 	$L__BB1_6;
$L__BB1_9:
	setp.gt.u32 	%p7, %r3, 31;
	@%p7 bra 	$L__BB1_12;
	ld.volatile.shared.f32 	%f12, [%r5];
	ld.volatile.shared.f32 	%f13, [%r5+128];
	min.f32 	%f14, %f12, %f13;
	st.volatile.shared.f32 	[%r5], %f14;
	ld.volatile.shared.f32 	%f15, [%r5];
	ld.volatile.shared.f32 	%f16, [%r5+64];
	min.f32 	%f17, %f15, %f16;
	st.volatile.shared.f32 	[%r5], %f17;
	ld.volatile.shared.f32 	%f18, [%r5];
	ld.volatile.shared.f32 	%f19, [%r5+32];
	min.f32 	%f20, %f18, %f19;
	st.volatile.shared.f32 	[%r5], %f20;
	ld.volatile.shared.f32 	%f21, [%r5];
	ld.volatile.shared.f32 	%f22, [%r5+16];
	min.f32 	%f23, %f21, %f22;
	st.volatile.shared.f32 	[%r5], %f23;
	ld.volatile.shared.f32 	%f24, [%r5];
	ld.volatile.shared.f32 	%f25, [%r5+8];
	min.f32 	%f26, %f24, %f25;
	st.volatile.shared.f32 	[%r5], %f26;
	ld.volatile.shared.f32 	%f27, [%r5];
	ld.volatile.shared.f32 	%f28, [%r5+4];
	min.f32 	%f29, %f27, %f28;
	st.volatile.shared.f32 	[%r5], %f29;
	setp.ne.s32 	%p8, %r3, 0;
	@%p8 bra 	$L__BB1_12;
	ld.shared.f32 	%f30, [s_memory];
	cvta.to.global.u64 	%rd10, %rd2;
	mul.wide.u32 	%rd11, %r1, 4;
	add.s64 	%rd12, %rd10, %rd11;
	st.global.f32 	[%rd12], %f30;
$L__BB1_12:
	ret;

}
	// .globl	_Z24block_reduce_maxs_kernelPfS_i
.visible .entry _Z24block_reduce_maxs_kernelPfS_i(
	.param .u64 .ptr .align 1 _Z24block_reduce_maxs_kernelPfS_i_param_0,
	.param .u64 .ptr .align 1 _Z24block_reduce_maxs_kernelPfS_i_param_1,
	.param .u32 _Z24block_reduce_maxs_kernelPfS_i_param_2
)
{
	.reg .pred 	%p<9>;
	.reg .b32 	%r<29>;
	.reg .b32 	%f<31>;
	.reg .b64 	%rd<13>;

	ld.param.u64 	%rd3, [_Z24block_reduce_maxs_kernelPfS_i_param_0];
	ld.param.u64 	%rd2, [_Z24block_reduce_maxs_kernelPfS_i_param_1];
	ld.param.u32 	%r15, [_Z24block_reduce_maxs_kernelPfS_i_param_2];
	cvta.to.global.u64 	%rd1, %rd3;
	mov.u32 	%r1, %ctaid.x;
	mov.u32 	%r28, %ntid.x;
	mul.lo.s32 	%r16, %r1, %r28;
	shl.b32 	%r17, %r16, 1;
	mov.u32 	%r3, %tid.x;
	add.s32 	%r27, %r17, %r3;
	shl.b32 	%r18, %r3, 2;
	mov.u32 	%r19, s_memory;
	add.s32 	%r5, %r19, %r18;
	mov.b32 	%r20, 8388608;
	st.volatile.shared.u32 	[%r5], %r20;
	add.s32 	%r25, %r27, %r28;
	setp.ge.u32 	%p1, %r25, %r15;
	@%p1 bra 	$L__BB2_3;
	mov.u32 	%r21, %nctaid.x;
	mul.lo.s32 	%r22, %r28, %r21;
	shl.b32 	%r7, %r22, 1;
$L__BB2_2:
	ld.volatile.shared.f32 	%f1, [%r5];
	mul.wide.s32 	%rd4, %r27, 4;
	add.s64 	%rd5, %rd1, %rd4;
	ld.volatile.global.f32 	%f2, [%rd5];
	max.f32 	%f3, %f1, %f2;
	mul.wide.u32 	%rd6, %r25, 4;
	add.s64 	%rd7, %rd1, %rd6;
	ld.volatile.global.f32 	%f4, [%rd7];
	max.f32 	%f5, %f3, %f4;
	st.volatile.shared.f32 	[%r5], %f5;
	add.s32 	%r27, %r27, %r7;
	add.s32 	%r25, %r27, %r28;
	setp.lt.u32 	%p2, %r25, %r15;
	@%p2 bra 	$L__BB2_2;
$L__BB2_3:
	setp.ge.s32 	%p3, %r27, %r15;
	@%p3 bra 	$L__BB2_5;
	ld.volatile.shared.f32 	%f6, [%r5];
	mul.wide.s32 	%rd8, %r27, 4;
	add.s64 	%rd9, %rd1, %rd8;
	ld.volatile.global.f32 	%f7, [%rd9];
	max.f32 	%f8, %f6, %f7;
	st.volatile.shared.f32 	[%r5], %f8;
$L__BB2_5:
	bar.sync 	0;
	setp.lt.u32 	%p4, %r28, 128;
	@%p4 bra 	$L__BB2_9;
$L__BB2_6:
	shr.u32 	%r14, %r28, 1;
	setp.ge.u32 	%p5, %r3, %r14;
	@%p5 bra 	$L__BB2_8;
	ld.shared.f32 	%f9, [%r5];
	shl.b32 	%r23, %r14, 2;
	add.s32 	%r24, %r5, %r23;
	ld.shared.f32 	%f10, [%r24];
	max.f32 	%f11, %f9, %f10;
	st.shared.f32 	[%r5], %f11;
$L__BB2_8:
	bar.sync 	0;
	setp.gt.u32 	%p6, %r28, 255;
	mov.u32 	%r28, %r14;
	@%p6 bra 	$L__BB2_6;
$L__BB2_9:
	setp.gt.u32 	%p7, %r3, 31;
	@%p7 bra 	$L__BB2_12;
	ld.volatile.shared.f32 	%f12, [%r5];
	ld.volatile.shared.f32 	%f13, [%r5+128];
	max.f32 	%f14, %f12, %f13;
	st.volatile.shared.f32 	[%r5], %f14;
	ld.volatile.shared.f32 	%f15, [%r5];
	ld.volatile.shared.f32 	%f16, [%r5+64];
	max.f32 	%f17, %f15, %f16;
	st.volatile.shared.f32 	[%r5], %f17;
	ld.volatile.shared.f32 	%f18, [%r5];
	ld.volatile.shared.f32 	%f19, [%r5+32];
	max.f32 	%f20, %f18, %f19;
	st.volatile.shared.f32 	[%r5], %f20;
	ld.volatile.shared.f32 	%f21, [%r5];
	ld.volatile.shared.f32 	%f22, [%r5+16];
	max.f32 	%f23, %f21, %f22;
	st.volatile.shared.f32 	[%r5], %f23;
	ld.volatile.shared.f32 	%f24, [%r5];
	ld.volatile.shared.f32 	%f25, [%r5+8];
	max.f32 	%f26, %f24, %f25;
	st.volatile.shared.f32 	[%r5], %f26;
	ld.volatile.shared.f32 	%f27, [%r5];
	ld.volatile.shared.f32 	%f28, [%r5+4];
	max.f32 	%f29, %f27, %f28;
	st.volatile.shared.f32 	[%r5], %f29;
	setp.ne.s32 	%p8, %r3, 0;
	@%p8 bra 	$L__BB2_12;
	ld.shared.f32 	%f30, [s_memory];
	cvta.to.global.u64 	%rd10, %rd2;
	mul.wide.u32 	%rd11, %r1, 4;
	add.s64 	%rd12, %rd10, %rd11;
	st.global.f32 	[%rd12], %f30;
$L__BB2_12:
	ret;

}
	// .globl	_Z11hist_kernelPfS_iPiiff
.visible .entry _Z11hist_kernelPfS_iPiiff(
	.param .u64 .ptr .align 1 _Z11hist_kernelPfS_iPiiff_param_0,
	.param .u64 .ptr .align 1 _Z11hist_kernelPfS_iPiiff_param_1,
	.param .u32 _Z11hist_kernelPfS_iPiiff_param_2,
	.param .u64 .ptr .align 1 _Z11hist_kernelPfS_iPiiff_param_3,
	.param .u32 _Z11hist_kernelPfS_iPiiff_param_4,
	.param .f32 _Z11hist_kernelPfS_iPiiff_param_5,
	.param .f32 _Z11hist_kernelPfS_iPiiff_param_6
)
{
	.reg .pred 	%p<7>;
	.reg .b32 	%r<53>;
	.reg .b32 	%f<24>;
	.reg .b64 	%rd<30>;

	ld.param.u64 	%rd4, [_Z11hist_kernelPfS_iPiiff_param_0];
	ld.param.u64 	%rd5, [_Z11hist_kernelPfS_iPiiff_param_1];
	ld.param.u32 	%r13, [_Z11hist_kernelPfS_iPiiff_param_2];
	ld.param.u64 	%rd6, [_Z11hist_kernelPfS_iPiiff_param_3];
	ld.param.u32 	%r14, [_Z11hist_kernelPfS_iPiiff_param_4];
	ld.param.f32 	%f2, [_Z11hist_kernelPfS_iPiiff_param_5];
	ld.param.f32 	%f3, [_Z11hist_kernelPfS_iPiiff_param_6];
	cvta.to.global.u64 	%rd1, %rd5;
	cvta.to.global.u64 	%rd2, %rd6;
	cvta.to.global.u64 	%rd3, %rd4;
	mov.u32 	%r15, %ctaid.x;
	mov.u32 	%r16, %ntid.x;
	mov.u32 	%r17, %tid.x;
	mad.lo.s32 	%r51, %r15, %r16, %r17;
	mov.u32 	%r18, %nctaid.x;
	mul.lo.s32 	%r2, %r16, %r18;
	setp.ge.s32 	%p1, %r51, %r13;
	@%p1 bra 	$L__BB3_7;
	sub.f32 	%f1, %f3, %f2;
	add.s32 	%r3, %r14, -1;
	add.s32 	%r19, %r51, %r2;
	max.s32 	%r20, %r13, %r19;
	setp.lt.s32 	%p2, %r19, %r13;
	selp.u32 	%r21, 1, 0, %p2;
	add.s32 	%r22, %r19, %r21;
	sub.s32 	%r23, %r20, %r22;
	div.u32 	%r24, %r23, %r2;
	add.s32 	%r4, %r24, %r21;
	and.b32  	%r25, %r4, 3;
	setp.eq.s32 	%p3, %r25, 3;
	@%p3 bra 	$L__BB3_4;
	add.s32 	%r26, %r4, 1;
	and.b32  	%r27, %r26, 3;
	neg.s32 	%r49, %r27;
$L__BB3_3:
	.pragma "nounroll";
	mul.wide.s32 	%rd7, %r51, 4;
	add.s64 	%rd8, %rd1, %rd7;
	add.s64 	%rd9, %rd3, %rd7;
	ld.global.f32 	%f4, [%rd9];
	sub.f32 	%f5, %f4, %f2;
	div.rn.f32 	%f6, %f5, %f1;
	cvt.rzi.s32.f32 	%r28, %f6;
	max.s32 	%r29, %r28, 1;
	mul.lo.s32 	%r30, %r29, %r3;
	mul.wide.s32 	%rd10, %r30, 4;
	add.s64 	%rd11, %rd2, %rd10;
	atom.global.add.u32 	%r31, [%rd11], 1;
	ld.global.f32 	%f7, [%rd9];
	st.global.f32 	[%rd8], %f7;
	add.s32 	%r51, %r51, %r2;
	add.s32 	%r49, %r49, 1;
	setp.ne.s32 	%p4, %r49, 0;
	@%p4 bra 	$L__BB3_3;
$L__BB3_4:
	setp.lt.u32 	%p5, %r4, 3;
	@%p5 bra 	$L__BB3_7;
	mul.wide.s32 	%rd17, %r2, 4;
	shl.b32 	%r48, %r2, 2;
$L__BB3_6:
	mul.wide.s32 	%rd12, %r51, 4;
	add.s64 	%rd13, %rd3, %rd12;
	ld.global.f32 	%f8, [%rd13];
	sub.f32 	%f9, %f8, %f2;
	div.rn.f32 	%f10, %f9, %f1;
	cvt.rzi.s32.f32 	%r32, %f10;
	max.s32 	%r33, %r32, 1;
	mul.lo.s32 	%r34, %r33, %r3;
	mul.wide.s32 	%rd14, %r34, 4;
	add.s64 	%rd15, %rd2, %rd14;
	atom.global.add.u32 	%r35, [%rd15], 1;
	ld.global.f32 	%f11, [%rd13];
	add.s64 	%rd16, %rd1, %rd12;
	st.global.f32 	[%rd16], %f11;
	add.s64 	%rd18, %rd13, %rd17;
	ld.global.f32 	%f12, [%rd18];
	sub.f32 	%f13, %f12, %f2;
	div.rn.f32 	%f14, %f13, %f1;
	cvt.rzi.s32.f32 	%r36, %f14;
	max.s32 	%r37, %r36, 1;
	mul.lo.s32 	%r38, %r37, %r3;
	mul.wide.s32 	%rd19, %r38, 4;
	add.s64 	%rd20, %rd2, %rd19;
	atom.global.add.u32 	%r39, [%rd20], 1;
	ld.global.f32 	%f15, [%rd18];
	add.s64 	%rd21, %rd16, %rd17;
	st.global.f32 	[%rd21], %f15;
	add.s64 	%rd22, %rd18, %rd17;
	ld.global.f32 	%f16, [%rd22];
	sub.f32 	%f17, %f16, %f2;
	div.rn.f32 	%f18, %f17, %f1;
	cvt.rzi.s32.f32 	%r40, %f18;
	max.s32 	%r41, %r40, 1;
	mul.lo.s32 	%r42, %r41, %r3;
	mul.wide.s32 	%rd23, %r42, 4;
	add.s64 	%rd24, %rd2, %rd23;
	atom.global.add.u32 	%r43, [%rd24], 1;
	ld.global.f32 	%f19, [%rd22];
	add.s64 	%rd25, %rd21, %rd17;
	st.global.f32 	[%rd25], %f19;
	add.s64 	%rd26, %rd22, %rd17;
	ld.global.f32 	%f20, [%rd26];
	sub.f32 	%f21, %f20, %f2;
	div.rn.f32 	%f22, %f21, %f1;
	cvt.rzi.s32.f32 	%r44, %f22;
	max.s32 	%r45, %r44, 1;
	mul.lo.s32 	%r46, %r45, %r3;
	mul.wide.s32 	%rd27, %r46, 4;
	add.s64 	%rd28, %rd2, %rd27;
	atom.global.add.u32 	%r47, [%rd28], 1;
	ld.global.f32 	%f23, [%rd26];
	add.s64 	%rd29, %rd25, %rd17;
	st.global.f32 	[%rd29], %f23;
	add.s32 	%r51, %r48, %r51;
	setp.lt.s32 	%p6, %r51, %r13;
	@%p6 bra 	$L__BB3_6;
$L__BB3_7:
	ret;

}
	// .globl	_Z13counting_sortPfS_iPiiff
.visible .entry _Z13counting_sortPfS_iPiiff(
	.param .u64 .ptr .align 1 _Z13counting_sortPfS_iPiiff_param_0,
	.param .u64 .ptr .align 1 _Z13counting_sortPfS_iPiiff_param_1,
	.param .u32 _Z13counting_sortPfS_iPiiff_param_2,
	.param .u64 .ptr .align 1 _Z13counting_sortPfS_iPiiff_param_3,
	.param .u32 _Z13counting_sortPfS_iPiiff_param_4,
	.param .f32 _Z13counting_sortPfS_iPiiff_param_5,
	.param .f32 _Z13counting_sortPfS_iPiiff_param_6
)
{
	.reg .pred 	%p<7>;
	.reg .b32 	%r<53>;
	.reg .b32 	%f<19>;
	.reg .b64 	%rd<35>;

	ld.param.u64 	%rd4, [_Z13counting_sortPfS_iPiiff_param_0];
	ld.param.u64 	%rd5, [_Z13counting_sortPfS_iPiiff_param_1];
	ld.param.u32 	%r13, [_Z13counting_sortPfS_iPiiff_param_2];
	ld.param.u64 	%rd6, [_Z13counting_sortPfS_iPiiff_param_3];
	ld.param.u32 	%r14, [_Z13counting_sortPfS_iPiiff_param_4];
	ld.param.f32 	%f2, [_Z13counting_sortPfS_iPiiff_param_5];
	ld.param.f32 	%f3, [_Z13counting_sortPfS_iPiiff_param_6];
	cvta.to.global.u64 	%rd1, %rd5;
	cvta.to.global.u64 	%rd2, %rd6;
	cvta.to.global.u64 	%rd3, %rd4;
	mov.u32 	%r15, %ctaid.x;
	mov.u32 	%r16, %ntid.x;
	mov.u32 	%r17, %tid.x;
	mad.lo.s32 	%r51, %r15, %r16, %r17;
	mov.u32 	%r18, %nctaid.x;
	mul.lo.s32 	%r2, %r18, %r16;
	setp.ge.s32 	%p1, %r51, %r13;
	@%p1 bra 	$L__BB4_7;
	add.s32 	%r3, %r14, -1;
	sub.f32 	%f1, %f3, %f2;
	add.s32 	%r19, %r51, %r2;
	max.s32 	%r20, %r13, %r19;
	setp.lt.s32 	%p2, %r19, %r13;
	selp.u32 	%r21, 1, 0, %p2;
	add.s32 	%r22, %r19, %r21;
	sub.s32 	%r23, %r20, %r22;
	div.u32 	%r24, %r23, %r2;
	add.s32 	%r4, %r24, %r21;
	and.b32  	%r25, %r4, 3;
	setp.eq.s32 	%p3, %r25, 3;
	@%p3 bra 	$L__BB4_4;
	add.s32 	%r26, %r4, 1;
	and.b32  	%r27, %r26, 3;
	neg.s32 	%r49, %r27;
$L__BB4_3:
	.pragma "nounroll";
	mul.wide.s32 	%rd7, %r51, 4;
	add.s64 	%rd8, %rd3, %rd7;
	ld.global.f32 	%f4, [%rd8];
	sub.f32 	%f5, %f4, %f2;
	div.rn.f32 	%f6, %f5, %f1;
	cvt.rzi.s32.f32 	%r28, %f6;
	max.s32 	%r29, %r28, 1;
	mul.lo.s32 	%r30, %r29, %r3;
	mul.wide.s32 	%rd9, %r30, 4;
	add.s64 	%rd10, %rd2, %rd9;
	atom.global.add.u32 	%r31, [%rd10], 1;
	mul.wide.s32 	%rd11, %r31, 4;
	add.s64 	%rd12, %rd1, %rd11;
	st.global.f32 	[%rd12], %f4;
	add.s32 	%r51, %r51, %r2;
	add.s32 	%r49, %r49, 1;
	setp.ne.s32 	%p4, %r49, 0;
	@%p4 bra 	$L__BB4_3;
$L__BB4_4:
	setp.lt.u32 	%p5, %r4, 3;
	@%p5 bra 	$L__BB4_7;
	mul.wide.s32 	%rd19, %r2, 4;
	shl.b32 	%r48, %r2, 2;
$L__BB4_6:
	mul.wide.s32 	%rd13, %r51, 4;
	add.s64 	%rd14, %rd3, %rd13;
	ld.global.f32 	%f7, [%rd14];
	sub.f32 	%f8, %f7, %f2;
	div.rn.f32 	%f9, %f8, %f1;
	cvt.rzi.s32.f32 	%r32, %f9;
	max.s32 	%r33, %r32, 1;
	mul.lo.s32 	%r34, %r33, %r3;
	mul.wide.s32 	%rd15, %r34, 4;
	add.s64 	%rd16, %rd2, %rd15;
	atom.global.add.u32 	%r35, [%rd16], 1;
	mul.wide.s32 	%rd17, %r35, 4;
	add.s64 	%rd18, %rd1, %rd17;
	st.global.f32 	[%rd18], %f7;
	add.s64 	%rd20, %rd14, %rd19;
	ld.global.f32 	%f10, [%rd20];
	sub.f32 	%f11, %f10, %f2;
	div.rn.f32 	%f12, %f11, %f1;
	cvt.rzi.s32.f32 	%r36, %f12;
	max.s32 	%r37, %r36, 1;
	mul.lo.s32 	%r38, %r37, %r3;
	mul.wide.s32 	%rd21, %r38, 4;
	add.s64 	%rd22, %rd2, %rd21;
	atom.global.add.u32 	%r39, [%rd22], 1;
	mul.wide.s32 	%rd23, %r39, 4;
	add.s64 	%rd24, %rd1, %rd23;
	st.global.f32 	[%rd24], %f10;
	add.s64 	%rd25, %rd20, %rd19;
	ld.global.f32 	%f13, [%rd25];
	sub.f32 	%f14, %f13, %f2;
	div.rn.f32 	%f15, %f14, %f1;
	cvt.rzi.s32.f32 	%r40, %f15;
	max.s32 	%r41, %r40, 1;
	mul.lo.s32 	%r42, %r41, %r3;
	mul.wide.s32 	%rd26, %r42, 4;
	add.s64 	%rd27, %rd2, %rd26;
	atom.global.add.u32 	%r43, [%rd27], 1;
	mul.wide.s32 	%rd28, %r43, 4;
	add.s64 	%rd29, %rd1, %rd28;
	st.global.f32 	[%rd29], %f13;
	add.s64 	%rd30, %rd25, %rd19;
	ld.global.f32 	%f16, [%rd30];
	sub.f32 	%f17, %f16, %f2;
	div.rn.f32 	%f18, %f17, %f1;
	cvt.rzi.s32.f32 	%r44, %f18;
	max.s32 	%r45, %r44, 1;
	mul.lo.s32 	%r46, %r45, %r3;
	mul.wide.s32 	%rd31, %r46, 4;
	add.s64 	%rd32, %rd2, %rd31;
	atom.global.add.u32 	%r47, [%rd32], 1;
	mul.wide.s32 	%rd33, %r47, 4;
	add.s64 	%rd34, %rd1, %rd33;
	st.global.f32 	[%rd34], %f16;
	add.s32 	%r51, %r48, %r51;
	setp.lt.s32 	%p6, %r51, %r13;
	@%p6 bra 	$L__BB4_6;
$L__BB4_7:
	ret;

}
	// .globl	_Z9set_nullsPii
.visible .entry _Z9set_nullsPii(
	.param .u64 .ptr .align 1 _Z9set_nullsPii_param_0,
	.param .u32 _Z9set_nullsPii_param_1
)
{
	.reg .pred 	%p<7>;
	.reg .b32 	%r<33>;
	.reg .b64 	%rd<11>;

	ld.param.u64 	%rd2, [_Z9set_nullsPii_param_0];
	ld.param.u32 	%r12, [_Z9set_nullsPii_param_1];
	cvta.to.global.u64 	%rd1, %rd2;
	mov.u32 	%r13, %ctaid.x;
	mov.u32 	%r14, %ntid.x;
	mov.u32 	%r15, %tid.x;
	mad.lo.s32 	%r31, %r13, %r14, %r15;
	mov.u32 	%r16, %nctaid.x;
	mul.lo.s32 	%r2, %r16, %r14;
	setp.ge.s32 	%p1, %r31, %r12;
	@%p1 bra 	$L__BB5_7;
	add.s32 	%r17, %r31, %r2;
	max.s32 	%r18, %r12, %r17;
	setp.lt.s32 	%p2, %r17, %r12;
	selp.u32 	%r19, 1, 0, %p2;
	add.s32 	%r20, %r17, %r19;
	sub.s32 	%r21, %r18, %r20;
	div.u32 	%r22, %r21, %r2;
	add.s32 	%r3, %r22, %r19;
	and.b32  	%r23, %r3, 3;
	setp.eq.s32 	%p3, %r23, 3;
	@%p3 bra 	$L__BB5_4;
	add.s32 	%r24, %r3, 1;
	and.b32  	%r25, %r24, 3;
	neg.s32 	%r29, %r25;
$L__BB5_3:
	.pragma "nounroll";
	mul.wide.s32 	%rd3, %r31, 4;
	add.s64 	%rd4, %rd1, %rd3;
	mov.b32 	%r26, 0;
	st.global.u32 	[%rd4], %r26;
	add.s32 	%r31, %r31, %r2;
	add.s32 	%r29, %r29, 1;
	setp.ne.s32 	%p4, %r29, 0;
	@%p4 bra 	$L__BB5_3;
$L__BB5_4:
	setp.lt.u32 	%p5, %r3, 3;
	@%p5 bra 	$L__BB5_7;
	mul.wide.s32 	%rd7, %r2, 4;
	shl.b32 	%r28, %r2, 2;
$L__BB5_6:
	mul.wide.s32 	%rd5, %r31, 4;
	add.s64 	%rd6, %rd1, %rd5;
	mov.b32 	%r27, 0;
	st.global.u32 	[%rd6], %r27;
	add.s64 	%rd8, %rd6, %rd7;
	st.global.u32 	[%rd8], %r27;
	add.s64 	%rd9, %rd8, %rd7;
	st.global.u32 	[%rd9], %r27;
	add.s64 	%rd10, %rd9, %rd7;
	st.global.u32 	[%rd10], %r27;
	add.s32 	%r31, %r28, %r31;
	setp.lt.s32 	%p6, %r31, %r12;
	@%p6 bra 	$L__BB5_6;
$L__BB5_7:
	ret;

}
	// .globl	_ZN3cub18CUB_300001_SM_10006detail11EmptyKernelIvEEvv
.visible .entry _ZN3cub18CUB_300001_SM_10006detail11EmptyKernelIvEEvv()
{


	ret;

}
	// .globl	_ZN3cub18CUB_300001_SM_10006detail4scan20DeviceScanInitKernelINS0_13ScanTileStateIiLb1EEEEEvT_i
.visible .entry _ZN3cub18CUB_300001_SM_10006detail4scan20DeviceScanInitKernelINS0_13ScanTileStateIiLb1EEEEEvT_i(
	.param .align 8 .b8 _ZN3cub18CUB_300001_SM_10006detail4scan20DeviceScanInitKernelINS0_13ScanTileStateIiLb1EEEEEvT_i_param_0[8],
	.param .u32 _ZN3cub18CUB_300001_SM_10006detail4scan20DeviceScanInitKernelINS0_13ScanTileStateIiLb1EEEEEvT_i_param_1
)
{
	.reg .pred 	%p<5>;
	.reg .b32 	%r<10>;
	.reg .b64 	%rd<7>;

	ld.param.u64 	%rd2, [_ZN3cub18CUB_300001_SM_10006detail4scan20DeviceScanInitKernelINS0_13ScanTileStateIiLb1EEEEEvT_i_param_0];
	ld.param.u32 	%r4, [_ZN3cub18CUB_300001_SM_10006detail4scan20DeviceScanInitKernelINS0_13ScanTileStateIiLb1EEEEEvT_i_param_1];
	cvta.to.global.u64 	%rd1, %rd2;
	mov.u32 	%r1, %ctaid.x;
	mov.u32 	%r5, %ntid.x;
	mov.u32 	%r2, %tid.x;
	mad.lo.s32 	%r3, %r1, %r5, %r2;
	setp.ge.s32 	%p1, %r3, %r4;
	@%p1 bra 	$L__BB7_2;
	mul.wide.s32 	%rd3, %r3, 8;
	add.s64 	%rd4, %rd1, %rd3;
	mov.b32 	%r6, 0;
	mov.b32 	%r7, 99;
	st.global.v2.u32 	[%rd4+256], {%r7, %r6};
$L__BB7_2:
	setp.ne.s32 	%p2, %r1, 0;
	setp.gt.u32 	%p3, %r2, 31;
	or.pred  	%p4, %p2, %p3;
	@%p4 bra 	$L__BB7_4;
	mul.wide.u32 	%rd5, %r2, 8;
	add.s64 	%rd6, %rd1, %rd5;
	mov.b32 	%r9, 0;
	st.global.v2.u32 	[%rd6], {%r9, %r9};
$L__BB7_4:
	ret;

}
	// .globl	_ZN3cub18CUB_300001_SM_10006detail4scan16DeviceScanKernelINS2_10policy_hubIiiijN4cuda3std3__44plusIvEEE10Policy1000EN6thrust24THRUST_300001_SM_1000_NS10device_ptrIiEESF_NS0_13ScanTileStateIiLb1EEES9_NS1_10InputValueIiPiEEjiLb0EiEEvT0_T1_T2_iT3_T4_T5_
.visible .entry _ZN3cub18CUB_300001_SM_10006detail4scan16DeviceScanKernelINS2_10policy_hubIiiijN4cuda3std3__44plusIvEEE10Policy1000EN6thrust24THRUST_300001_SM_1000_NS10device_ptrIiEESF_NS0_13ScanTileStateIiLb1EEES9_NS1_10InputValueIiPiEEjiLb0EiEEvT0_T1_T2_iT3_T4_T5_(
	.param .align 8 .b8 _ZN3cub18CUB_300001_SM_10006detail4scan16DeviceScanKernelINS2_10policy_hubIiiijN4cuda3std3__44plusIvEEE10Policy1000EN6thrust24THRUST_300001_SM_1000_NS10device_ptrIiEESF_NS0_13ScanTileStateIiLb1EEES9_NS1_10InputValueIiPiEEjiLb0EiEEvT0_T1_T2_iT3_T4_T5__param_0[8],
	.param .align 8 .b8 _ZN3cub18CUB_300001_SM_10006detail4scan16DeviceScanKernelINS2_10policy_hubIiiijN4cuda3std3__44plusIvEEE10Policy1000EN6thrust24THRUST_300001_SM_1000_NS10device_ptrIiEESF_NS0_13ScanTileStateIiLb1EEES9_NS1_10InputValueIiPiEEjiLb0EiEEvT0_T1_T2_iT3_T4_T5__param_1[8],
	.param .align 8 .b8 _ZN3cub18CUB_300001_SM_10006detail4scan16DeviceScanKernelINS2_10policy_hubIiiijN4cuda3std3__44plusIvEEE10Policy1000EN6thrust24THRUST_300001_SM_1000_NS10device_ptrIiEESF_NS0_13ScanTileStateIiLb1EEES9_NS1_10InputValueIiPiEEjiLb0EiEEvT0_T1_T2_iT3_T4_T5__param_2[8],
	.param .u32 _ZN3cub18CUB_300001_SM_10006detail4scan16DeviceScanKernelINS2_10policy_hubIiiijN4cuda3std3__44plusIvEEE10Policy1000EN6thrust24THRUST_300001_SM_1000_NS10device_ptrIiEESF_NS0_13ScanTileStateIiLb1EEES9_NS1_10InputValueIiPiEEjiLb0EiEEvT0_T1_T2_iT3_T4_T5__param_3,
	.param .align 1 .b8 _ZN3cub18CUB_300001_SM_10006detail4scan16DeviceScanKernelINS2_10policy_hubIiiijN4cuda3std3__44plusIvEEE10Policy1000EN6thrust24THRUST_300001_SM_1000_NS10device_ptrIiEESF_NS0_13ScanTileStateIiLb1EEES9_NS1_10InputValueIiPiEEjiLb0EiEEvT0_T1_T2_iT3_T4_T5__param_4[1],
	.param .align 8 .b8 _ZN3cub18CUB_300001_SM_10006detail4scan16DeviceScanKernelINS2_10policy_hubIiiijN4cuda3std3__44plusIvEEE10Policy1000EN6thrust24THRUST_300001_SM_1000_NS10device_ptrIiEESF_NS0_13ScanTileStateIiLb1EEES9_NS1_10InputValueIiPiEEjiLb0EiEEvT0_T1_T2_iT3_T4_T5__param_5[16],
	.param .u32 _ZN3cub18CUB_300001_SM_10006detail4scan16DeviceScanKernelINS2_10policy_hubIiiijN4cuda3std3__44plusIvEEE10Policy1000EN6thrust24THRUST_300001_SM_1000_NS10device_ptrIiEESF_NS0_13ScanTileStateIiLb1EEES9_NS1_10InputValueIiPiEEjiLb0EiEEvT0_T1_T2_iT3_T4_T5__param_6
)
.maxntid 384
{
	.reg .pred 	%p<160>;
	.reg .b16 	%rs<3>;
	.reg .b32 	%r<1050>;
	.reg .b64 	%rd<58>;
	// demoted variable
	.shared .align 16 .b8 _ZZN3cub18CUB_300001_SM_10006detail4scan16DeviceScanKernelINS2_10policy_hubIiiijN4cuda3std3__44plusIvEEE10Policy1000EN6thrust24THRUST_300001_SM_1000_NS10device_ptrIiEESF_NS0_13ScanTileStateIiLb1EEES9_NS1_10InputValueIiPiEEjiLb0EiEEvT0_T1_T2_iT3_T4_T5_E12temp_storage[33808];
	ld.param.u32 	%r239, [_ZN3cub18CUB_300001_SM_10006detail4scan16DeviceScanKernelINS2_10policy_hubIiiijN4cuda3std3__44plusIvEEE10Policy1000EN6thrust24THRUST_300001_SM_1000_NS10device_ptrIiEESF_NS0_13ScanTileStateIiLb1EEES9_NS1_10InputValueIiPiEEjiLb0EiEEvT0_T1_T2_iT3_T4_T5__param_5];
	bfe.u32 	%r240, %r239, 0, 8;
	cvt.u16.u32 	%rs1, %r240;
	and.b16  	%rs2, %rs1, 255;
	ld.param.u64 	%rd16, [_ZN3cub18CUB_300001_SM_10006detail4scan16DeviceScanKernelINS2_10policy_hubIiiijN4cuda3std3__44plusIvEEE10Policy1000EN6thrust24THRUST_300001_SM_1000_NS10device_ptrIiEESF_NS0_13ScanTileStateIiLb1EEES9_NS1_10InputValueIiPiEEjiLb0EiEEvT0_T1_T2_iT3_T4_T5__param_2];
	ld.param.u64 	%rd15, [_ZN3cub18CUB_300001_SM_10006detail4scan16DeviceScanKernelINS2_10policy_hubIiiijN4cuda3std3__44plusIvEEE10Policy1000EN6thrust24THRUST_300001_SM_1000_NS10device_ptrIiEESF_NS0_13ScanTileStateIiLb1EEES9_NS1_10InputValueIiPiEEjiLb0EiEEvT0_T1_T2_iT3_T4_T5__param_1];
	ld.param.u64 	%rd14, [_ZN3cub18CUB_300001_SM_10006detail4scan16DeviceScanKernelINS2_10policy_hubIiiijN4cuda3std3__44plusIvEEE10Policy1000EN6thrust24THRUST_300001_SM_1000_NS10device_ptrIiEESF_NS0_13ScanTileStateIiLb1EEES9_NS1_10InputValueIiPiEEjiLb0EiEEvT0_T1_T2_iT3_T4_T5__param_0];
	ld.param.u64 	%rd1, [_ZN3cub18CUB_300001_SM_10006detail4scan16DeviceScanKernelINS2_10policy_hubIiiijN4cuda3std3__44plusIvEEE10Policy1000EN6thrust24THRUST_300001_SM_1000_NS10device_ptrIiEESF_NS0_13ScanTileStateIiLb1EEES9_NS1_10InputValueIiPiEEjiLb0EiEEvT0_T1_T2_iT3_T4_T5__param_5+8];
	ld.param.u32 	%r238, [_ZN3cub18CUB_300001_SM_10006detail4scan16DeviceScanKernelINS2_10policy_hubIiiijN4cuda3std3__44plusIvEEE10Policy1000EN6thrust24THRUST_300001_SM_1000_NS10device_ptrIiEESF_NS0_13ScanTileStateIiLb1EEES9_NS1_10InputValueIiPiEEjiLb0EiEEvT0_T1_T2_iT3_T4_T5__param_6];
	setp.eq.s16 	%p1, %rs2, 0;
	@%p1 bra 	$L__BB8_2;
	cvta.to.global.u64 	%rd17, %rd1;
	ld.global.u32 	%r997, [%rd17];
	bra.uni 	$L__BB8_3;
$L__BB8_2:
	cvt.u32.u64 	%r997, %rd1;
$L__BB8_3:
	ld.param.u32 	%r995, [_ZN3cub18CUB_300001_SM_10006detail4scan16DeviceScanKernelINS2_10policy_hubIiiijN4cuda3std3__44plusIvEEE10Policy1000EN6thrust24THRUST_300001_SM_1000_NS10device_ptrIiEESF_NS0_13ScanTileStateIiLb1EEES9_NS1_10InputValueIiPiEEjiLb0EiEEvT0_T1_T2_iT3_T4_T5__param_3];
	cvta.to.global.u64 	%rd3, %rd14;
	cvta.to.global.u64 	%rd4, %rd15;
	mov.u32 	%r241, %ctaid.x;
	add.s32 	%r998, %r995, %r241;
	mul.lo.s32 	%r5, %r998, 8448;
	sub.s32 	%r6, %r238, %r5;
	setp.lt.u32 	%p2, %r6, 8449;
	@%p2 bra 	$L__BB8_29;
	cvt.u64.u32 	%rd40, %r5;
	mov.u32 	%r7, %tid.x;
	and.b32  	%r640, %r7, 31;
	and.b32  	%r641, %r7, 992;
	mul.lo.s32 	%r642, %r641, 22;
	or.b32  	%r643, %r642, %r640;
	cvt.u64.u32 	%rd41, %r643;
	add.s64 	%rd5, %rd41, %rd40;
	shl.b64 	%rd42, %rd5, 2;
	add.s64 	%rd43, %rd3, %rd42;
	ld.global.u32 	%r644, [%rd43];
	ld.global.u32 	%r645, [%rd43+128];
	ld.global.u32 	%r646, [%rd43+256];
	ld.global.u32 	%r647, [%rd43+384];
	ld.global.u32 	%r648, [%rd43+512];
	ld.global.u32 	%r649, [%rd43+640];
	ld.global.u32 	%r650, [%rd43+768];
	ld.global.u32 	%r651, [%rd43+896];
	ld.global.u32 	%r652, [%rd43+1024];
	ld.global.u32 	%r653, [%rd43+1152];
	ld.global.u32 	%r654, [%rd43+1280];
	ld.global.u32 	%r655, [%rd43+1408];
	ld.global.u32 	%r656, [%rd43+1536];
	ld.global.u32 	%r657, [%rd43+1664];
	ld.global.u32 	%r658, [%rd43+1792];
	ld.global.u32 	%r659, [%rd43+1920];
	ld.global.u32 	%r660, [%rd43+2048];
	ld.global.u32 	%r661, [%rd43+2176];
	ld.global.u32 	%r662, [%rd43+2304];
	ld.global.u32 	%r663, [%rd43+2432];
	ld.global.u32 	%r664, [%rd43+2560];
	ld.global.u32 	%r665, [%rd43+2688];
	// begin inline asm
	mov.u32 %r639, %laneid;
	// end inline asm
	shr.u32 	%r9, %r7, 5;
	mad.lo.s32 	%r666, %r9, 704, %r639;
	shl.b32 	%r667, %r666, 2;
	mov.u32 	%r668, _ZZN3cub18CUB_300001_SM_10006detail4scan16DeviceScanKernelINS2_10policy_hubIiiijN4cuda3std3__44plusIvEEE10Policy1000EN6thrust24THRUST_300001_SM_1000_NS10device_ptrIiEESF_NS0_13ScanTileStateIiLb1EEES9_NS1_10InputValueIiPiEEjiLb0EiEEvT0_T1_T2_iT3_T4_T5_E12temp_storage;
	add.s32 	%r10, %r668, %r667;
	st.shared.u32 	[%r10], %r644;
	st.shared.u32 	[%r10+128], %r645;
	st.shared.u32 	[%r10+256], %r646;
	st.shared.u32 	[%r10+384], %r647;
	st.shared.u32 	[%r10+512], %r648;
	st.shared.u32 	[%r10+640], %r649;
	st.shared.u32 	[%r10+768], %r650;
	st.shared.u32 	[%r10+896], %r651;
	st.shared.u32 	[%r10+1024], %r652;
	st.shared.u32 	[%r10+1152], %r653;
	st.shared.u32 	[%r10+1280], %r654;
	st.shared.u32 	[%r10+1408], %r655;
	st.shared.u32 	[%r10+1536], %r656;
	st.shared.u32 	[%r10+1664], %r657;
	st.shared.u32 	[%r10+1792], %r658;
	st.shared.u32 	[%r10+1920], %r659;
	st.shared.u32 	[%r10+2048], %r660;
	st.shared.u32 	[%r10+2176], %r661;
	st.shared.u32 	[%r10+2304], %r662;
	st.shared.u32 	[%r10+2432], %r663;
	st.shared.u32 	[%r10+2560], %r664;
	st.shared.u32 	[%r10+2688], %r665;
	bar.warp.sync 	-1;
	mad.lo.s32 	%r11, %r639, 84, %r10;
	ld.shared.v2.u32 	{%r12, %r13}, [%r11];
	ld.shared.v2.u32 	{%r14, %r15}, [%r11+8];
	ld.shared.v2.u32 	{%r16, %r17}, [%r11+16];
	ld.shared.v2.u32 	{%r18, %r19}, [%r11+24];
	ld.shared.v2.u32 	{%r20, %r21}, [%r11+32];
	ld.shared.v2.u32 	{%r22, %r23}, [%r11+40];
	ld.shared.v2.u32 	{%r24, %r25}, [%r11+48];
	ld.shared.v2.u32 	{%r26, %r27}, [%r11+56];
	ld.shared.v2.u32 	{%r28, %r29}, [%r11+64];
	ld.shared.v2.u32 	{%r30, %r31}, [%r11+72];
	ld.shared.v2.u32 	{%r32, %r33}, [%r11+80];
	bar.sync 	0;
	setp.ne.s32 	%p104, %r998, 0;
	@%p104 bra 	$L__BB8_9;
	add.s32 	%r890, %r13, %r12;
	add.s32 	%r891, %r14, %r890;
	add.s32 	%r892, %r15, %r891;
	add.s32 	%r893, %r16, %r892;
	add.s32 	%r894, %r17, %r893;
	add.s32 	%r895, %r18, %r894;
	add.s32 	%r896, %r19, %r895;
	add.s32 	%r897, %r20, %r896;
	add.s32 	%r898, %r21, %r897;
	add.s32 	%r899, %r22, %r898;
	add.s32 	%r900, %r23, %r899;
	add.s32 	%r901, %r24, %r900;
	add.s32 	%r902, %r25, %r901;
	add.s32 	%r903, %r26, %r902;
	add.s32 	%r904, %r27, %r903;
	add.s32 	%r905, %r28, %r904;
	add.s32 	%r906, %r29, %r905;
	add.s32 	%r907, %r30, %r906;
	add.s32 	%r908, %r31, %r907;
	add.s32 	%r909, %r32, %r908;
	add.s32 	%r864, %r33, %r909;
	mov.b32 	%r862, 1;
	mov.b32 	%r887, 0;
	mov.b32 	%r889, -1;
	// begin inline asm
	{  .reg .s32 r0;  .reg .pred p;  shfl.sync.up.b32 r0|p, %r864, %r862, %r887, %r889;  @p add.s32 r0, r0, %r864;  mov.s32 %r860, r0;}
	// end inline asm
	mov.b32 	%r868, 2;
	// begin inline asm
	{  .reg .s32 r0;  .reg .pred p;  shfl.sync.up.b32 r0|p, %r860, %r868, %r887, %r889;  @p add.s32 r0, r0, %r860;  mov.s32 %r866, r0;}
	// end inline asm
	mov.b32 	%r874, 4;
	// begin inline asm
	{  .reg .s32 r0;  .reg .pred p;  shfl.sync.up.b32 r0|p, %r866, %r874, %r887, %r889;  @p add.s32 r0, r0, %r866;  mov.s32 %r872, r0;}
	// end inline asm
	mov.b32 	%r880, 8;
	// begin inline asm
	{  .reg .s32 r0;  .reg .pred p;  shfl.sync.up.b32 r0|p, %r872, %r880, %r887, %r889;  @p add.s32 r0, r0, %r872;  mov.s32 %r878, r0;}
	// end inline asm
	mov.b32 	%r886, 16;
	// begin inline asm
	{  .reg .s32 r0;  .reg .pred p;  shfl.sync.up.b32 r0|p, %r878, %r886, %r887, %r889;  @p add.s32 r0, r0, %r878;  mov.s32 %r884, r0;}
	// end inline asm
	setp.ne.s32 	%p146, %r639, 31;
	@%p146 bra 	$L__BB8_7;
	shl.b32 	%r910, %r9, 2;
	add.s32 	%r912, %r668, %r910;
	st.shared.u32 	[%r912+16], %r884;
$L__BB8_7:
	bar.sync 	0;
	ld.shared.v4.u32 	{%r913, %r914, %r915, %r916}, [_ZZN3cub18CUB_300001_SM_10006detail4scan16DeviceScanKernelINS2_10policy_hubIiiijN4cuda3std3__44plusIvEEE10Policy1000EN6thrust24THRUST_300001_SM_1000_NS10device_ptrIiEESF_NS0_13ScanTileStateIiLb1EEES9_NS1_10InputValueIiPiEEjiLb0EiEEvT0_T1_T2_iT3_T4_T5_E12temp_storage+16];
	add.s32 	%r917, %r914, %r913;
	setp.eq.s32 	%p147, %r9, 2;
	selp.b32 	%r918, %r917, %r913, %p147;
	add.s32 	%r919, %r917, %r915;
	setp.eq.s32 	%p148, %r9, 3;
	selp.b32 	%r920, %r919, %r918, %p148;
	add.s32 	%r921, %r919, %r916;
	setp.eq.s32 	%p149, %r9, 4;
	selp.b32 	%r922, %r921, %r920, %p149;
	ld.shared.v4.u32 	{%r923, %r924, %r925, %r926}, [_ZZN3cub18CUB_300001_SM_10006detail4scan16DeviceScanKernelINS2_10policy_hubIiiijN4cuda3std3__44plusIvEEE10Policy1000EN6thrust24THRUST_300001_SM_1000_NS10device_ptrIiEESF_NS0_13ScanTileStateIiLb1EEES9_NS1_10InputValueIiPiEEjiLb0EiEEvT0_T1_T2_iT3_T4_T5_E12temp_storage+32];
	add.s32 	%r927, %r921, %r923;
	setp.eq.s32 	%p150, %r9, 5;
	selp.b32 	%r928, %r927, %r922, %p150;
	add.s32 	%r929, %r927, %r924;
	setp.eq.s32 	%p151, %r9, 6;
	selp.b32 	%r930, %r929, %r928, %p151;
	add.s32 	%r931, %r929, %r925;
	setp.eq.s32 	%p152, %r9, 7;
	selp.b32 	%r932, %r931, %r930, %p152;
	add.s32 	%r933, %r931, %r926;
	setp.eq.s32 	%p153, %r9, 8;
	selp.b32 	%r934, %r933, %r932, %p153;
	ld.shared.v4.u32 	{%r935, %r936, %r937, %r938}, [_ZZN3cub18CUB_300001_SM_10006detail4scan16DeviceScanKernelINS2_10policy_hubIiiijN4cuda3std3__44plusIvEEE10Policy1000EN6thrust24THRUST_300001_SM_1000_NS10device_ptrIiEESF_NS0_13ScanTileStateIiLb1EEES9_NS1_10InputValueIiPiEEjiLb0EiEEvT0_T1_T2_iT3_T4_T5_E12temp_storage+48];
	add.s32 	%r939, %r933, %r935;
	setp.eq.s32 	%p154, %r9, 9;
	selp.b32 	%r940, %r939, %r934, %p154;
	add.s32 	%r941, %r939, %r936;
	setp.eq.s32 	%p155, %r9, 10;
	selp.b32 	%r942, %r941, %r940, %p155;
	add.s32 	%r943, %r941, %r937;
	setp.eq.s32 	%p156, %r9, 11;
	selp.b32 	%r944, %r943, %r942, %p156;
	setp.lt.u32 	%p157, %r7, 32;
	selp.b32 	%r945, 0, %r944, %p157;
	setp.eq.s32 	%p158, %r639, 0;
	sub.s32 	%r946, %r884, %r864;
	selp.b32 	%r947, 0, %r946, %p158;
	add.s32 	%r948, %r947, %r997;
	add.s32 	%r1012, %r948, %r945;
	add.s32 	%r949, %r938, %r997;
	add.s32 	%r37, %r949, %r943;
	setp.ne.s32 	%p159, %r7, 0;
	@%p159 bra 	$L__BB8_28;
	add.s64 	%rd55, %rd16, 256;
	mov.b32 	%r950, 101;
	// begin inline asm
	st.relaxed.gpu.v2.u32 [%rd55], {%r950, %r37};
	// end inline asm
	bra.uni 	$L__BB8_28;
$L__BB8_9:
	add.s32 	%r699, %r13, %r12;
	add.s32 	%r700, %r14, %r699;
	add.s32 	%r701, %r15, %r700;
	add.s32 	%r702, %r16, %r701;
	add.s32 	%r703, %r17, %r702;
	add.s32 	%r704, %r18, %r703;
	add.s32 	%r705, %r19, %r704;
	add.s32 	%r706, %r20, %r705;
	add.s32 	%r707, %r21, %r706;
	add.s32 	%r708, %r22, %r707;
	add.s32 	%r709, %r23, %r708;
	add.s32 	%r710, %r24, %r709;
	add.s32 	%r711, %r25, %r710;
	add.s32 	%r712, %r26, %r711;
	add.s32 	%r713, %r27, %r712;
	add.s32 	%r714, %r28, %r713;
	add.s32 	%r715, %r29, %r714;
	add.s32 	%r716, %r30, %r715;
	add.s32 	%r717, %r31, %r716;
	add.s32 	%r718, %r32, %r717;
	add.s32 	%r673, %r33, %r718;
	mov.b32 	%r671, 1;
	mov.b32 	%r696, 0;
	mov.b32 	%r698, -1;
	// begin inline asm
	{  .reg .s32 r0;  .reg .pred p;  shfl.sync.up.b32 r0|p, %r673, %r671, %r696, %r698;  @p add.s32 r0, r0, %r673;  mov.s32 %r669, r0;}
	// end inline asm
	mov.b32 	%r677, 2;
	// begin inline asm
	{  .reg .s32 r0;  .reg .pred p;  shfl.sync.up.b32 r0|p, %r669, %r677, %r696, %r698;  @p add.s32 r0, r0, %r669;  mov.s32 %r675, r0;}
	// end inline asm
	mov.b32 	%r683, 4;
	// begin inline asm
	{  .reg .s32 r0;  .reg .pred p;  shfl.sync.up.b32 r0|p, %r675, %r683, %r696, %r698;  @p add.s32 r0, r0, %r675;  mov.s32 %r681, r0;}
	// end inline asm
	mov.b32 	%r689, 8;
	// begin inline asm
	{  .reg .s32 r0;  .reg .pred p;  shfl.sync.up.b32 r0|p, %r681, %r689, %r696, %r698;  @p add.s32 r0, r0, %r681;  mov.s32 %r687, r0;}
	// end inline asm
	mov.b32 	%r695, 16;
	// begin inline asm
	{  .reg .s32 r0;  .reg .pred p;  shfl.sync.up.b32 r0|p, %r687, %r695, %r696, %r698;  @p add.s32 r0, r0, %r687;  mov.s32 %r693, r0;}
	// end inline asm
	setp.ne.s32 	%p105, %r639, 31;
	@%p105 bra 	$L__BB8_11;
	shl.b32 	%r719, %r9, 2;
	add.s32 	%r721, %r668, %r719;
	st.shared.u32 	[%r721+16], %r693;
$L__BB8_11:
	sub.s32 	%r722, %r693, %r673;
	bar.sync 	0;
	ld.shared.v4.u32 	{%r723, %r724, %r725, %r726}, [_ZZN3cub18CUB_300001_SM_10006detail4scan16DeviceScanKernelINS2_10policy_hubIiiijN4cuda3std3__44plusIvEEE10Policy1000EN6thrust24THRUST_300001_SM_1000_NS10device_ptrIiEESF_NS0_13ScanTileStateIiLb1EEES9_NS1_10InputValueIiPiEEjiLb0EiEEvT0_T1_T2_iT3_T4_T5_E12temp_storage+16];
	add.s32 	%r727, %r724, %r723;
	setp.eq.s32 	%p106, %r9, 2;
	selp.b32 	%r728, %r727, %r723, %p106;
	add.s32 	%r729, %r727, %r725;
	setp.eq.s32 	%p107, %r9, 3;
	selp.b32 	%r730, %r729, %r728, %p107;
	add.s32 	%r731, %r729, %r726;
	setp.eq.s32 	%p108, %r9, 4;
	selp.b32 	%r732, %r731, %r730, %p108;
	ld.shared.v4.u32 	{%r733, %r734, %r735, %r736}, [_ZZN3cub18CUB_300001_SM_10006detail4scan16DeviceScanKernelINS2_10policy_hubIiiijN4cuda3std3__44plusIvEEE10Policy1000EN6thrust24THRUST_300001_SM_1000_NS10device_ptrIiEESF_NS0_13ScanTileStateIiLb1EEES9_NS1_10InputValueIiPiEEjiLb0EiEEvT0_T1_T2_iT3_T4_T5_E12temp_storage+32];
	add.s32 	%r737, %r731, %r733;
	setp.eq.s32 	%p109, %r9, 5;
	selp.b32 	%r738, %r737, %r732, %p109;
	add.s32 	%r739, %r737, %r734;
	setp.eq.s32 	%p110, %r9, 6;
	selp.b32 	%r740, %r739, %r738, %p110;
	add.s32 	%r741, %r739, %r735;
	setp.eq.s32 	%p111, %r9, 7;
	selp.b32 	%r742, %r741, %r740, %p111;
	add.s32 	%r743, %r741, %r736;
	setp.eq.s32 	%p112, %r9, 8;
	selp.b32 	%r744, %r743, %r742, %p112;
	ld.shared.v4.u32 	{%r745, %r746, %r747, %r748}, [_ZZN3cub18CUB_300001_SM_10006detail4scan16DeviceScanKernelINS2_10policy_hubIiiijN4cuda3std3__44plusIvEEE10Policy1000EN6thrust24THRUST_300001_SM_1000_NS10device_ptrIiEESF_NS0_13ScanTileStateIiLb1EEES9_NS1_10InputValueIiPiEEjiLb0EiEEvT0_T1_T2_iT3_T4_T5_E12temp_storage+48];
	add.s32 	%r749, %r743, %r745;
	setp.eq.s32 	%p113, %r9, 9;
	selp.b32 	%r750, %r749, %r744, %p113;
	add.s32 	%r751, %r749, %r746;
	setp.eq.s32 	%p114, %r9, 10;
	selp.b32 	%r752, %r751, %r750, %p114;
	add.s32 	%r753, %r751, %r747;
	setp.eq.s32 	%p115, %r9, 11;
	selp.b32 	%r754, %r753, %r752, %p115;
	add.s32 	%r40, %r753, %r748;
	setp.gt.u32 	%p116, %r7, 31;
	setp.lt.u32 	%p117, %r7, 32;
	setp.eq.s32 	%p118, %r639, 0;
	selp.b32 	%r755, 0, %r722, %p118;
	add.s32 	%r1011, %r754, %r755;
	selp.b32 	%r42, %r722, %r1011, %p117;
	@%p116 bra 	$L__BB8_27;
	setp.ne.s32 	%p119, %r7, 0;
	mul.wide.s32 	%rd44, %r998, 8;
	add.s64 	%rd6, %rd16, %rd44;
	@%p119 bra 	$L__BB8_14;
	st.shared.u32 	[_ZZN3cub18CUB_300001_SM_10006detail4scan16DeviceScanKernelINS2_10policy_hubIiiijN4cuda3std3__44plusIvEEE10Policy1000EN6thrust24THRUST_300001_SM_1000_NS10device_ptrIiEESF_NS0_13ScanTileStateIiLb1EEES9_NS1_10InputValueIiPiEEjiLb0EiEEvT0_T1_T2_iT3_T4_T5_E12temp_storage+12], %r40;
	add.s64 	%rd45, %rd6, 256;
	mov.b32 	%r756, 100;
	// begin inline asm
	st.relaxed.gpu.v2.u32 [%rd45], {%r756, %r40};
	// end inline asm
$L__BB8_14:
	not.b32 	%r762, %r7;
	add.s32 	%r1006, %r998, %r762;
	mov.b32 	%r758, 830;
	// begin inline asm
	nanosleep.u32 %r758;
	// end inline asm
	mul.wide.s32 	%rd47, %r1006, 8;
	add.s64 	%rd48, %rd16, %rd47;
	add.s64 	%rd46, %rd48, 256;
	// begin inline asm
	ld.relaxed.gpu.v2.u32 {%r1008, %r1000}, [%rd46];
	// end inline asm
	mov.b32 	%r1001, 952;
$L__BB8_15:
	setp.eq.s32 	%p120, %r1008, 99;
	mov.b32 	%r763, -1;
	vote.sync.any.pred 	%p121, %p120, %r763;
	not.pred 	%p122, %p121;
	@%p122 bra 	$L__BB8_17;
	mul.lo.s32 	%r858, %r998, 16807;
	and.b32  	%r998, %r858, 2147483647;
	add.s32 	%r859, %r1001, 1;
	rem.u32 	%r855, %r998, %r859;
	// begin inline asm
	nanosleep.u32 %r855;
	// end inline asm
	shr.u32 	%r1001, %r1001, 1;
	// begin inline asm
	ld.relaxed.gpu.v2.u32 {%r1008, %r1000}, [%rd46];
	// end inline asm
	bra.uni 	$L__BB8_15;
$L__BB8_17:
	setp.eq.s32 	%p123, %r1008, 101;
	mov.b32 	%r790, -1;
	vote.sync.ballot.b32 	%r792, %p123, %r790;
	// begin inline asm
	mov.u32 %r765, %lanemask_ge;
	// end inline asm
	and.b32  	%r793, %r792, %r765;
	or.b32  	%r794, %r793, -2147483648;
	add.s32 	%r795, %r794, -1;
	not.b32 	%r796, %r794;
	and.b32  	%r797, %r796, %r795;
	popc.b32 	%r769, %r797;
	mov.b32 	%r768, 1;
	// begin inline asm
	shfl.sync.down.b32 %r766, %r1000, %r768, %r769, %r790;
	// end inline asm
	setp.lt.s32 	%p125, %r639, %r769;
	selp.b32 	%r798, %r766, 0, %p125;
	add.s32 	%r772, %r798, %r1000;
	mov.b32 	%r773, 2;
	// begin inline asm
	shfl.sync.down.b32 %r771, %r772, %r773, %r769, %r790;
	// end inline asm
	add.s32 	%r57, %r639, 2;
	setp.gt.s32 	%p126, %r57, %r769;
	selp.b32 	%r799, 0, %r771, %p126;
	add.s32 	%r777, %r772, %r799;
	mov.b32 	%r778, 4;
	// begin inline asm
	shfl.sync.down.b32 %r776, %r777, %r778, %r769, %r790;
	// end inline asm
	add.s32 	%r58, %r639, 4;
	setp.gt.s32 	%p127, %r58, %r769;
	selp.b32 	%r800, 0, %r776, %p127;
	add.s32 	%r782, %r777, %r800;
	mov.b32 	%r783, 8;
	// begin inline asm
	shfl.sync.down.b32 %r781, %r782, %r783, %r769, %r790;
	// end inline asm
	add.s32 	%r59, %r639, 8;
	setp.gt.s32 	%p128, %r59, %r769;
	selp.b32 	%r801, 0, %r781, %p128;
	add.s32 	%r787, %r782, %r801;
	mov.b32 	%r788, 16;
	// begin inline asm
	shfl.sync.down.b32 %r786, %r787, %r788, %r769, %r790;
	// end inline asm
	add.s32 	%r60, %r639, 16;
	setp.gt.s32 	%p129, %r60, %r769;
	selp.b32 	%r802, 0, %r786, %p129;
	add.s32 	%r1005, %r787, %r802;
	add.s64 	%rd8, %rd16, 256;
	mov.b32 	%r1002, 952;
$L__BB8_18:
	setp.ne.s32 	%p130, %r1008, 101;
	mov.b32 	%r803, -1;
	vote.sync.all.pred 	%p131, %p130, %r803;
	not.pred 	%p132, %p131;
	@%p132 bra 	$L__BB8_23;
	shr.u32 	%r1002, %r1002, 1;
	mul.wide.s32 	%rd51, %r1006, 8;
	add.s64 	%rd52, %rd8, %rd51;
	add.s64 	%rd50, %rd52, -256;
	// begin inline asm
	ld.relaxed.gpu.v2.u32 {%r1008, %r1009}, [%rd50];
	// end inline asm
	mov.u32 	%r1010, %r1002;
$L__BB8_20:
	setp.eq.s32 	%p136, %r1008, 99;
	mov.b32 	%r811, -1;
	vote.sync.any.pred 	%p137, %p136, %r811;
	not.pred 	%p138, %p137;
	@%p138 bra 	$L__BB8_22;
	mul.lo.s32 	%r853, %r998, 16807;
	and.b32  	%r998, %r853, 2147483647;
	add.s32 	%r854, %r1010, 1;
	rem.u32 	%r850, %r998, %r854;
	// begin inline asm
	nanosleep.u32 %r850;
	// end inline asm
	shr.u32 	%r1010, %r1010, 1;
	// begin inline asm
	ld.relaxed.gpu.v2.u32 {%r1008, %r1009}, [%rd50];
	// end inline asm
	bra.uni 	$L__BB8_20;
$L__BB8_22:
	setp.eq.s32 	%p139, %r1008, 101;
	mov.b32 	%r837, -1;
	vote.sync.ballot.b32 	%r838, %p139, %r837;
	and.b32  	%r839, %r838, %r765;
	or.b32  	%r840, %r839, -2147483648;
	add.s32 	%r841, %r840, -1;
	not.b32 	%r842, %r840;
	and.b32  	%r843, %r842, %r841;
	popc.b32 	%r816, %r843;
	mov.b32 	%r815, 1;
	// begin inline asm
	shfl.sync.down.b32 %r813, %r1009, %r815, %r816, %r837;
	// end inline asm
	setp.lt.s32 	%p141, %r639, %r816;
	selp.b32 	%r844, %r813, 0, %p141;
	add.s32 	%r819, %r844, %r1009;
	mov.b32 	%r820, 2;
	// begin inline asm
	shfl.sync.down.b32 %r818, %r819, %r820, %r816, %r837;
	// end inline asm
	setp.gt.s32 	%p142, %r57, %r816;
	selp.b32 	%r845, 0, %r818, %p142;
	add.s32 	%r824, %r819, %r845;
	mov.b32 	%r825, 4;
	// begin inline asm
	shfl.sync.down.b32 %r823, %r824, %r825, %r816, %r837;
	// end inline asm
	setp.gt.s32 	%p143, %r58, %r816;
	selp.b32 	%r846, 0, %r823, %p143;
	add.s32 	%r829, %r824, %r846;
	mov.b32 	%r830, 8;
	// begin inline asm
	shfl.sync.down.b32 %r828, %r829, %r830, %r816, %r837;
	// end inline asm
	setp.gt.s32 	%p144, %r59, %r816;
	selp.b32 	%r847, 0, %r828, %p144;
	add.s32 	%r834, %r829, %r847;
	mov.b32 	%r835, 16;
	// begin inline asm
	shfl.sync.down.b32 %r833, %r834, %r835, %r816, %r837;
	// end inline asm
	setp.gt.s32 	%p145, %r60, %r816;
	selp.b32 	%r848, 0, %r833, %p145;
	add.s32 	%r849, %r848, %r1005;
	add.s32 	%r1005, %r849, %r834;
	add.s32 	%r1006, %r1006, -32;
	bra.uni 	$L__BB8_18;
$L__BB8_23:
	@%p119 bra 	$L__BB8_25;
	add.s32 	%r806, %r1005, %r40;
	add.s64 	%rd49, %rd6, 256;
	mov.b32 	%r805, 101;
	// begin inline asm
	st.relaxed.gpu.v2.u32 [%rd49], {%r805, %r806};
	// end inline asm
	st.shared.u32 	[_ZZN3cub18CUB_300001_SM_10006detail4scan16DeviceScanKernelINS2_10policy_hubIiiijN4cuda3std3__44plusIvEEE10Policy1000EN6thrust24THRUST_300001_SM_1000_NS10device_ptrIiEESF_NS0_13ScanTileStateIiLb1EEES9_NS1_10InputValueIiPiEEjiLb0EiEEvT0_T1_T2_iT3_T4_T5_E12temp_storage+4], %r1005;
	st.shared.u32 	[_ZZN3cub18CUB_300001_SM_10006detail4scan16DeviceScanKernelINS2_10policy_hubIiiijN4cuda3std3__44plusIvEEE10Policy1000EN6thrust24THRUST_300001_SM_1000_NS10device_ptrIiEESF_NS0_13ScanTileStateIiLb1EEES9_NS1_10InputValueIiPiEEjiLb0EiEEvT0_T1_T2_iT3_T4_T5_E12temp_storage+8], %r806;
$L__BB8_25:
	setp.ne.s32 	%p134, %r639, 0;
	mov.u32 	%r1011, %r42;
	@%p134 bra 	$L__BB8_27;
	st.shared.u32 	[_ZZN3cub18CUB_300001_SM_10006detail4scan16DeviceScanKernelINS2_10policy_hubIiiijN4cuda3std3__44plusIvEEE10Policy1000EN6thrust24THRUST_300001_SM_1000_NS10device_ptrIiEESF_NS0_13ScanTileStateIiLb1EEES9_NS1_10InputValueIiPiEEjiLb0EiEEvT0_T1_T2_iT3_T4_T5_E12temp_storage+76], %r1005;
	mov.u32 	%r1011, %r1005;
$L__BB8_27:
	bar.sync 	0;
	setp.eq.s32 	%p135, %r7, 0;
	ld.shared.u32 	%r807, [_ZZN3cub18CUB_300001_SM_10006detail4scan16DeviceScanKernelINS2_10policy_hubIiiijN4cuda3std3__44plusIvEEE10Policy1000EN6thrust24THRUST_300001_SM_1000_NS10device_ptrIiEESF_NS0_13ScanTileStateIiLb1EEES9_NS1_10InputValueIiPiEEjiLb0EiEEvT0_T1_T2_iT3_T4_T5_E12temp_storage+76];
	selp.b32 	%r808, 0, %r807, %p135;
	add.s32 	%r1012, %r808, %r1011;
$L__BB8_28:
	add.s32 	%r952, %r1012, %r12;
	add.s32 	%r953, %r13, %r952;
	add.s32 	%r954, %r14, %r953;
	add.s32 	%r955, %r15, %r954;
	add.s32 	%r956, %r16, %r955;
	add.s32 	%r957, %r17, %r956;
	add.s32 	%r958, %r18, %r957;
	add.s32 	%r959, %r19, %r958;
	add.s32 	%r960, %r20, %r959;
	add.s32 	%r961, %r21, %r960;
	add.s32 	%r962, %r22, %r961;
	add.s32 	%r963, %r23, %r962;
	add.s32 	%r964, %r24, %r963;
	add.s32 	%r965, %r25, %r964;
	add.s32 	%r966, %r26, %r965;
	add.s32 	%r967, %r27, %r966;
	add.s32 	%r968, %r28, %r967;
	add.s32 	%r969, %r29, %r968;
	add.s32 	%r970, %r30, %r969;
	add.s32 	%r971, %r31, %r970;
	add.s32 	%r972, %r32, %r971;
	bar.sync 	0;
	st.shared.v2.u32 	[%r11], {%r1012, %r952};
	st.shared.v2.u32 	[%r11+8], {%r953, %r954};
	st.shared.v2.u32 	[%r11+16], {%r955, %r956};
	st.shared.v2.u32 	[%r11+24], {%r957, %r958};
	st.shared.v2.u32 	[%r11+32], {%r959, %r960};
	st.shared.v2.u32 	[%r11+40], {%r961, %r962};
	st.shared.v2.u32 	[%r11+48], {%r963, %r964};
	st.shared.v2.u32 	[%r11+56], {%r965, %r966};
	st.shared.v2.u32 	[%r11+64], {%r967, %r968};
	st.shared.v2.u32 	[%r11+72], {%r969, %r970};
	st.shared.v2.u32 	[%r11+80], {%r971, %r972};
	bar.warp.sync 	-1;
	ld.shared.u32 	%r973, [%r10];
	ld.shared.u32 	%r974, [%r10+128];
	ld.shared.u32 	%r975, [%r10+256];
	ld.shared.u32 	%r976, [%r10+384];
	ld.shared.u32 	%r977, [%r10+512];
	ld.shared.u32 	%r978, [%r10+640];
	ld.shared.u32 	%r979, [%r10+768];
	ld.shared.u32 	%r980, [%r10+896];
	ld.shared.u32 	%r981, [%r10+1024];
	ld.shared.u32 	%r982, [%r10+1152];
	ld.shared.u32 	%r983, [%r10+1280];
	ld.shared.u32 	%r984, [%r10+1408];
	ld.shared.u32 	%r985, [%r10+1536];
	ld.shared.u32 	%r986, [%r10+1664];
	ld.shared.u32 	%r987, [%r10+1792];
	ld.shared.u32 	%r988, [%r10+1920];
	ld.shared.u32 	%r989, [%r10+2048];
	ld.shared.u32 	%r990, [%r10+2176];
	ld.shared.u32 	%r991, [%r10+2304];
	ld.shared.u32 	%r992, [%r10+2432];
	ld.shared.u32 	%r993, [%r10+2560];
	ld.shared.u32 	%r994, [%r10+2688];
	add.s64 	%rd57, %rd4, %rd42;
	st.global.u32 	[%rd57], %r973;
	st.global.u32 	[%rd57+128], %r974;
	st.global.u32 	[%rd57+256], %r975;
	st.global.u32 	[%rd57+384], %r976;
	st.global.u32 	[%rd57+512], %r977;
	st.global.u32 	[%rd57+640], %r978;
	st.global.u32 	[%rd57+768], %r979;
	st.global.u32 	[%rd57+896], %r980;
	st.global.u32 	[%rd57+1024], %r981;
	st.global.u32 	[%rd57+1152], %r982;
	st.global.u32 	[%rd57+1280], %r983;
	st.global.u32 	[%rd57+1408], %r984;
	st.global.u32 	[%rd57+1536], %r985;
	st.global.u32 	[%rd57+1664], %r986;
	st.global.u32 	[%rd57+1792], %r987;
	st.global.u32 	[%rd57+1920], %r988;
	st.global.u32 	[%rd57+2048], %r989;
	st.global.u32 	[%rd57+2176], %r990;
	st.global.u32 	[%rd57+2304], %r991;
	st.global.u32 	[%rd57+2432], %r992;
	st.global.u32 	[%rd57+2560], %r993;
	st.global.u32 	[%rd57+2688], %r994;
	bra.uni 	$L__BB8_143;
$L__BB8_29:
	setp.eq.s32 	%p3, %r6, 0;
	@%p3 bra 	$L__BB8_143;
	mul.wide.u32 	%rd18, %r5, 4;
	add.s64 	%rd19, %rd3, %rd18;
	mov.u32 	%r85, %tid.x;
	ld.global.u32 	%r1034, [%rd19];
	and.b32  	%r242, %r85, 31;
	and.b32  	%r243, %r85, 992;
	mul.lo.s32 	%r244, %r243, 22;
	or.b32  	%r87, %r244, %r242;
	setp.ge.u32 	%p4, %r87, %r6;
	shl.b32 	%r245, %r87, 2;
	cvt.u64.u32 	%rd20, %r245;
	add.s64 	%rd10, %rd19, %rd20;
	mov.u32 	%r1013, %r1034;
	@%p4 bra 	$L__BB8_32;
	ld.global.u32 	%r1013, [%rd10];
$L__BB8_32:
	add.s32 	%r90, %r87, 32;
	setp.ge.u32 	%p5, %r90, %r6;
	mov.u32 	%r1014, %r1034;
	@%p5 bra 	$L__BB8_34;
	ld.global.u32 	%r1014, [%rd10+128];
$L__BB8_34:
	add.s32 	%r93, %r87, 64;
	setp.ge.u32 	%p6, %r93, %r6;
	mov.u32 	%r1015, %r1034;
	@%p6 bra 	$L__BB8_36;
	ld.global.u32 	%r1015, [%rd10+256];
$L__BB8_36:
	add.s32 	%r96, %r87, 96;
	setp.ge.u32 	%p7, %r96, %r6;
	mov.u32 	%r1016, %r1034;
	@%p7 bra 	$L__BB8_38;
	ld.global.u32 	%r1016, [%rd10+384];
$L__BB8_38:
	add.s32 	%r246, %r87, 128;
	setp.ge.u32 	%p8, %r246, %r6;
	mov.u32 	%r1017, %r1034;
	@%p8 bra 	$L__BB8_40;
	ld.global.u32 	%r1017, [%rd10+512];
$L__BB8_40:
	add.s32 	%r247, %r87, 160;
	setp.ge.u32 	%p9, %r247, %r6;
	mov.u32 	%r1018, %r1034;
	@%p9 bra 	$L__BB8_42;
	ld.global.u32 	%r1018, [%rd10+640];
$L__BB8_42:
	add.s32 	%r248, %r87, 192;
	setp.ge.u32 	%p10, %r248, %r6;
	mov.u32 	%r1019, %r1034;
	@%p10 bra 	$L__BB8_44;
	ld.global.u32 	%r1019, [%rd10+768];
$L__BB8_44:
	add.s32 	%r249, %r87, 224;
	setp.ge.u32 	%p11, %r249, %r6;
	mov.u32 	%r1020, %r1034;
	@%p11 bra 	$L__BB8_46;
	ld.global.u32 	%r1020, [%rd10+896];
$L__BB8_46:
	add.s32 	%r250, %r87, 256;
	setp.ge.u32 	%p12, %r250, %r6;
	mov.u32 	%r1021, %r1034;
	@%p12 bra 	$L__BB8_48;
	ld.global.u32 	%r1021, [%rd10+1024];
$L__BB8_48:
	add.s32 	%r251, %r87, 288;
	setp.ge.u32 	%p13, %r251, %r6;
	mov.u32 	%r1022, %r1034;
	@%p13 bra 	$L__BB8_50;
	ld.global.u32 	%r1022, [%rd10+1152];
$L__BB8_50:
	add.s32 	%r111, %r87, 320;
	setp.ge.u32 	%p14, %r111, %r6;
	mov.u32 	%r1023, %r1034;
	@%p14 bra 	$L__BB8_52;
	ld.global.u32 	%r1023, [%rd10+1280];
$L__BB8_52:
	add.s32 	%r114, %r87, 352;
	setp.ge.u32 	%p15, %r114, %r6;
	mov.u32 	%r1024, %r1034;
	@%p15 bra 	$L__BB8_54;
	ld.global.u32 	%r1024, [%rd10+1408];
$L__BB8_54:
	add.s32 	%r117, %r87, 384;
	setp.ge.u32 	%p16, %r117, %r6;
	mov.u32 	%r1025, %r1034;
	@%p16 bra 	$L__BB8_56;
	ld.global.u32 	%r1025, [%rd10+1536];
$L__BB8_56:
	add.s32 	%r120, %r87, 416;
	setp.ge.u32 	%p17, %r120, %r6;
	mov.u32 	%r1026, %r1034;
	@%p17 bra 	$L__BB8_58;
	ld.global.u32 	%r1026, [%rd10+1664];
$L__BB8_58:
	add.s32 	%r252, %r87, 448;
	setp.ge.u32 	%p18, %r252, %r6;
	mov.u32 	%r1027, %r1034;
	@%p18 bra 	$L__BB8_60;
	ld.global.u32 	%r1027, [%rd10+1792];
$L__BB8_60:
	add.s32 	%r253, %r87, 480;
	setp.ge.u32 	%p19, %r253, %r6;
	mov.u32 	%r1028, %r1034;
	@%p19 bra 	$L__BB8_62;
	ld.global.u32 	%r1028, [%rd10+1920];
$L__BB8_62:
	add.s32 	%r254, %r87, 512;
	setp.ge.u32 	%p20, %r254, %r6;
	mov.u32 	%r1029, %r1034;
	@%p20 bra 	$L__BB8_64;
	ld.global.u32 	%r1029, [%rd10+2048];
$L__BB8_64:
	add.s32 	%r129, %r87, 544;
	setp.ge.u32 	%p21, %r129, %r6;
	mov.u32 	%r1030, %r1034;
	@%p21 bra 	$L__BB8_66;
	ld.global.u32 	%r1030, [%rd10+2176];
$L__BB8_66:
	add.s32 	%r132, %r87, 576;
	setp.ge.u32 	%p22, %r132, %r6;
	mov.u32 	%r1031, %r1034;
	@%p22 bra 	$L__BB8_68;
	ld.global.u32 	%r1031, [%rd10+2304];
$L__BB8_68:
	add.s32 	%r255, %r87, 608;
	setp.ge.u32 	%p23, %r255, %r6;
	mov.u32 	%r1032, %r1034;
	@%p23 bra 	$L__BB8_70;
	ld.global.u32 	%r1032, [%rd10+2432];
$L__BB8_70:
	add.s32 	%r256, %r87, 640;
	setp.ge.u32 	%p24, %r256, %r6;
	mov.u32 	%r1033, %r1034;
	@%p24 bra 	$L__BB8_72;
	ld.global.u32 	%r1033, [%rd10+2560];
$L__BB8_72:
	add.s32 	%r139, %r87, 672;
	setp.ge.u32 	%p25, %r139, %r6;
	@%p25 bra 	$L__BB8_74;
	ld.global.u32 	%r1034, [%rd10+2688];
$L__BB8_74:
	// begin inline asm
	mov.u32 %r257, %laneid;
	// end inline asm
	shr.u32 	%r143, %r85, 5;
	mad.lo.s32 	%r258, %r143, 704, %r257;
	shl.b32 	%r259, %r258, 2;
	mov.u32 	%r260, _ZZN3cub18CUB_300001_SM_10006detail4scan16DeviceScanKernelINS2_10policy_hubIiiijN4cuda3std3__44plusIvEEE10Policy1000EN6thrust24THRUST_300001_SM_1000_NS10device_ptrIiEESF_NS0_13ScanTileStateIiLb1EEES9_NS1_10InputValueIiPiEEjiLb0EiEEvT0_T1_T2_iT3_T4_T5_E12temp_storage;
	add.s32 	%r144, %r260, %r259;
	st.shared.u32 	[%r144], %r1013;
	st.shared.u32 	[%r144+128], %r1014;
	st.shared.u32 	[%r144+256], %r1015;
	st.shared.u32 	[%r144+384], %r1016;
	st.shared.u32 	[%r144+512], %r1017;
	st.shared.u32 	[%r144+640], %r1018;
	st.shared.u32 	[%r144+768], %r1019;
	st.shared.u32 	[%r144+896], %r1020;
	st.shared.u32 	[%r144+1024], %r1021;
	st.shared.u32 	[%r144+1152], %r1022;
	st.shared.u32 	[%r144+1280], %r1023;
	st.shared.u32 	[%r144+1408], %r1024;
	st.shared.u32 	[%r144+1536], %r1025;
	st.shared.u32 	[%r144+1664], %r1026;
	st.shared.u32 	[%r144+1792], %r1027;
	st.shared.u32 	[%r144+1920], %r1028;
	st.shared.u32 	[%r144+2048], %r1029;
	st.shared.u32 	[%r144+2176], %r1030;
	st.shared.u32 	[%r144+2304], %r1031;
	st.shared.u32 	[%r144+2432], %r1032;
	st.shared.u32 	[%r144+2560], %r1033;
	st.shared.u32 	[%r144+2688], %r1034;
	bar.warp.sync 	-1;
	mad.lo.s32 	%r145, %r257, 84, %r144;
	ld.shared.v2.u32 	{%r146, %r147}, [%r145];
	ld.shared.v2.u32 	{%r148, %r149}, [%r145+8];
	ld.shared.v2.u32 	{%r150, %r151}, [%r145+16];
	ld.shared.v2.u32 	{%r152, %r153}, [%r145+24];
	ld.shared.v2.u32 	{%r154, %r155}, [%r145+32];
	ld.shared.v2.u32 	{%r156, %r157}, [%r145+40];
	ld.shared.v2.u32 	{%r158, %r159}, [%r145+48];
	ld.shared.v2.u32 	{%r160, %r161}, [%r145+56];
	ld.shared.v2.u32 	{%r162, %r163}, [%r145+64];
	ld.shared.v2.u32 	{%r164, %r165}, [%r145+72];
	ld.shared.v2.u32 	{%r166, %r167}, [%r145+80];
	bar.sync 	0;
	setp.ne.s32 	%p26, %r998, 0;
	@%p26 bra 	$L__BB8_78;
	add.s32 	%r490, %r147, %r146;
	add.s32 	%r491, %r148, %r490;
	add.s32 	%r492, %r149, %r491;
	add.s32 	%r493, %r150, %r492;
	add.s32 	%r494, %r151, %r493;
	add.s32 	%r495, %r152, %r494;
	add.s32 	%r496, %r153, %r495;
	add.s32 	%r497, %r154, %r496;
	add.s32 	%r498, %r155, %r497;
	add.s32 	%r499, %r156, %r498;
	add.s32 	%r500, %r157, %r499;
	add.s32 	%r501, %r158, %r500;
	add.s32 	%r502, %r159, %r501;
	add.s32 	%r503, %r160, %r502;
	add.s32 	%r504, %r161, %r503;
	add.s32 	%r505, %r162, %r504;
	add.s32 	%r506, %r163, %r505;
	add.s32 	%r507, %r164, %r506;
	add.s32 	%r508, %r165, %r507;
	add.s32 	%r509, %r166, %r508;
	add.s32 	%r464, %r167, %r509;
	mov.b32 	%r462, 1;
	mov.b32 	%r487, 0;
	mov.b32 	%r489, -1;
	// begin inline asm
	{  .reg .s32 r0;  .reg .pred p;  shfl.sync.up.b32 r0|p, %r464, %r462, %r487, %r489;  @p add.s32 r0, r0, %r464;  mov.s32 %r460, r0;}
	// end inline asm
	mov.b32 	%r468, 2;
	// begin inline asm
	{  .reg .s32 r0;  .reg .pred p;  shfl.sync.up.b32 r0|p, %r460, %r468, %r487, %r489;  @p add.s32 r0, r0, %r460;  mov.s32 %r466, r0;}
	// end inline asm
	mov.b32 	%r474, 4;
	// begin inline asm
	{  .reg .s32 r0;  .reg .pred p;  shfl.sync.up.b32 r0|p, %r466, %r474, %r487, %r489;  @p add.s32 r0, r0, %r466;  mov.s32 %r472, r0;}
	// end inline asm
	mov.b32 	%r480, 8;
	// begin inline asm
	{  .reg .s32 r0;  .reg .pred p;  shfl.sync.up.b32 r0|p, %r472, %r480, %r487, %r489;  @p add.s32 r0, r0, %r472;  mov.s32 %r478, r0;}
	// end inline asm
	mov.b32 	%r486, 16;
	// begin inline asm
	{  .reg .s32 r0;  .reg .pred p;  shfl.sync.up.b32 r0|p, %r478, %r486, %r487, %r489;  @p add.s32 r0, r0, %r478;  mov.s32 %r484, r0;}
	// end inline asm
	setp.ne.s32 	%p68, %r257, 31;
	@%p68 bra 	$L__BB8_77;
	shl.b32 	%r510, %r143, 2;
	mov.u32 	%r511, _ZZN3cub18CUB_300001_SM_10006detail4scan16DeviceScanKernelINS2_10policy_hubIiiijN4cuda3std3__44plusIvEEE10Policy1000EN6thrust24THRUST_300001_SM_1000_NS10device_ptrIiEESF_NS0_13ScanTileStateIiLb1EEES9_NS1_10InputValueIiPiEEjiLb0EiEEvT0_T1_T2_iT3_T4_T5_E12temp_storage;
	add.s32 	%r512, %r511, %r510;
	st.shared.u32 	[%r512+16], %r484;
$L__BB8_77:
	bar.sync 	0;
	ld.shared.v4.u32 	{%r513, %r514, %r515, %r516}, [_ZZN3cub18CUB_300001_SM_10006detail4scan16DeviceScanKernelINS2_10policy_hubIiiijN4cuda3std3__44plusIvEEE10Policy1000EN6thrust24THRUST_300001_SM_1000_NS10device_ptrIiEESF_NS0_13ScanTileStateIiLb1EEES9_NS1_10InputValueIiPiEEjiLb0EiEEvT0_T1_T2_iT3_T4_T5_E12temp_storage+16];
	add.s32 	%r517, %r514, %r513;
	setp.eq.s32 	%p69, %r143, 2;
	selp.b32 	%r518, %r517, %r513, %p69;
	add.s32 	%r519, %r517, %r515;
	setp.eq.s32 	%p70, %r143, 3;
	selp.b32 	%r520, %r519, %r518, %p70;
	add.s32 	%r521, %r519, %r516;
	setp.eq.s32 	%p71, %r143, 4;
	selp.b32 	%r522, %r521, %r520, %p71;
	ld.shared.v4.u32 	{%r523, %r524, %r525, %r526}, [_ZZN3cub18CUB_300001_SM_10006detail4scan16DeviceScanKernelINS2_10policy_hubIiiijN4cuda3std3__44plusIvEEE10Policy1000EN6thrust24THRUST_300001_SM_1000_NS10device_ptrIiEESF_NS0_13ScanTileStateIiLb1EEES9_NS1_10InputValueIiPiEEjiLb0EiEEvT0_T1_T2_iT3_T4_T5_E12temp_storage+32];
	add.s32 	%r527, %r521, %r523;
	setp.eq.s32 	%p72, %r143, 5;
	selp.b32 	%r528, %r527, %r522, %p72;
	add.s32 	%r529, %r527, %r524;
	setp.eq.s32 	%p73, %r143, 6;
	selp.b32 	%r530, %r529, %r528, %p73;
	add.s32 	%r531, %r529, %r525;
	setp.eq.s32 	%p74, %r143, 7;
	selp.b32 	%r532, %r531, %r530, %p74;
	add.s32 	%r533, %r531, %r526;
	setp.eq.s32 	%p75, %r143, 8;
	selp.b32 	%r534, %r533, %r532, %p75;
	.pragma "used_bytes_mask 4095";
	ld.shared.v4.u32 	{%r535, %r536, %r537, %r538}, [_ZZN3cub18CUB_300001_SM_10006detail4scan16DeviceScanKernelINS2_10policy_hubIiiijN4cuda3std3__44plusIvEEE10Policy1000EN6thrust24THRUST_300001_SM_1000_NS10device_ptrIiEESF_NS0_13ScanTileStateIiLb1EEES9_NS1_10InputValueIiPiEEjiLb0EiEEvT0_T1_T2_iT3_T4_T5_E12temp_storage+48];
	add.s32 	%r539, %r533, %r535;
	setp.eq.s32 	%p76, %r143, 9;
	selp.b32 	%r540, %r539, %r534, %p76;
	add.s32 	%r541, %r539, %r536;
	setp.eq.s32 	%p77, %r143, 10;
	selp.b32 	%r542, %r541, %r540, %p77;
	add.s32 	%r543, %r541, %r537;
	setp.eq.s32 	%p78, %r143, 11;
	selp.b32 	%r544, %r543, %r542, %p78;
	setp.lt.u32 	%p79, %r85, 32;
	selp.b32 	%r545, 0, %r544, %p79;
	setp.eq.s32 	%p80, %r257, 0;
	sub.s32 	%r546, %r484, %r464;
	selp.b32 	%r547, 0, %r546, %p80;
	add.s32 	%r548, %r547, %r997;
	add.s32 	%r1049, %r548, %r545;
	bra.uni 	$L__BB8_97;
$L__BB8_78:
	add.s32 	%r291, %r147, %r146;
	add.s32 	%r292, %r148, %r291;
	add.s32 	%r293, %r149, %r292;
	add.s32 	%r294, %r150, %r293;
	add.s32 	%r295, %r151, %r294;
	add.s32 	%r296, %r152, %r295;
	add.s32 	%r297, %r153, %r296;
	add.s32 	%r298, %r154, %r297;
	add.s32 	%r299, %r155, %r298;
	add.s32 	%r300, %r156, %r299;
	add.s32 	%r301, %r157, %r300;
	add.s32 	%r302, %r158, %r301;
	add.s32 	%r303, %r159, %r302;
	add.s32 	%r304, %r160, %r303;
	add.s32 	%r305, %r161, %r304;
	add.s32 	%r306, %r162, %r305;
	add.s32 	%r307, %r163, %r306;
	add.s32 	%r308, %r164, %r307;
	add.s32 	%r309, %r165, %r308;
	add.s32 	%r310, %r166, %r309;
	add.s32 	%r265, %r167, %r310;
	mov.b32 	%r263, 1;
	mov.b32 	%r288, 0;
	mov.b32 	%r290, -1;
	// begin inline asm
	{  .reg .s32 r0;  .reg .pred p;  shfl.sync.up.b32 r0|p, %r265, %r263, %r288, %r290;  @p add.s32 r0, r0, %r265;  mov.s32 %r261, r0;}
	// end inline asm
	mov.b32 	%r269, 2;
	// begin inline asm
	{  .reg .s32 r0;  .reg .pred p;  shfl.sync.up.b32 r0|p, %r261, %r269, %r288, %r290;  @p add.s32 r0, r0, %r261;  mov.s32 %r267, r0;}
	// end inline asm
	mov.b32 	%r275, 4;
	// begin inline asm
	{  .reg .s32 r0;  .reg .pred p;  shfl.sync.up.b32 r0|p, %r267, %r275, %r288, %r290;  @p add.s32 r0, r0, %r267;  mov.s32 %r273, r0;}
	// end inline asm
	mov.b32 	%r281, 8;
	// begin inline asm
	{  .reg .s32 r0;  .reg .pred p;  shfl.sync.up.b32 r0|p, %r273, %r281, %r288, %r290;  @p add.s32 r0, r0, %r273;  mov.s32 %r279, r0;}
	// end inline asm
	mov.b32 	%r287, 16;
	// begin inline asm
	{  .reg .s32 r0;  .reg .pred p;  shfl.sync.up.b32 r0|p, %r279, %r287, %r288, %r290;  @p add.s32 r0, r0, %r279;  mov.s32 %r285, r0;}
	// end inline asm
	setp.ne.s32 	%p27, %r257, 31;
	@%p27 bra 	$L__BB8_80;
	shl.b32 	%r311, %r143, 2;
	mov.u32 	%r312, _ZZN3cub18CUB_300001_SM_10006detail4scan16DeviceScanKernelINS2_10policy_hubIiiijN4cuda3std3__44plusIvEEE10Policy1000EN6thrust24THRUST_300001_SM_1000_NS10device_ptrIiEESF_NS0_13ScanTileStateIiLb1EEES9_NS1_10InputValueIiPiEEjiLb0EiEEvT0_T1_T2_iT3_T4_T5_E12temp_storage;
	add.s32 	%r313, %r312, %r311;
	st.shared.u32 	[%r313+16], %r285;
$L__BB8_80:
	sub.s32 	%r314, %r285, %r265;
	bar.sync 	0;
	ld.shared.v4.u32 	{%r315, %r316, %r317, %r318}, [_ZZN3cub18CUB_300001_SM_10006detail4scan16DeviceScanKernelINS2_10policy_hubIiiijN4cuda3std3__44plusIvEEE10Policy1000EN6thrust24THRUST_300001_SM_1000_NS10device_ptrIiEESF_NS0_13ScanTileStateIiLb1EEES9_NS1_10InputValueIiPiEEjiLb0EiEEvT0_T1_T2_iT3_T4_T5_E12temp_storage+16];
	add.s32 	%r319, %r316, %r315;
	setp.eq.s32 	%p28, %r143, 2;
	selp.b32 	%r320, %r319, %r315, %p28;
	add.s32 	%r321, %r319, %r317;
	setp.eq.s32 	%p29, %r143, 3;
	selp.b32 	%r322, %r321, %r320, %p29;
	add.s32 	%r323, %r321, %r318;
	setp.eq.s32 	%p30, %r143, 4;
	selp.b32 	%r324, %r323, %r322, %p30;
	ld.shared.v4.u32 	{%r325, %r326, %r327, %r328}, [_ZZN3cub18CUB_300001_SM_10006detail4scan16DeviceScanKernelINS2_10policy_hubIiiijN4cuda3std3__44plusIvEEE10Policy1000EN6thrust24THRUST_300001_SM_1000_NS10device_ptrIiEESF_NS0_13ScanTileStateIiLb1EEES9_NS1_10InputValueIiPiEEjiLb0EiEEvT0_T1_T2_iT3_T4_T5_E12temp_storage+32];
	add.s32 	%r329, %r323, %r325;
	setp.eq.s32 	%p31, %r143, 5;
	selp.b32 	%r330, %r329, %r324, %p31;
	add.s32 	%r331, %r329, %r326;
	setp.eq.s32 	%p32, %r143, 6;
	selp.b32 	%r332, %r331, %r330, %p32;
	add.s32 	%r333, %r331, %r327;
	setp.eq.s32 	%p33, %r143, 7;
	selp.b32 	%r334, %r333, %r332, %p33;
	add.s32 	%r335, %r333, %r328;
	setp.eq.s32 	%p34, %r143, 8;
	selp.b32 	%r336, %r335, %r334, %p34;
	ld.shared.v4.u32 	{%r337, %r338, %r339, %r340}, [_ZZN3cub18CUB_300001_SM_10006detail4scan16DeviceScanKernelINS2_10policy_hubIiiijN4cuda3std3__44plusIvEEE10Policy1000EN6thrust24THRUST_300001_SM_1000_NS10device_ptrIiEESF_NS0_13ScanTileStateIiLb1EEES9_NS1_10InputValueIiPiEEjiLb0EiEEvT0_T1_T2_iT3_T4_T5_E12temp_storage+48];
	add.s32 	%r341, %r335, %r337;
	setp.eq.s32 	%p35, %r143, 9;
	selp.b32 	%r342, %r341, %r336, %p35;
	add.s32 	%r343, %r341, %r338;
	setp.eq.s32 	%p36, %r143, 10;
	selp.b32 	%r344, %r343, %r342, %p36;
	add.s32 	%r345, %r343, %r339;
	setp.eq.s32 	%p37, %r143, 11;
	selp.b32 	%r346, %r345, %r344, %p37;
	add.s32 	%r173, %r345, %r340;
	setp.gt.u32 	%p38, %r85, 31;
	setp.lt.u32 	%p39, %r85, 32;
	setp.eq.s32 	%p40, %r257, 0;
	selp.b32 	%r347, 0, %r314, %p40;
	add.s32 	%r1048, %r346, %r347;
	selp.b32 	%r175, %r314, %r1048, %p39;
	@%p38 bra 	$L__BB8_96;
	setp.ne.s32 	%p41, %r85, 0;
	mul.wide.s32 	%rd21, %r998, 8;
	add.s64 	%rd11, %rd16, %rd21;
	@%p41 bra 	$L__BB8_83;
	st.shared.u32 	[_ZZN3cub18CUB_300001_SM_10006detail4scan16DeviceScanKernelINS2_10policy_hubIiiijN4cuda3std3__44plusIvEEE10Policy1000EN6thrust24THRUST_300001_SM_1000_NS10device_ptrIiEESF_NS0_13ScanTileStateIiLb1EEES9_NS1_10InputValueIiPiEEjiLb0EiEEvT0_T1_T2_iT3_T4_T5_E12temp_storage+12], %r173;
	add.s64 	%rd22, %rd11, 256;
	mov.b32 	%r348, 100;
	// begin inline asm
	st.relaxed.gpu.v2.u32 [%rd22], {%r348, %r173};
	// end inline asm
$L__BB8_83:
	not.b32 	%r354, %r85;
	add.s32 	%r1043, %r998, %r354;
	mov.b32 	%r350, 830;
	// begin inline asm
	nanosleep.u32 %r350;
	// end inline asm
	mul.wide.s32 	%rd24, %r1043, 8;
	add.s64 	%rd25, %rd16, %rd24;
	add.s64 	%rd23, %rd25, 256;
	// begin inline asm
	ld.relaxed.gpu.v2.u32 {%r1045, %r1037}, [%rd23];
	// end inline asm
	mov.b32 	%r1038, 952;
$L__BB8_84:
	setp.eq.s32 	%p42, %r1045, 99;
	mov.b32 	%r355, -1;
	vote.sync.any.pred 	%p43, %p42, %r355;
	not.pred 	%p44, %p43;
	@%p44 bra 	$L__BB8_86;
	mul.lo.s32 	%r458, %r998, 16807;
	and.b32  	%r998, %r458, 2147483647;
	add.s32 	%r459, %r1038, 1;
	rem.u32 	%r455, %r998, %r459;
	// begin inline asm
	nanosleep.u32 %r455;
	// end inline asm
	shr.u32 	%r1038, %r1038, 1;
	// begin inline asm
	ld.relaxed.gpu.v2.u32 {%r1045, %r1037}, [%rd23];
	// end inline asm
	bra.uni 	$L__BB8_84;
$L__BB8_86:
	setp.eq.s32 	%p45, %r1045, 101;
	mov.b32 	%r382, -1;
	vote.sync.ballot.b32 	%r384, %p45, %r382;
	// begin inline asm
	mov.u32 %r357, %lanemask_ge;
	// end inline asm
	and.b32  	%r385, %r384, %r357;
	or.b32  	%r386, %r385, -2147483648;
	add.s32 	%r387, %r386, -1;
	not.b32 	%r388, %r386;
	and.b32  	%r389, %r388, %r387;
	popc.b32 	%r361, %r389;
	mov.b32 	%r360, 1;
	// begin inline asm
	shfl.sync.down.b32 %r358, %r1037, %r360, %r361, %r382;
	// end inline asm
	setp.lt.s32 	%p47, %r257, %r361;
	selp.b32 	%r390, %r358, 0, %p47;
	add.s32 	%r364, %r390, %r1037;
	mov.b32 	%r365, 2;
	// begin inline asm
	shfl.sync.down.b32 %r363, %r364, %r365, %r361, %r382;
	// end inline asm
	add.s32 	%r391, %r257, 2;
	setp.gt.s32 	%p48, %r391, %r361;
	selp.b32 	%r392, 0, %r363, %p48;
	add.s32 	%r369, %r364, %r392;
	mov.b32 	%r370, 4;
	// begin inline asm
	shfl.sync.down.b32 %r368, %r369, %r370, %r361, %r382;
	// end inline asm
	add.s32 	%r393, %r257, 4;
	setp.gt.s32 	%p49, %r393, %r361;
	selp.b32 	%r394, 0, %r368, %p49;
	add.s32 	%r374, %r369, %r394;
	mov.b32 	%r375, 8;
	// begin inline asm
	shfl.sync.down.b32 %r373, %r374, %r375, %r361, %r382;
	// end inline asm
	add.s32 	%r395, %r257, 8;
	setp.gt.s32 	%p50, %r395, %r361;
	selp.b32 	%r396, 0, %r373, %p50;
	add.s32 	%r379, %r374, %r396;
	mov.b32 	%r380, 16;
	// begin inline asm
	shfl.sync.down.b32 %r378, %r379, %r380, %r361, %r382;
	// end inline asm
	add.s32 	%r397, %r257, 16;
	setp.gt.s32 	%p51, %r397, %r361;
	selp.b32 	%r398, 0, %r378, %p51;
	add.s32 	%r1041, %r379, %r398;
	add.s64 	%rd12, %rd16, 256;
	mov.b32 	%r1039, 952;
$L__BB8_87:
	setp.ne.s32 	%p52, %r1045, 101;
	mov.b32 	%r399, -1;
	vote.sync.all.pred 	%p53, %p52, %r399;
	not.pred 	%p54, %p53;
	@%p54 bra 	$L__BB8_92;
	shr.u32 	%r1039, %r1039, 1;
	mul.wide.s32 	%rd28, %r1043, 8;
	add.s64 	%rd29, %rd12, %rd28;
	add.s64 	%rd27, %rd29, -256;
	// begin inline asm
	ld.relaxed.gpu.v2.u32 {%r1045, %r1046}, [%rd27];
	// end inline asm
	mov.u32 	%r1047, %r1039;
$L__BB8_89:
	setp.eq.s32 	%p58, %r1045, 99;
	mov.b32 	%r407, -1;
	vote.sync.any.pred 	%p59, %p58, %r407;
	not.pred 	%p60, %p59;
	@%p60 bra 	$L__BB8_91;
	mul.lo.s32 	%r453, %r998, 16807;
	and.b32  	%r998, %r453, 2147483647;
	add.s32 	%r454, %r1047, 1;
	rem.u32 	%r450, %r998, %r454;
	// begin inline asm
	nanosleep.u32 %r450;
	// end inline asm
	shr.u32 	%r1047, %r1047, 1;
	// begin inline asm
	ld.relaxed.gpu.v2.u32 {%r1045, %r1046}, [%rd27];
	// end inline asm
	bra.uni 	$L__BB8_89;
$L__BB8_91:
	setp.eq.s32 	%p61, %r1045, 101;
	mov.b32 	%r433, -1;
	vote.sync.ballot.b32 	%r434, %p61, %r433;
	and.b32  	%r435, %r434, %r357;
	or.b32  	%r436, %r435, -2147483648;
	add.s32 	%r437, %r436, -1;
	not.b32 	%r438, %r436;
	and.b32  	%r439, %r438, %r437;
	popc.b32 	%r412, %r439;
	mov.b32 	%r411, 1;
	// begin inline asm
	shfl.sync.down.b32 %r409, %r1046, %r411, %r412, %r433;
	// end inline asm
	setp.lt.s32 	%p63, %r257, %r412;
	selp.b32 	%r440, %r409, 0, %p63;
	add.s32 	%r415, %r440, %r1046;
	mov.b32 	%r416, 2;
	// begin inline asm
	shfl.sync.down.b32 %r414, %r415, %r416, %r412, %r433;
	// end inline asm
	add.s32 	%r441, %r257, 2;
	setp.gt.s32 	%p64, %r441, %r412;
	selp.b32 	%r442, 0, %r414, %p64;
	add.s32 	%r420, %r415, %r442;
	mov.b32 	%r421, 4;
	// begin inline asm
	shfl.sync.down.b32 %r419, %r420, %r421, %r412, %r433;
	// end inline asm
	add.s32 	%r443, %r257, 4;
	setp.gt.s32 	%p65, %r443, %r412;
	selp.b32 	%r444, 0, %r419, %p65;
	add.s32 	%r425, %r420, %r444;
	mov.b32 	%r426, 8;
	// begin inline asm
	shfl.sync.down.b32 %r424, %r425, %r426, %r412, %r433;
	// end inline asm
	add.s32 	%r445, %r257, 8;
	setp.gt.s32 	%p66, %r445, %r412;
	selp.b32 	%r446, 0, %r424, %p66;
	add.s32 	%r430, %r425, %r446;
	mov.b32 	%r431, 16;
	// begin inline asm
	shfl.sync.down.b32 %r429, %r430, %r431, %r412, %r433;
	// end inline asm
	add.s32 	%r447, %r257, 16;
	setp.gt.s32 	%p67, %r447, %r412;
	selp.b32 	%r448, 0, %r429, %p67;
	add.s32 	%r449, %r448, %r1041;
	add.s32 	%r1041, %r449, %r430;
	add.s32 	%r1043, %r1043, -32;
	bra.uni 	$L__BB8_87;
$L__BB8_92:
	@%p41 bra 	$L__BB8_94;
	add.s32 	%r402, %r1041, %r173;
	add.s64 	%rd26, %rd11, 256;
	mov.b32 	%r401, 101;
	// begin inline asm
	st.relaxed.gpu.v2.u32 [%rd26], {%r401, %r402};
	// end inline asm
	st.shared.u32 	[_ZZN3cub18CUB_300001_SM_10006detail4scan16DeviceScanKernelINS2_10policy_hubIiiijN4cuda3std3__44plusIvEEE10Policy1000EN6thrust24THRUST_300001_SM_1000_NS10device_ptrIiEESF_NS0_13ScanTileStateIiLb1EEES9_NS1_10InputValueIiPiEEjiLb0EiEEvT0_T1_T2_iT3_T4_T5_E12temp_storage+4], %r1041;
	st.shared.u32 	[_ZZN3cub18CUB_300001_SM_10006detail4scan16DeviceScanKernelINS2_10policy_hubIiiijN4cuda3std3__44plusIvEEE10Policy1000EN6thrust24THRUST_300001_SM_1000_NS10device_ptrIiEESF_NS0_13ScanTileStateIiLb1EEES9_NS1_10InputValueIiPiEEjiLb0EiEEvT0_T1_T2_iT3_T4_T5_E12temp_storage+8], %r402;
$L__BB8_94:
	setp.ne.s32 	%p56, %r257, 0;
	mov.u32 	%r1048, %r175;
	@%p56 bra 	$L__BB8_96;
	st.shared.u32 	[_ZZN3cub18CUB_300001_SM_10006detail4scan16DeviceScanKernelINS2_10policy_hubIiiijN4cuda3std3__44plusIvEEE10Policy1000EN6thrust24THRUST_300001_SM_1000_NS10device_ptrIiEESF_NS0_13ScanTileStateIiLb1EEES9_NS1_10InputValueIiPiEEjiLb0EiEEvT0_T1_T2_iT3_T4_T5_E12temp_storage+76], %r1041;
	mov.u32 	%r1048, %r1041;
$L__BB8_96:
	bar.sync 	0;
	setp.eq.s32 	%p57, %r85, 0;
	ld.shared.u32 	%r403, [_ZZN3cub18CUB_300001_SM_10006detail4scan16DeviceScanKernelINS2_10policy_hubIiiijN4cuda3std3__44plusIvEEE10Policy1000EN6thrust24THRUST_300001_SM_1000_NS10device_ptrIiEESF_NS0_13ScanTileStateIiLb1EEES9_NS1_10InputValueIiPiEEjiLb0EiEEvT0_T1_T2_iT3_T4_T5_E12temp_storage+76];
	selp.b32 	%r404, 0, %r403, %p57;
	add.s32 	%r1049, %r404, %r1048;
$L__BB8_97:
	add.s32 	%r549, %r1049, %r146;
	add.s32 	%r550, %r147, %r549;
	add.s32 	%r551, %r148, %r550;
	add.s32 	%r552, %r149, %r551;
	add.s32 	%r553, %r150, %r552;
	add.s32 	%r554, %r151, %r553;
	add.s32 	%r555, %r152, %r554;
	add.s32 	%r556, %r153, %r555;
	add.s32 	%r557, %r154, %r556;
	add.s32 	%r558, %r155, %r557;
	add.s32 	%r559, %r156, %r558;
	add.s32 	%r560, %r157, %r559;
	add.s32 	%r561, %r158, %r560;
	add.s32 	%r562, %r159, %r561;
	add.s32 	%r563, %r160, %r562;
	add.s32 	%r564, %r161, %r563;
	add.s32 	%r565, %r162, %r564;
	add.s32 	%r566, %r163, %r565;
	add.s32 	%r567, %r164, %r566;
	add.s32 	%r568, %r165, %r567;
	add.s32 	%r569, %r166, %r568;
	bar.sync 	0;
	st.shared.v2.u32 	[%r145], {%r1049, %r549};
	st.shared.v2.u32 	[%r145+8], {%r550, %r551};
	st.shared.v2.u32 	[%r145+16], {%r552, %r553};
	st.shared.v2.u32 	[%r145+24], {%r554, %r555};
	st.shared.v2.u32 	[%r145+32], {%r556, %r557};
	st.shared.v2.u32 	[%r145+40], {%r558, %r559};
	st.shared.v2.u32 	[%r145+48], {%r560, %r561};
	st.shared.v2.u32 	[%r145+56], {%r562, %r563};
	st.shared.v2.u32 	[%r145+64], {%r564, %r565};
	st.shared.v2.u32 	[%r145+72], {%r566, %r567};
	st.shared.v2.u32 	[%r145+80], {%r568, %r569};
	bar.warp.sync 	-1;
	ld.shared.u32 	%r214, [%r144];
	ld.shared.u32 	%r215, [%r144+128];
	ld.shared.u32 	%r216, [%r144+256];
	ld.shared.u32 	%r217, [%r144+384];
	ld.shared.u32 	%r218, [%r144+512];
	ld.shared.u32 	%r219, [%r144+640];
	ld.shared.u32 	%r220, [%r144+768];
	ld.shared.u32 	%r221, [%r144+896];
	ld.shared.u32 	%r222, [%r144+1024];
	ld.shared.u32 	%r223, [%r144+1152];
	ld.shared.u32 	%r224, [%r144+1280];
	ld.shared.u32 	%r225, [%r144+1408];
	ld.shared.u32 	%r226, [%r144+1536];
	ld.shared.u32 	%r227, [%r144+1664];
	ld.shared.u32 	%r228, [%r144+1792];
	ld.shared.u32 	%r229, [%r144+1920];
	ld.shared.u32 	%r230, [%r144+2048];
	ld.shared.u32 	%r231, [%r144+2176];
	ld.shared.u32 	%r232, [%r144+2304];
	ld.shared.u32 	%r233, [%r144+2432];
	ld.shared.u32 	%r234, [%r144+2560];
	ld.shared.u32 	%r235, [%r144+2688];
	setp.ne.s32 	%p81, %r85, 0;
	@%p81 bra 	$L__BB8_99;
	st.volatile.shared.u32 	[_ZZN3cub18CUB_300001_SM_10006detail4scan16DeviceScanKernelINS2_10policy_hubIiiijN4cuda3std3__44plusIvEEE10Policy1000EN6thrust24THRUST_300001_SM_1000_NS10device_ptrIiEESF_NS0_13ScanTileStateIiLb1EEES9_NS1_10InputValueIiPiEEjiLb0EiEEvT0_T1_T2_iT3_T4_T5_E12temp_storage+33792], %r6;
$L__BB8_99:
	ld.param.u32 	%r996, [_ZN3cub18CUB_300001_SM_10006detail4scan16DeviceScanKernelINS2_10policy_hubIiiijN4cuda3std3__44plusIvEEE10Policy1000EN6thrust24THRUST_300001_SM_1000_NS10device_ptrIiEESF_NS0_13ScanTileStateIiLb1EEES9_NS1_10InputValueIiPiEEjiLb0EiEEvT0_T1_T2_iT3_T4_T5__param_3];
	bar.sync 	0;
	ld.volatile.shared.u32 	%r236, [_ZZN3cub18CUB_300001_SM_10006detail4scan16DeviceScanKernelINS2_10policy_hubIiiijN4cuda3std3__44plusIvEEE10Policy1000EN6thrust24THRUST_300001_SM_1000_NS10device_ptrIiEESF_NS0_13ScanTileStateIiLb1EEES9_NS1_10InputValueIiPiEEjiLb0EiEEvT0_T1_T2_iT3_T4_T5_E12temp_storage+33792];
	cvt.u64.u32 	%rd36, %r87;
	mov.u32 	%r570, %ctaid.x;
	add.s32 	%r571, %r996, %r570;
	mul.lo.s32 	%r572, %r571, 8448;
	cvt.u64.u32 	%rd37, %r572;
	add.s64 	%rd38, %rd36, %rd37;
	setp.ge.s32 	%p82, %r87, %r236;
	shl.b64 	%rd39, %rd38, 2;
	add.s64 	%rd13, %rd4, %rd39;
	@%p82 bra 	$L__BB8_101;
	st.global.u32 	[%rd13], %r214;
$L__BB8_101:
	setp.ge.s32 	%p83, %r90, %r236;
	@%p83 bra 	$L__BB8_103;
	st.global.u32 	[%rd13+128], %r215;
$L__BB8_103:
	setp.ge.s32 	%p84, %r93, %r236;
	@%p84 bra 	$L__BB8_105;
	st.global.u32 	[%rd13+256], %r216;
$L__BB8_105:
	setp.ge.s32 	%p85, %r96, %r236;
	@%p85 bra 	$L__BB8_107;
	st.global.u32 	[%rd13+384], %r217;
$L__BB8_107:
	mov.u32 	%r573, %tid.x;
	and.b32  	%r574, %r573, 992;
	mul.lo.s32 	%r575, %r574, 22;
	and.b32  	%r576, %r573, 31;
	or.b32  	%r577, %r575, %r576;
	add.s32 	%r578, %r577, 128;
	setp.ge.s32 	%p86, %r578, %r236;
	@%p86 bra 	$L__BB8_109;
	st.global.u32 	[%rd13+512], %r218;
$L__BB8_109:
	add.s32 	%r584, %r577, 160;
	setp.ge.s32 	%p87, %r584, %r236;
	@%p87 bra 	$L__BB8_111;
	st.global.u32 	[%rd13+640], %r219;
$L__BB8_111:
	add.s32 	%r590, %r577, 192;
	setp.ge.s32 	%p88, %r590, %r236;
	@%p88 bra 	$L__BB8_113;
	st.global.u32 	[%rd13+768], %r220;
$L__BB8_113:
	add.s32 	%r596, %r577, 224;
	setp.ge.s32 	%p89, %r596, %r236;
	@%p89 bra 	$L__BB8_115;
	st.global.u32 	[%rd13+896], %r221;
$L__BB8_115:
	add.s32 	%r602, %r577, 256;
	setp.ge.s32 	%p90, %r602, %r236;
	@%p90 bra 	$L__BB8_117;
	st.global.u32 	[%rd13+1024], %r222;
$L__BB8_117:
	add.s32 	%r608, %r577, 288;
	setp.ge.s32 	%p91, %r608, %r236;
	@%p91 bra 	$L__BB8_119;
	st.global.u32 	[%rd13+1152], %r223;
$L__BB8_119:
	setp.ge.s32 	%p92, %r111, %r236;
	@%p92 bra 	$L__BB8_121;
	st.global.u32 	[%rd13+1280], %r224;
$L__BB8_121:
	setp.ge.s32 	%p93, %r114, %r236;
	@%p93 bra 	$L__BB8_123;
	st.global.u32 	[%rd13+1408], %r225;
$L__BB8_123:
	setp.ge.s32 	%p94, %r117, %r236;
	@%p94 bra 	$L__BB8_125;
	st.global.u32 	[%rd13+1536], %r226;
$L__BB8_125:
	setp.ge.s32 	%p95, %r120, %r236;
	@%p95 bra 	$L__BB8_127;
	st.global.u32 	[%rd13+1664], %r227;
$L__BB8_127:
	add.s32 	%r614, %r577, 448;
	setp.ge.s32 	%p96, %r614, %r236;
	@%p96 bra 	$L__BB8_129;
	st.global.u32 	[%rd13+1792], %r228;
$L__BB8_129:
	add.s32 	%r620, %r577, 480;
	setp.ge.s32 	%p97, %r620, %r236;
	@%p97 bra 	$L__BB8_131;
	st.global.u32 	[%rd13+1920], %r229;
$L__BB8_131:
	add.s32 	%r626, %r577, 512;
	setp.ge.s32 	%p98, %r626, %r236;
	@%p98 bra 	$L__BB8_133;
	st.global.u32 	[%rd13+2048], %r230;
$L__BB8_133:
	setp.ge.s32 	%p99, %r129, %r236;
	@%p99 bra 	$L__BB8_135;
	st.global.u32 	[%rd13+2176], %r231;
$L__BB8_135:
	setp.ge.s32 	%p100, %r132, %r236;
	@%p100 bra 	$L__BB8_137;
	st.global.u32 	[%rd13+2304], %r232;
$L__BB8_137:
	add.s32 	%r632, %r577, 608;
	setp.ge.s32 	%p101, %r632, %r236;
	@%p101 bra 	$L__BB8_139;
	st.global.u32 	[%rd13+2432], %r233;
$L__BB8_139:
	add.s32 	%r638, %r577, 640;
	setp.ge.s32 	%p102, %r638, %r236;
	@%p102 bra 	$L__BB8_141;
	st.global.u32 	[%rd13+2560], %r234;
$L__BB8_141:
	setp.ge.s32 	%p103, %r139, %r236;
	@%p103 bra 	$L__BB8_143;
	st.global.u32 	[%rd13+2688], %r235;
$L__BB8_143:
	ret;

}
	// .globl	_ZN3cub18CUB_300001_SM_10006detail4scan16DeviceScanKernelINS2_10policy_hubIiiimN4cuda3std3__44plusIvEEE10Policy1000EN6thrust24THRUST_300001_SM_1000_NS10device_ptrIiEESF_NS0_13ScanTileStateIiLb1EEES9_NS1_10InputValueIiPiEEmiLb0EiEEvT0_T1_T2_iT3_T4_T5_
.visible .entry _ZN3cub18CUB_300001_SM_10006detail4scan16DeviceScanKernelINS2_10policy_hubIiiimN4cuda3std3__44plusIvEEE10Policy1000EN6thrust24THRUST_300001_SM_1000_NS10device_ptrIiEESF_NS0_13ScanTileStateIiLb1EEES9_NS1_10InputValueIiPiEEmiLb0EiEEvT0_T1_T2_iT3_T4_T5_(
	.param .align 8 .b8 _ZN3cub18CUB_300001_SM_10006detail4scan16DeviceScanKernelINS2_10policy_hubIiiimN4cuda3std3__44plusIvEEE10Policy1000EN6thrust24THRUST_300001_SM_1000_NS10device_ptrIiEESF_NS0_13ScanTileStateIiLb1EEES9_NS1_10InputValueIiPiEEmiLb0EiEEvT0_T1_T2_iT3_T4_T5__param_0[8],
	.param .align 8 .b8 _ZN3cub18CUB_300001_SM_10006detail4scan16DeviceScanKernelINS2_10policy_hubIiiimN4cuda3std3__44plusIvEEE10Policy1000EN6thrust24THRUST_300001_SM_1000_NS10device_ptrIiEESF_NS0_13ScanTileStateIiLb1EEES9_NS1_10InputValueIiPiEEmiLb0EiEEvT0_T1_T2_iT3_T4_T5__param_1[8],
	.param .align 8 .b8 _ZN3cub18CUB_300001_SM_10006detail4scan16DeviceScanKernelINS2_10policy_hubIiiimN4cuda3std3__44plusIvEEE10Policy1000EN6thrust24THRUST_300001_SM_1000_NS10device_ptrIiEESF_NS0_13ScanTileStateIiLb1EEES9_NS1_10InputValueIiPiEEmiLb0EiEEvT0_T1_T2_iT3_T4_T5__param_2[8],
	.param .u32 _ZN3cub18CUB_300001_SM_10006detail4scan16DeviceScanKernelINS2_10policy_hubIiiimN4cuda3std3__44plusIvEEE10Policy1000EN6thrust24THRUST_300001_SM_1000_NS10device_ptrIiEESF_NS0_13ScanTileStateIiLb1EEES9_NS1_10InputValueIiPiEEmiLb0EiEEvT0_T1_T2_iT3_T4_T5__param_3,
	.param .align 1 .b8 _ZN3cub18CUB_300001_SM_10006detail4scan16DeviceScanKernelINS2_10policy_hubIiiimN4cuda3std3__44plusIvEEE10Policy1000EN6thrust24THRUST_300001_SM_1000_NS10device_ptrIiEESF_NS0_13ScanTileStateIiLb1EEES9_NS1_10InputValueIiPiEEmiLb0EiEEvT0_T1_T2_iT3_T4_T5__param_4[1],
	.param .align 8 .b8 _ZN3cub18CUB_300001_SM_10006detail4scan16DeviceScanKernelINS2_10policy_hubIiiimN4cuda3std3__44plusIvEEE10Policy1000EN6thrust24THRUST_300001_SM_1000_NS10device_ptrIiEESF_NS0_13ScanTileStateIiLb1EEES9_NS1_10InputValueIiPiEEmiLb0EiEEvT0_T1_T2_iT3_T4_T5__param_5[16],
	.param .u64 _ZN3cub18CUB_300001_SM_10006detail4scan16DeviceScanKernelINS2_10policy_hubIiiimN4cuda3std3__44plusIvEEE10Policy1000EN6thrust24THRUST_300001_SM_1000_NS10device_ptrIiEESF_NS0_13ScanTileStateIiLb1EEES9_NS1_10InputValueIiPiEEmiLb0EiEEvT0_T1_T2_iT3_T4_T5__param_6
)
.maxntid 416
{
	.reg .pred 	%p<158>;
	.reg .b16 	%rs<3>;
	.reg .b32 	%r<1003>;
	.reg .b64 	%rd<59>;
	// demoted variable
	.shared .align 16 .b8 _ZZN3cub18CUB_300001_SM_10006detail4scan16DeviceScanKernelINS2_10policy_hubIiiimN4cuda3std3__44plusIvEEE10Policy1000EN6thrust24THRUST_300001_SM_1000_NS10device_ptrIiEESF_NS0_13ScanTileStateIiLb1EEES9_NS1_10InputValueIiPiEEmiLb0EiEEvT0_T1_T2_iT3_T4_T5_E12temp_storage[31632];
	ld.param.u32 	%r206, [_ZN3cub18CUB_300001_SM_10006detail4scan16DeviceScanKernelINS2_10policy_hubIiiimN4cuda3std3__44plusIvEEE10Policy1000EN6thrust24THRUST_300001_SM_1000_NS10device_ptrIiEESF_NS0_13ScanTileStateIiLb1EEES9_NS1_10InputValueIiPiEEmiLb0EiEEvT0_T1_T2_iT3_T4_T5__param_5];
	bfe.u32 	%r207, %r206, 0, 8;
	cvt.u16.u32 	%rs1, %r207;
	and.b16  	%rs2, %rs1, 255;
	ld.param.u64 	%rd18, [_ZN3cub18CUB_300001_SM_10006detail4scan16DeviceScanKernelINS2_10policy_hubIiiimN4cuda3std3__44plusIvEEE10Policy1000EN6thrust24THRUST_300001_SM_1000_NS10device_ptrIiEESF_NS0_13ScanTileStateIiLb1EEES9_NS1_10InputValueIiPiEEmiLb0EiEEvT0_T1_T2_iT3_T4_T5__param_2];
	ld.param.u64 	%rd17, [_ZN3cub18CUB_300001_SM_10006detail4scan16DeviceScanKernelINS2_10policy_hubIiiimN4cuda3std3__44plusIvEEE10Policy1000EN6thrust24THRUST_300001_SM_1000_NS10device_ptrIiEESF_NS0_13ScanTileStateIiLb1EEES9_NS1_10InputValueIiPiEEmiLb0EiEEvT0_T1_T2_iT3_T4_T5__param_1];
	ld.param.u64 	%rd16, [_ZN3cub18CUB_300001_SM_10006detail4scan16DeviceScanKernelINS2_10policy_hubIiiimN4cuda3std3__44plusIvEEE10Policy1000EN6thrust24THRUST_300001_SM_1000_NS10device_ptrIiEESF_NS0_13ScanTileStateIiLb1EEES9_NS1_10InputValueIiPiEEmiLb0EiEEvT0_T1_T2_iT3_T4_T5__param_0];
	ld.param.u64 	%rd1, [_ZN3cub18CUB_300001_SM_10006detail4scan16DeviceScanKernelINS2_10policy_hubIiiimN4cuda3std3__44plusIvEEE10Policy1000EN6thrust24THRUST_300001_SM_1000_NS10device_ptrIiEESF_NS0_13ScanTileStateIiLb1EEES9_NS1_10InputValueIiPiEEmiLb0EiEEvT0_T1_T2_iT3_T4_T5__param_5+8];
	ld.param.u32 	%r205, [_ZN3cub18CUB_300001_SM_10006detail4scan16DeviceScanKernelINS2_10policy_hubIiiimN4cuda3std3__44plusIvEEE10Policy1000EN6thrust24THRUST_300001_SM_1000_NS10device_ptrIiEESF_NS0_13ScanTileStateIiLb1EEES9_NS1_10InputValueIiPiEEmiLb0EiEEvT0_T1_T2_iT3_T4_T5__param_3];
	ld.param.u64 	%rd19, [_ZN3cub18CUB_300001_SM_10006detail4scan16DeviceScanKernelINS2_10policy_hubIiiimN4cuda3std3__44plusIvEEE10Policy1000EN6thrust24THRUST_300001_SM_1000_NS10device_ptrIiEESF_NS0_13ScanTileStateIiLb1EEES9_NS1_10InputValueIiPiEEmiLb0EiEEvT0_T1_T2_iT3_T4_T5__param_6];
	setp.eq.s16 	%p1, %rs2, 0;
	@%p1 bra 	$L__BB9_2;
	cvta.to.global.u64 	%rd20, %rd1;
	ld.global.u32 	%r959, [%rd20];
	bra.uni 	$L__BB9_3;
$L__BB9_2:
	cvt.u32.u64 	%r959, %rd1;
$L__BB9_3:
	cvta.to.global.u64 	%rd3, %rd16;
	cvta.to.global.u64 	%rd4, %rd17;
	mov.u32 	%r208, %ctaid.x;
	add.s32 	%r4, %r205, %r208;
	mul.wide.s32 	%rd5, %r4, 7904;
	sub.s64 	%rd6, %rd19, %rd5;
	setp.lt.u64 	%p2, %rd6, 7905;
	@%p2 bra 	$L__BB9_29;
	mov.u32 	%r5, %tid.x;
	and.b32  	%r617, %r5, 31;
	and.b32  	%r618, %r5, 992;
	mul.lo.s32 	%r619, %r618, 19;
	or.b32  	%r620, %r619, %r617;
	cvt.u64.u32 	%rd42, %r620;
	add.s64 	%rd7, %rd5, %rd42;
	shl.b64 	%rd43, %rd7, 2;
	add.s64 	%rd44, %rd3, %rd43;
	ld.global.u32 	%r621, [%rd44];
	ld.global.u32 	%r622, [%rd44+128];
	ld.global.u32 	%r623, [%rd44+256];
	ld.global.u32 	%r624, [%rd44+384];
	ld.global.u32 	%r625, [%rd44+512];
	ld.global.u32 	%r626, [%rd44+640];
	ld.global.u32 	%r627, [%rd44+768];
	ld.global.u32 	%r628, [%rd44+896];
	ld.global.u32 	%r629, [%rd44+1024];
	ld.global.u32 	%r630, [%rd44+1152];
	ld.global.u32 	%r631, [%rd44+1280];
	ld.global.u32 	%r632, [%rd44+1408];
	ld.global.u32 	%r633, [%rd44+1536];
	ld.global.u32 	%r634, [%rd44+1664];
	ld.global.u32 	%r635, [%rd44+1792];
	ld.global.u32 	%r636, [%rd44+1920];
	ld.global.u32 	%r637, [%rd44+2048];
	ld.global.u32 	%r638, [%rd44+2176];
	ld.global.u32 	%r639, [%rd44+2304];
	// begin inline asm
	mov.u32 %r616, %laneid;
	// end inline asm
	shr.u32 	%r7, %r5, 5;
	mad.lo.s32 	%r640, %r7, 608, %r616;
	shl.b32 	%r641, %r640, 2;
	mov.u32 	%r642, _ZZN3cub18CUB_300001_SM_10006detail4scan16DeviceScanKernelINS2_10policy_hubIiiimN4cuda3std3__44plusIvEEE10Policy1000EN6thrust24THRUST_300001_SM_1000_NS10device_ptrIiEESF_NS0_13ScanTileStateIiLb1EEES9_NS1_10InputValueIiPiEEmiLb0EiEEvT0_T1_T2_iT3_T4_T5_E12temp_storage;
	add.s32 	%r8, %r642, %r641;
	st.shared.u32 	[%r8], %r621;
	st.shared.u32 	[%r8+128], %r622;
	st.shared.u32 	[%r8+256], %r623;
	st.shared.u32 	[%r8+384], %r624;
	st.shared.u32 	[%r8+512], %r625;
	st.shared.u32 	[%r8+640], %r626;
	st.shared.u32 	[%r8+768], %r627;
	st.shared.u32 	[%r8+896], %r628;
	st.shared.u32 	[%r8+1024], %r629;
	st.shared.u32 	[%r8+1152], %r630;
	st.shared.u32 	[%r8+1280], %r631;
	st.shared.u32 	[%r8+1408], %r632;
	st.shared.u32 	[%r8+1536], %r633;
	st.shared.u32 	[%r8+1664], %r634;
	st.shared.u32 	[%r8+1792], %r635;
	st.shared.u32 	[%r8+1920], %r636;
	st.shared.u32 	[%r8+2048], %r637;
	st.shared.u32 	[%r8+2176], %r638;
	st.shared.u32 	[%r8+2304], %r639;
	bar.warp.sync 	-1;
	mad.lo.s32 	%r9, %r616, 72, %r8;
	ld.shared.u32 	%r10, [%r9];
	ld.shared.u32 	%r11, [%r9+4];
	ld.shared.u32 	%r12, [%r9+8];
	ld.shared.u32 	%r13, [%r9+12];
	ld.shared.u32 	%r14, [%r9+16];
	ld.shared.u32 	%r15, [%r9+20];
	ld.shared.u32 	%r16, [%r9+24];
	ld.shared.u32 	%r17, [%r9+28];
	ld.shared.u32 	%r18, [%r9+32];
	ld.shared.u32 	%r19, [%r9+36];
	ld.shared.u32 	%r20, [%r9+40];
	ld.shared.u32 	%r21, [%r9+44];
	ld.shared.u32 	%r22, [%r9+48];
	ld.shared.u32 	%r23, [%r9+52];
	ld.shared.u32 	%r24, [%r9+56];
	ld.shared.u32 	%r25, [%r9+60];
	ld.shared.u32 	%r26, [%r9+64];
	ld.shared.u32 	%r27, [%r9+68];
	ld.shared.u32 	%r28, [%r9+72];
	bar.sync 	0;
	setp.ne.s32 	%p100, %r4, 0;
	@%p100 bra 	$L__BB9_9;
	add.s32 	%r860, %r11, %r10;
	add.s32 	%r861, %r12, %r860;
	add.s32 	%r862, %r13, %r861;
	add.s32 	%r863, %r14, %r862;
	add.s32 	%r864, %r15, %r863;
	add.s32 	%r865, %r16, %r864;
	add.s32 	%r866, %r17, %r865;
	add.s32 	%r867, %r18, %r866;
	add.s32 	%r868, %r19, %r867;
	add.s32 	%r869, %r20, %r868;
	add.s32 	%r870, %r21, %r869;
	add.s32 	%r871, %r22, %r870;
	add.s32 	%r872, %r23, %r871;
	add.s32 	%r873, %r24, %r872;
	add.s32 	%r874, %r25, %r873;
	add.s32 	%r875, %r26, %r874;
	add.s32 	%r876, %r27, %r875;
	add.s32 	%r834, %r28, %r876;
	mov.b32 	%r832, 1;
	mov.b32 	%r857, 0;
	mov.b32 	%r859, -1;
	// begin inline asm
	{  .reg .s32 r0;  .reg .pred p;  shfl.sync.up.b32 r0|p, %r834, %r832, %r857, %r859;  @p add.s32 r0, r0, %r834;  mov.s32 %r830, r0;}
	// end inline asm
	mov.b32 	%r838, 2;
	// begin inline asm
	{  .reg .s32 r0;  .reg .pred p;  shfl.sync.up.b32 r0|p, %r830, %r838, %r857, %r859;  @p add.s32 r0, r0, %r830;  mov.s32 %r836, r0;}
	// end inline asm
	mov.b32 	%r844, 4;
	// begin inline asm
	{  .reg .s32 r0;  .reg .pred p;  shfl.sync.up.b32 r0|p, %r836, %r844, %r857, %r859;  @p add.s32 r0, r0, %r836;  mov.s32 %r842, r0;}
	// end inline asm
	mov.b32 	%r850, 8;
	// begin inline asm
	{  .reg .s32 r0;  .reg .pred p;  shfl.sync.up.b32 r0|p, %r842, %r850, %r857, %r859;  @p add.s32 r0, r0, %r842;  mov.s32 %r848, r0;}
	// end inline asm
	mov.b32 	%r856, 16;
	// begin inline asm
	{  .reg .s32 r0;  .reg .pred p;  shfl.sync.up.b32 r0|p, %r848, %r856, %r857, %r859;  @p add.s32 r0, r0, %r848;  mov.s32 %r854, r0;}
	// end inline asm
	setp.ne.s32 	%p143, %r616, 31;
	@%p143 bra 	$L__BB9_7;
	shl.b32 	%r877, %r7, 2;
	mov.u32 	%r878, _ZZN3cub18CUB_300001_SM_10006detail4scan16DeviceScanKernelINS2_10policy_hubIiiimN4cuda3std3__44plusIvEEE10Policy1000EN6thrust24THRUST_300001_SM_1000_NS10device_ptrIiEESF_NS0_13ScanTileStateIiLb1EEES9_NS1_10InputValueIiPiEEmiLb0EiEEvT0_T1_T2_iT3_T4_T5_E12temp_storage;
	add.s32 	%r879, %r878, %r877;
	st.shared.u32 	[%r879+16], %r854;
$L__BB9_7:
	bar.sync 	0;
	ld.shared.v4.u32 	{%r880, %r881, %r882, %r883}, [_ZZN3cub18CUB_300001_SM_10006detail4scan16DeviceScanKernelINS2_10policy_hubIiiimN4cuda3std3__44plusIvEEE10Policy1000EN6thrust24THRUST_300001_SM_1000_NS10device_ptrIiEESF_NS0_13ScanTileStateIiLb1EEES9_NS1_10InputValueIiPiEEmiLb0EiEEvT0_T1_T2_iT3_T4_T5_E12temp_storage+16];
	add.s32 	%r884, %r881, %r880;
	setp.eq.s32 	%p144, %r7, 2;
	selp.b32 	%r885, %r884, %r880, %p144;
	add.s32 	%r886, %r884, %r882;
	setp.eq.s32 	%p145, %r7, 3;
	selp.b32 	%r887, %r886, %r885, %p145;
	add.s32 	%r888, %r886, %r883;
	setp.eq.s32 	%p146, %r7, 4;
	selp.b32 	%r889, %r888, %r887, %p146;
	ld.shared.v4.u32 	{%r890, %r891, %r892, %r893}, [_ZZN3cub18CUB_300001_SM_10006detail4scan16DeviceScanKernelINS2_10policy_hubIiiimN4cuda3std3__44plusIvEEE10Policy1000EN6thrust24THRUST_300001_SM_1000_NS10device_ptrIiEESF_NS0_13ScanTileStateIiLb1EEES9_NS1_10InputValueIiPiEEmiLb0EiEEvT0_T1_T2_iT3_T4_T5_E12temp_storage+32];
	add.s32 	%r894, %r888, %r890;
	setp.eq.s32 	%p147, %r7, 5;
	selp.b32 	%r895, %r894, %r889, %p147;
	add.s32 	%r896, %r894, %r891;
	setp.eq.s32 	%p148, %r7, 6;
	selp.b32 	%r897, %r896, %r895, %p148;
	add.s32 	%r898, %r896, %r892;
	setp.eq.s32 	%p149, %r7, 7;
	selp.b32 	%r899, %r898, %r897, %p149;
	add.s32 	%r900, %r898, %r893;
	setp.eq.s32 	%p150, %r7, 8;
	selp.b32 	%r901, %r900, %r899, %p150;
	ld.shared.v4.u32 	{%r902, %r903, %r904, %r905}, [_ZZN3cub18CUB_300001_SM_10006detail4scan16DeviceScanKernelINS2_10policy_hubIiiimN4cuda3std3__44plusIvEEE10Policy1000EN6thrust24THRUST_300001_SM_1000_NS10device_ptrIiEESF_NS0_13ScanTileStateIiLb1EEES9_NS1_10InputValueIiPiEEmiLb0EiEEvT0_T1_T2_iT3_T4_T5_E12temp_storage+48];
	add.s32 	%r906, %r900, %r902;
	setp.eq.s32 	%p151, %r7, 9;
	selp.b32 	%r907, %r906, %r901, %p151;
	add.s32 	%r908, %r906, %r903;
	setp.eq.s32 	%p152, %r7, 10;
	selp.b32 	%r909, %r908, %r907, %p152;
	add.s32 	%r910, %r908, %r904;
	setp.eq.s32 	%p153, %r7, 11;
	selp.b32 	%r911, %r910, %r909, %p153;
	add.s32 	%r912, %r910, %r905;
	setp.eq.s32 	%p154, %r7, 12;
	selp.b32 	%r913, %r912, %r911, %p154;
	ld.shared.u32 	%r914, [_ZZN3cub18CUB_300001_SM_10006detail4scan16DeviceScanKernelINS2_10policy_hubIiiimN4cuda3std3__44plusIvEEE10Policy1000EN6thrust24THRUST_300001_SM_1000_NS10device_ptrIiEESF_NS0_13ScanTileStateIiLb1EEES9_NS1_10InputValueIiPiEEmiLb0EiEEvT0_T1_T2_iT3_T4_T5_E12temp_storage+64];
	setp.lt.u32 	%p155, %r5, 32;
	selp.b32 	%r915, 0, %r913, %p155;
	setp.eq.s32 	%p156, %r616, 0;
	sub.s32 	%r916, %r854, %r834;
	selp.b32 	%r917, 0, %r916, %p156;
	add.s32 	%r918, %r917, %r959;
	add.s32 	%r971, %r918, %r915;
	add.s32 	%r919, %r914, %r959;
	add.s32 	%r32, %r919, %r912;
	setp.ne.s32 	%p157, %r5, 0;
	@%p157 bra 	$L__BB9_28;
	add.s64 	%rd56, %rd18, 256;
	mov.b32 	%r920, 101;
	// begin inline asm
	st.relaxed.gpu.v2.u32 [%rd56], {%r920, %r32};
	// end inline asm
	bra.uni 	$L__BB9_28;
$L__BB9_9:
	add.s32 	%r673, %r11, %r10;
	add.s32 	%r674, %r12, %r673;
	add.s32 	%r675, %r13, %r674;
	add.s32 	%r676, %r14, %r675;
	add.s32 	%r677, %r15, %r676;
	add.s32 	%r678, %r16, %r677;
	add.s32 	%r679, %r17, %r678;
	add.s32 	%r680, %r18, %r679;
	add.s32 	%r681, %r19, %r680;
	add.s32 	%r682, %r20, %r681;
	add.s32 	%r683, %r21, %r682;
	add.s32 	%r684, %r22, %r683;
	add.s32 	%r685, %r23, %r684;
	add.s32 	%r686, %r24, %r685;
	add.s32 	%r687, %r25, %r686;
	add.s32 	%r688, %r26, %r687;
	add.s32 	%r689, %r27, %r688;
	add.s32 	%r647, %r28, %r689;
	mov.b32 	%r645, 1;
	mov.b32 	%r670, 0;
	mov.b32 	%r672, -1;
	// begin inline asm
	{  .reg .s32 r0;  .reg .pred p;  shfl.sync.up.b32 r0|p, %r647, %r645, %r670, %r672;  @p add.s32 r0, r0, %r647;  mov.s32 %r643, r0;}
	// end inline asm
	mov.b32 	%r651, 2;
	// begin inline asm
	{  .reg .s32 r0;  .reg .pred p;  shfl.sync.up.b32 r0|p, %r643, %r651, %r670, %r672;  @p add.s32 r0, r0, %r643;  mov.s32 %r649, r0;}
	// end inline asm
	mov.b32 	%r657, 4;
	// begin inline asm
	{  .reg .s32 r0;  .reg .pred p;  shfl.sync.up.b32 r0|p, %r649, %r657, %r670, %r672;  @p add.s32 r0, r0, %r649;  mov.s32 %r655, r0;}
	// end inline asm
	mov.b32 	%r663, 8;
	// begin inline asm
	{  .reg .s32 r0;  .reg .pred p;  shfl.sync.up.b32 r0|p, %r655, %r663, %r670, %r672;  @p add.s32 r0, r0, %r655;  mov.s32 %r661, r0;}
	// end inline asm
	mov.b32 	%r669, 16;
	// begin inline asm
	{  .reg .s32 r0;  .reg .pred p;  shfl.sync.up.b32 r0|p, %r661, %r669, %r670, %r672;  @p add.s32 r0, r0, %r661;  mov.s32 %r667, r0;}
	// end inline asm
	setp.ne.s32 	%p101, %r616, 31;
	@%p101 bra 	$L__BB9_11;
	shl.b32 	%r690, %r7, 2;
	mov.u32 	%r691, _ZZN3cub18CUB_300001_SM_10006detail4scan16DeviceScanKernelINS2_10policy_hubIiiimN4cuda3std3__44plusIvEEE10Policy1000EN6thrust24THRUST_300001_SM_1000_NS10device_ptrIiEESF_NS0_13ScanTileStateIiLb1EEES9_NS1_10InputValueIiPiEEmiLb0EiEEvT0_T1_T2_iT3_T4_T5_E12temp_storage;
	add.s32 	%r692, %r691, %r690;
	st.shared.u32 	[%r692+16], %r667;
$L__BB9_11:
	sub.s32 	%r693, %r667, %r647;
	bar.sync 	0;
	ld.shared.v4.u32 	{%r694, %r695, %r696, %r697}, [_ZZN3cub18CUB_300001_SM_10006detail4scan16DeviceScanKernelINS2_10policy_hubIiiimN4cuda3std3__44plusIvEEE10Policy1000EN6thrust24THRUST_300001_SM_1000_NS10device_ptrIiEESF_NS0_13ScanTileStateIiLb1EEES9_NS1_10InputValueIiPiEEmiLb0EiEEvT0_T1_T2_iT3_T4_T5_E12temp_storage+16];
	add.s32 	%r698, %r695, %r694;
	setp.eq.s32 	%p102, %r7, 2;
	selp.b32 	%r699, %r698, %r694, %p102;
	add.s32 	%r700, %r698, %r696;
	setp.eq.s32 	%p103, %r7, 3;
	selp.b32 	%r701, %r700, %r699, %p103;
	add.s32 	%r702, %r700, %r697;
	setp.eq.s32 	%p104, %r7, 4;
	selp.b32 	%r703, %r702, %r701, %p104;
	ld.shared.v4.u32 	{%r704, %r705, %r706, %r707}, [_ZZN3cub18CUB_300001_SM_10006detail4scan16DeviceScanKernelINS2_10policy_hubIiiimN4cuda3std3__44plusIvEEE10Policy1000EN6thrust24THRUST_300001_SM_1000_NS10device_ptrIiEESF_NS0_13ScanTileStateIiLb1EEES9_NS1_10InputValueIiPiEEmiLb0EiEEvT0_T1_T2_iT3_T4_T5_E12temp_storage+32];
	add.s32 	%r708, %r702, %r704;
	setp.eq.s32 	%p105, %r7, 5;
	selp.b32 	%r709, %r708, %r703, %p105;
	add.s32 	%r710, %r708, %r705;
	setp.eq.s32 	%p106, %r7, 6;
	selp.b32 	%r711, %r710, %r709, %p106;
	add.s32 	%r712, %r710, %r706;
	setp.eq.s32 	%p107, %r7, 7;
	selp.b32 	%r713, %r712, %r711, %p107;
	add.s32 	%r714, %r712, %r707;
	setp.eq.s32 	%p108, %r7, 8;
	selp.b32 	%r715, %r714, %r713, %p108;
	ld.shared.v4.u32 	{%r716, %r717, %r718, %r719}, [_ZZN3cub18CUB_300001_SM_10006detail4scan16DeviceScanKernelINS2_10policy_hubIiiimN4cuda3std3__44plusIvEEE10Policy1000EN6thrust24THRUST_300001_SM_1000_NS10device_ptrIiEESF_NS0_13ScanTileStateIiLb1EEES9_NS1_10InputValueIiPiEEmiLb0EiEEvT0_T1_T2_iT3_T4_T5_E12temp_storage+48];
	add.s32 	%r720, %r714, %r716;
	setp.eq.s32 	%p109, %r7, 9;
	selp.b32 	%r721, %r720, %r715, %p109;
	add.s32 	%r722, %r720, %r717;
	setp.eq.s32 	%p110, %r7, 10;
	selp.b32 	%r723, %r722, %r721, %p110;
	add.s32 	%r724, %r722, %r718;
	setp.eq.s32 	%p111, %r7, 11;
	selp.b32 	%r725, %r724, %r723, %p111;
	add.s32 	%r726, %r724, %r719;
	setp.eq.s32 	%p112, %r7, 12;
	selp.b32 	%r727, %r726, %r725, %p112;
	ld.shared.u32 	%r728, [_ZZN3cub18CUB_300001_SM_10006detail4scan16DeviceScanKernelINS2_10policy_hubIiiimN4cuda3std3__44plusIvEEE10Policy1000EN6thrust24THRUST_300001_SM_1000_NS10device_ptrIiEESF_NS0_13ScanTileStateIiLb1EEES9_NS1_10InputValueIiPiEEmiLb0EiEEvT0_T1_T2_iT3_T4_T5_E12temp_storage+64];
	add.s32 	%r35, %r726, %r728;
	setp.gt.u32 	%p113, %r5, 31;
	setp.lt.u32 	%p114, %r5, 32;
	setp.eq.s32 	%p115, %r616, 0;
	selp.b32 	%r729, 0, %r693, %p115;
	add.s32 	%r970, %r727, %r729;
	selp.b32 	%r37, %r693, %r970, %p114;
	@%p113 bra 	$L__BB9_27;
	setp.ne.s32 	%p116, %r5, 0;
	mul.wide.s32 	%rd45, %r4, 8;
	add.s64 	%rd8, %rd18, %rd45;
	@%p116 bra 	$L__BB9_14;
	st.shared.u32 	[_ZZN3cub18CUB_300001_SM_10006detail4scan16DeviceScanKernelINS2_10policy_hubIiiimN4cuda3std3__44plusIvEEE10Policy1000EN6thrust24THRUST_300001_SM_1000_NS10device_ptrIiEESF_NS0_13ScanTileStateIiLb1EEES9_NS1_10InputValueIiPiEEmiLb0EiEEvT0_T1_T2_iT3_T4_T5_E12temp_storage+12], %r35;
	add.s64 	%rd46, %rd8, 256;
	mov.b32 	%r730, 100;
	// begin inline asm
	st.relaxed.gpu.v2.u32 [%rd46], {%r730, %r35};
	// end inline asm
$L__BB9_14:
	not.b32 	%r736, %r5;
	add.s32 	%r966, %r4, %r736;
	mov.b32 	%r732, 550;
	// begin inline asm
	nanosleep.u32 %r732;
	// end inline asm
	mul.wide.s32 	%rd48, %r966, 8;
	add.s64 	%rd49, %rd18, %rd48;
	add.s64 	%rd47, %rd49, 256;
	// begin inline asm
	ld.relaxed.gpu.v2.u32 {%r967, %r961}, [%rd47];
	// end inline asm
	mov.b32 	%r962, 478;
$L__BB9_15:
	setp.eq.s32 	%p117, %r967, 99;
	mov.b32 	%r737, -1;
	vote.sync.any.pred 	%p118, %p117, %r737;
	not.pred 	%p119, %p118;
	@%p119 bra 	$L__BB9_17;
	// begin inline asm
	nanosleep.u32 %r962;
	// end inline asm
	shr.u32 	%r962, %r962, 1;
	// begin inline asm
	ld.relaxed.gpu.v2.u32 {%r967, %r961}, [%rd47];
	// end inline asm
	bra.uni 	$L__BB9_15;
$L__BB9_17:
	setp.eq.s32 	%p120, %r967, 101;
	mov.b32 	%r764, -1;
	vote.sync.ballot.b32 	%r766, %p120, %r764;
	// begin inline asm
	mov.u32 %r739, %lanemask_ge;
	// end inline asm
	and.b32  	%r767, %r766, %r739;
	or.b32  	%r768, %r767, -2147483648;
	add.s32 	%r769, %r768, -1;
	not.b32 	%r770, %r768;
	and.b32  	%r771, %r770, %r769;
	popc.b32 	%r743, %r771;
	mov.b32 	%r742, 1;
	// begin inline asm
	shfl.sync.down.b32 %r740, %r961, %r742, %r743, %r764;
	// end inline asm
	setp.lt.s32 	%p122, %r616, %r743;
	selp.b32 	%r772, %r740, 0, %p122;
	add.s32 	%r746, %r772, %r961;
	mov.b32 	%r747, 2;
	// begin inline asm
	shfl.sync.down.b32 %r745, %r746, %r747, %r743, %r764;
	// end inline asm
	add.s32 	%r50, %r616, 2;
	setp.gt.s32 	%p123, %r50, %r743;
	selp.b32 	%r773, 0, %r745, %p123;
	add.s32 	%r751, %r746, %r773;
	mov.b32 	%r752, 4;
	// begin inline asm
	shfl.sync.down.b32 %r750, %r751, %r752, %r743, %r764;
	// end inline asm
	add.s32 	%r51, %r616, 4;
	setp.gt.s32 	%p124, %r51, %r743;
	selp.b32 	%r774, 0, %r750, %p124;
	add.s32 	%r756, %r751, %r774;
	mov.b32 	%r757, 8;
	// begin inline asm
	shfl.sync.down.b32 %r755, %r756, %r757, %r743, %r764;
	// end inline asm
	add.s32 	%r52, %r616, 8;
	setp.gt.s32 	%p125, %r52, %r743;
	selp.b32 	%r775, 0, %r755, %p125;
	add.s32 	%r761, %r756, %r775;
	mov.b32 	%r762, 16;
	// begin inline asm
	shfl.sync.down.b32 %r760, %r761, %r762, %r743, %r764;
	// end inline asm
	add.s32 	%r53, %r616, 16;
	setp.gt.s32 	%p126, %r53, %r743;
	selp.b32 	%r776, 0, %r760, %p126;
	add.s32 	%r965, %r761, %r776;
	add.s64 	%rd10, %rd18, 256;
	mov.b32 	%r963, 478;
$L__BB9_18:
	setp.ne.s32 	%p127, %r967, 101;
	mov.b32 	%r777, -1;
	vote.sync.all.pred 	%p128, %p127, %r777;
	not.pred 	%p129, %p128;
	@%p129 bra 	$L__BB9_23;
	shr.u32 	%r963, %r963, 1;
	mul.wide.s32 	%rd52, %r966, 8;
	add.s64 	%rd53, %rd10, %rd52;
	add.s64 	%rd51, %rd53, -256;
	// begin inline asm
	ld.relaxed.gpu.v2.u32 {%r967, %r968}, [%rd51];
	// end inline asm
	mov.u32 	%r969, %r963;
$L__BB9_20:
	setp.eq.s32 	%p133, %r967, 99;
	mov.b32 	%r785, -1;
	vote.sync.any.pred 	%p134, %p133, %r785;
	not.pred 	%p135, %p134;
	@%p135 bra 	$L__BB9_22;
	// begin inline asm
	nanosleep.u32 %r969;
	// end inline asm
	shr.u32 	%r969, %r969, 1;
	// begin inline asm
	ld.relaxed.gpu.v2.u32 {%r967, %r968}, [%rd51];
	// end inline asm
	bra.uni 	$L__BB9_20;
$L__BB9_22:
	setp.eq.s32 	%p136, %r967, 101;
	mov.b32 	%r811, -1;
	vote.sync.ballot.b32 	%r812, %p136, %r811;
	and.b32  	%r813, %r812, %r739;
	or.b32  	%r814, %r813, -2147483648;
	add.s32 	%r815, %r814, -1;
	not.b32 	%r816, %r814;
	and.b32  	%r817, %r816, %r815;
	popc.b32 	%r790, %r817;
	mov.b32 	%r789, 1;
	// begin inline asm
	shfl.sync.down.b32 %r787, %r968, %r789, %r790, %r811;
	// end inline asm
	setp.lt.s32 	%p138, %r616, %r790;
	selp.b32 	%r818, %r787, 0, %p138;
	add.s32 	%r793, %r818, %r968;
	mov.b32 	%r794, 2;
	// begin inline asm
	shfl.sync.down.b32 %r792, %r793, %r794, %r790, %r811;
	// end inline asm
	setp.gt.s32 	%p139, %r50, %r790;
	selp.b32 	%r819, 0, %r792, %p139;
	add.s32 	%r798, %r793, %r819;
	mov.b32 	%r799, 4;
	// begin inline asm
	shfl.sync.down.b32 %r797, %r798, %r799, %r790, %r811;
	// end inline asm
	setp.gt.s32 	%p140, %r51, %r790;
	selp.b32 	%r820, 0, %r797, %p140;
	add.s32 	%r803, %r798, %r820;
	mov.b32 	%r804, 8;
	// begin inline asm
	shfl.sync.down.b32 %r802, %r803, %r804, %r790, %r811;
	// end inline asm
	setp.gt.s32 	%p141, %r52, %r790;
	selp.b32 	%r821, 0, %r802, %p141;
	add.s32 	%r808, %r803, %r821;
	mov.b32 	%r809, 16;
	// begin inline asm
	shfl.sync.down.b32 %r807, %r808, %r809, %r790, %r811;
	// end inline asm
	setp.gt.s32 	%p142, %r53, %r790;
	selp.b32 	%r822, 0, %r807, %p142;
	add.s32 	%r823, %r822, %r965;
	add.s32 	%r965, %r823, %r808;
	add.s32 	%r966, %r966, -32;
	bra.uni 	$L__BB9_18;
$L__BB9_23:
	@%p116 bra 	$L__BB9_25;
	add.s32 	%r780, %r965, %r35;
	add.s64 	%rd50, %rd8, 256;
	mov.b32 	%r779, 101;
	// begin inline asm
	st.relaxed.gpu.v2.u32 [%rd50], {%r779, %r780};
	// end inline asm
	st.shared.u32 	[_ZZN3cub18CUB_300001_SM_10006detail4scan16DeviceScanKernelINS2_10policy_hubIiiimN4cuda3std3__44plusIvEEE10Policy1000EN6thrust24THRUST_300001_SM_1000_NS10device_ptrIiEESF_NS0_13ScanTileStateIiLb1EEES9_NS1_10InputValueIiPiEEmiLb0EiEEvT0_T1_T2_iT3_T4_T5_E12temp_storage+4], %r965;
	st.shared.u32 	[_ZZN3cub18CUB_300001_SM_10006detail4scan16DeviceScanKernelINS2_10policy_hubIiiimN4cuda3std3__44plusIvEEE10Policy1000EN6thrust24THRUST_300001_SM_1000_NS10device_ptrIiEESF_NS0_13ScanTileStateIiLb1EEES9_NS1_10InputValueIiPiEEmiLb0EiEEvT0_T1_T2_iT3_T4_T5_E12temp_storage+8], %r780;
$L__BB9_25:
	setp.ne.s32 	%p131, %r616, 0;
	mov.u32 	%r970, %r37;
	@%p131 bra 	$L__BB9_27;
	st.shared.u32 	[_ZZN3cub18CUB_300001_SM_10006detail4scan16DeviceScanKernelINS2_10policy_hubIiiimN4cuda3std3__44plusIvEEE10Policy1000EN6thrust24THRUST_300001_SM_1000_NS10device_ptrIiEESF_NS0_13ScanTileStateIiLb1EEES9_NS1_10InputValueIiPiEEmiLb0EiEEvT0_T1_T2_iT3_T4_T5_E12temp_storage+84], %r965;
	mov.u32 	%r970, %r965;
$L__BB9_27:
	bar.sync 	0;
	setp.eq.s32 	%p132, %r5, 0;
	ld.shared.u32 	%r781, [_ZZN3cub18CUB_300001_SM_10006detail4scan16DeviceScanKernelINS2_10policy_hubIiiimN4cuda3std3__44plusIvEEE10Policy1000EN6thrust24THRUST_300001_SM_1000_NS10device_ptrIiEESF_NS0_13ScanTileStateIiLb1EEES9_NS1_10InputValueIiPiEEmiLb0EiEEvT0_T1_T2_iT3_T4_T5_E12temp_storage+84];
	selp.b32 	%r782, 0, %r781, %p132;
	add.s32 	%r971, %r782, %r970;
$L__BB9_28:
	add.s32 	%r922, %r971, %r10;
	add.s32 	%r923, %r11, %r922;
	add.s32 	%r924, %r12, %r923;
	add.s32 	%r925, %r13, %r924;
	add.s32 	%r926, %r14, %r925;
	add.s32 	%r927, %r15, %r926;
	add.s32 	%r928, %r16, %r927;
	add.s32 	%r929, %r17, %r928;
	add.s32 	%r930, %r18, %r929;
	add.s32 	%r931, %r19, %r930;
	add.s32 	%r932, %r20, %r931;
	add.s32 	%r933, %r21, %r932;
	add.s32 	%r934, %r22, %r933;
	add.s32 	%r935, %r23, %r934;
	add.s32 	%r936, %r24, %r935;
	add.s32 	%r937, %r25, %r936;
	add.s32 	%r938, %r26, %r937;
	add.s32 	%r939, %r27, %r938;
	bar.sync 	0;
	st.shared.u32 	[%r9], %r971;
	st.shared.u32 	[%r9+4], %r922;
	st.shared.u32 	[%r9+8], %r923;
	st.shared.u32 	[%r9+12], %r924;
	st.shared.u32 	[%r9+16], %r925;
	st.shared.u32 	[%r9+20], %r926;
	st.shared.u32 	[%r9+24], %r927;
	st.shared.u32 	[%r9+28], %r928;
	st.shared.u32 	[%r9+32], %r929;
	st.shared.u32 	[%r9+36], %r930;
	st.shared.u32 	[%r9+40], %r931;
	st.shared.u32 	[%r9+44], %r932;
	st.shared.u32 	[%r9+48], %r933;
	st.shared.u32 	[%r9+52], %r934;
	st.shared.u32 	[%r9+56], %r935;
	st.shared.u32 	[%r9+60], %r936;
	st.shared.u32 	[%r9+64], %r937;
	st.shared.u32 	[%r9+68], %r938;
	st.shared.u32 	[%r9+72], %r939;
	bar.warp.sync 	-1;
	ld.shared.u32 	%r940, [%r8];
	ld.shared.u32 	%r941, [%r8+128];
	ld.shared.u32 	%r942, [%r8+256];
	ld.shared.u32 	%r943, [%r8+384];
	ld.shared.u32 	%r944, [%r8+512];
	ld.shared.u32 	%r945, [%r8+640];
	ld.shared.u32 	%r946, [%r8+768];
	ld.shared.u32 	%r947, [%r8+896];
	ld.shared.u32 	%r948, [%r8+1024];
	ld.shared.u32 	%r949, [%r8+1152];
	ld.shared.u32 	%r950, [%r8+1280];
	ld.shared.u32 	%r951, [%r8+1408];
	ld.shared.u32 	%r952, [%r8+1536];
	ld.shared.u32 	%r953, [%r8+1664];
	ld.shared.u32 	%r954, [%r8+1792];
	ld.shared.u32 	%r955, [%r8+1920];
	ld.shared.u32 	%r956, [%r8+2048];
	ld.shared.u32 	%r957, [%r8+2176];
	ld.shared.u32 	%r958, [%r8+2304];
	add.s64 	%rd58, %rd4, %rd43;
	st.global.u32 	[%rd58], %r940;
	st.global.u32 	[%rd58+128], %r941;
	st.global.u32 	[%rd58+256], %r942;
	st.global.u32 	[%rd58+384], %r943;
	st.global.u32 	[%rd58+512], %r944;
	st.global.u32 	[%rd58+640], %r945;
	st.global.u32 	[%rd58+768], %r946;
	st.global.u32 	[%rd58+896], %r947;
	st.global.u32 	[%rd58+1024], %r948;
	st.global.u32 	[%rd58+1152], %r949;
	st.global.u32 	[%rd58+1280], %r950;
	st.global.u32 	[%rd58+1408], %r951;
	st.global.u32 	[%rd58+1536], %r952;
	st.global.u32 	[%rd58+1664], %r953;
	st.global.u32 	[%rd58+1792], %r954;
	st.global.u32 	[%rd58+1920], %r955;
	st.global.u32 	[%rd58+2048], %r956;
	st.global.u32 	[%rd58+2176], %r957;
	st.global.u32 	[%rd58+2304], %r958;
	bra.uni 	$L__BB9_131;
$L__BB9_29:
	setp.eq.s64 	%p3, %rd6, 0;
	@%p3 bra 	$L__BB9_131;
	cvt.u32.u64 	%r75, %rd6;
	shl.b64 	%rd21, %rd5, 2;
	add.s64 	%rd22, %rd3, %rd21;
	mov.u32 	%r76, %tid.x;
	ld.global.u32 	%r990, [%rd22];
	and.b32  	%r209, %r76, 31;
	and.b32  	%r210, %r76, 992;
	mul.lo.s32 	%r211, %r210, 19;
	or.b32  	%r78, %r211, %r209;
	setp.ge.u32 	%p4, %r78, %r75;
	shl.b32 	%r212, %r78, 2;
	cvt.u64.u32 	%rd23, %r212;
	add.s64 	%rd12, %rd22, %rd23;
	mov.u32 	%r972, %r990;
	@%p4 bra 	$L__BB9_32;
	ld.global.u32 	%r972, [%rd12];
$L__BB9_32:
	add.s32 	%r213, %r78, 32;
	setp.ge.u32 	%p5, %r213, %r75;
	mov.u32 	%r973, %r990;
	@%p5 bra 	$L__BB9_34;
	ld.global.u32 	%r973, [%rd12+128];
$L__BB9_34:
	add.s32 	%r214, %r78, 64;
	setp.ge.u32 	%p6, %r214, %r75;
	mov.u32 	%r974, %r990;
	@%p6 bra 	$L__BB9_36;
	ld.global.u32 	%r974, [%rd12+256];
$L__BB9_36:
	add.s32 	%r215, %r78, 96;
	setp.ge.u32 	%p7, %r215, %r75;
	mov.u32 	%r975, %r990;
	@%p7 bra 	$L__BB9_38;
	ld.global.u32 	%r975, [%rd12+384];
$L__BB9_38:
	add.s32 	%r216, %r78, 128;
	setp.ge.u32 	%p8, %r216, %r75;
	mov.u32 	%r976, %r990;
	@%p8 bra 	$L__BB9_40;
	ld.global.u32 	%r976, [%rd12+512];
$L__BB9_40:
	add.s32 	%r217, %r78, 160;
	setp.ge.u32 	%p9, %r217, %r75;
	mov.u32 	%r977, %r990;
	@%p9 bra 	$L__BB9_42;
	ld.global.u32 	%r977, [%rd12+640];
$L__BB9_42:
	add.s32 	%r218, %r78, 192;
	setp.ge.u32 	%p10, %r218, %r75;
	mov.u32 	%r978, %r990;
	@%p10 bra 	$L__BB9_44;
	ld.global.u32 	%r978, [%rd12+768];
$L__BB9_44:
	add.s32 	%r219, %r78, 224;
	setp.ge.u32 	%p11, %r219, %r75;
	mov.u32 	%r979, %r990;
	@%p11 bra 	$L__BB9_46;
	ld.global.u32 	%r979, [%rd12+896];
$L__BB9_46:
	add.s32 	%r95, %r78, 256;
	setp.ge.u32 	%p12, %r95, %r75;
	mov.u32 	%r980, %r990;
	@%p12 bra 	$L__BB9_48;
	ld.global.u32 	%r980, [%rd12+1024];
$L__BB9_48:
	add.s32 	%r98, %r78, 288;
	setp.ge.u32 	%p13, %r98, %r75;
	mov.u32 	%r981, %r990;
	@%p13 bra 	$L__BB9_50;
	ld.global.u32 	%r981, [%rd12+1152];
$L__BB9_50:
	add.s32 	%r220, %r78, 320;
	setp.ge.u32 	%p14, %r220, %r75;
	mov.u32 	%r982, %r990;
	@%p14 bra 	$L__BB9_52;
	ld.global.u32 	%r982, [%rd12+1280];
$L__BB9_52:
	add.s32 	%r221, %r78, 352;
	setp.ge.u32 	%p15, %r221, %r75;
	mov.u32 	%r983, %r990;
	@%p15 bra 	$L__BB9_54;
	ld.global.u32 	%r983, [%rd12+1408];
$L__BB9_54:
	add.s32 	%r222, %r78, 384;
	setp.ge.u32 	%p16, %r222, %r75;
	mov.u32 	%r984, %r990;
	@%p16 bra 	$L__BB9_56;
	ld.global.u32 	%r984, [%rd12+1536];
$L__BB9_56:
	add.s32 	%r223, %r78, 416;
	setp.ge.u32 	%p17, %r223, %r75;
	mov.u32 	%r985, %r990;
	@%p17 bra 	$L__BB9_58;
	ld.global.u32 	%r985, [%rd12+1664];
$L__BB9_58:
	add.s32 	%r224, %r78, 448;
	setp.ge.u32 	%p18, %r224, %r75;
	mov.u32 	%r986, %r990;
	@%p18 bra 	$L__BB9_60;
	ld.global.u32 	%r986, [%rd12+1792];
$L__BB9_60:
	add.s32 	%r225, %r78, 480;
	setp.ge.u32 	%p19, %r225, %r75;
	mov.u32 	%r987, %r990;
	@%p19 bra 	$L__BB9_62;
	ld.global.u32 	%r987, [%rd12+1920];
$L__BB9_62:
	add.s32 	%r226, %r78, 512;
	setp.ge.u32 	%p20, %r226, %r75;
	mov.u32 	%r988, %r990;
	@%p20 bra 	$L__BB9_64;
	ld.global.u32 	%r988, [%rd12+2048];
$L__BB9_64:
	add.s32 	%r115, %r78, 544;
	setp.ge.u32 	%p21, %r115, %r75;
	mov.u32 	%r989, %r990;
	@%p21 bra 	$L__BB9_66;
	ld.global.u32 	%r989, [%rd12+2176];
$L__BB9_66:
	add.s32 	%r118, %r78, 576;
	setp.ge.u32 	%p22, %r118, %r75;
	@%p22 bra 	$L__BB9_68;
	ld.global.u32 	%r990, [%rd12+2304];
$L__BB9_68:
	// begin inline asm
	mov.u32 %r227, %laneid;
	// end inline asm
	shr.u32 	%r122, %r76, 5;
	mad.lo.s32 	%r228, %r122, 608, %r227;
	shl.b32 	%r229, %r228, 2;
	mov.u32 	%r230, _ZZN3cub18CUB_300001_SM_10006detail4scan16DeviceScanKernelINS2_10policy_hubIiiimN4cuda3std3__44plusIvEEE10Policy1000EN6thrust24THRUST_300001_SM_1000_NS10device_ptrIiEESF_NS0_13ScanTileStateIiLb1EEES9_NS1_10InputValueIiPiEEmiLb0EiEEvT0_T1_T2_iT3_T4_T5_E12temp_storage;
	add.s32 	%r123, %r230, %r229;
	st.shared.u32 	[%r123], %r972;
	st.shared.u32 	[%r123+128], %r973;
	st.shared.u32 	[%r123+256], %r974;
	st.shared.u32 	[%r123+384], %r975;
	st.shared.u32 	[%r123+512], %r976;
	st.shared.u32 	[%r123+640], %r977;
	st.shared.u32 	[%r123+768], %r978;
	st.shared.u32 	[%r123+896], %r979;
	st.shared.u32 	[%r123+1024], %r980;
	st.shared.u32 	[%r123+1152], %r981;
	st.shared.u32 	[%r123+1280], %r982;
	st.shared.u32 	[%r123+1408], %r983;
	st.shared.u32 	[%r123+1536], %r984;
	st.shared.u32 	[%r123+1664], %r985;
	st.shared.u32 	[%r123+1792], %r986;
	st.shared.u32 	[%r123+1920], %r987;
	st.shared.u32 	[%r123+2048], %r988;
	st.shared.u32 	[%r123+2176], %r989;
	st.shared.u32 	[%r123+2304], %r990;
	bar.warp.sync 	-1;
	mad.lo.s32 	%r124, %r227, 72, %r123;
	ld.shared.u32 	%r125, [%r124];
	ld.shared.u32 	%r126, [%r124+4];
	ld.shared.u32 	%r127, [%r124+8];
	ld.shared.u32 	%r128, [%r124+12];
	ld.shared.u32 	%r129, [%r124+16];
	ld.shared.u32 	%r130, [%r124+20];
	ld.shared.u32 	%r131, [%r124+24];
	ld.shared.u32 	%r132, [%r124+28];
	ld.shared.u32 	%r133, [%r124+32];
	ld.shared.u32 	%r134, [%r124+36];
	ld.shared.u32 	%r135, [%r124+40];
	ld.shared.u32 	%r136, [%r124+44];
	ld.shared.u32 	%r137, [%r124+48];
	ld.shared.u32 	%r138, [%r124+52];
	ld.shared.u32 	%r139, [%r124+56];
	ld.shared.u32 	%r140, [%r124+60];
	ld.shared.u32 	%r141, [%r124+64];
	ld.shared.u32 	%r142, [%r124+68];
	ld.shared.u32 	%r143, [%r124+72];
	bar.sync 	0;
	setp.ne.s32 	%p23, %r4, 0;
	@%p23 bra 	$L__BB9_72;
	add.s32 	%r456, %r126, %r125;
	add.s32 	%r457, %r127, %r456;
	add.s32 	%r458, %r128, %r457;
	add.s32 	%r459, %r129, %r458;
	add.s32 	%r460, %r130, %r459;
	add.s32 	%r461, %r131, %r460;
	add.s32 	%r462, %r132, %r461;
	add.s32 	%r463, %r133, %r462;
	add.s32 	%r464, %r134, %r463;
	add.s32 	%r465, %r135, %r464;
	add.s32 	%r466, %r136, %r465;
	add.s32 	%r467, %r137, %r466;
	add.s32 	%r468, %r138, %r467;
	add.s32 	%r469, %r139, %r468;
	add.s32 	%r470, %r140, %r469;
	add.s32 	%r471, %r141, %r470;
	add.s32 	%r472, %r142, %r471;
	add.s32 	%r430, %r143, %r472;
	mov.b32 	%r428, 1;
	mov.b32 	%r453, 0;
	mov.b32 	%r455, -1;
	// begin inline asm
	{  .reg .s32 r0;  .reg .pred p;  shfl.sync.up.b32 r0|p, %r430, %r428, %r453, %r455;  @p add.s32 r0, r0, %r430;  mov.s32 %r426, r0;}
	// end inline asm
	mov.b32 	%r434, 2;
	// begin inline asm
	{  .reg .s32 r0;  .reg .pred p;  shfl.sync.up.b32 r0|p, %r426, %r434, %r453, %r455;  @p add.s32 r0, r0, %r426;  mov.s32 %r432, r0;}
	// end inline asm
	mov.b32 	%r440, 4;
	// begin inline asm
	{  .reg .s32 r0;  .reg .pred p;  shfl.sync.up.b32 r0|p, %r432, %r440, %r453, %r455;  @p add.s32 r0, r0, %r432;  mov.s32 %r438, r0;}
	// end inline asm
	mov.b32 	%r446, 8;
	// begin inline asm
	{  .reg .s32 r0;  .reg .pred p;  shfl.sync.up.b32 r0|p, %r438, %r446, %r453, %r455;  @p add.s32 r0, r0, %r438;  mov.s32 %r444, r0;}
	// end inline asm
	mov.b32 	%r452, 16;
	// begin inline asm
	{  .reg .s32 r0;  .reg .pred p;  shfl.sync.up.b32 r0|p, %r444, %r452, %r453, %r455;  @p add.s32 r0, r0, %r444;  mov.s32 %r450, r0;}
	// end inline asm
	setp.ne.s32 	%p66, %r227, 31;
	@%p66 bra 	$L__BB9_71;
	shl.b32 	%r473, %r122, 2;
	mov.u32 	%r474, _ZZN3cub18CUB_300001_SM_10006detail4scan16DeviceScanKernelINS2_10policy_hubIiiimN4cuda3std3__44plusIvEEE10Policy1000EN6thrust24THRUST_300001_SM_1000_NS10device_ptrIiEESF_NS0_13ScanTileStateIiLb1EEES9_NS1_10InputValueIiPiEEmiLb0EiEEvT0_T1_T2_iT3_T4_T5_E12temp_storage;
	add.s32 	%r475, %r474, %r473;
	st.shared.u32 	[%r475+16], %r450;
$L__BB9_71:
	bar.sync 	0;
	ld.shared.v4.u32 	{%r476, %r477, %r478, %r479}, [_ZZN3cub18CUB_300001_SM_10006detail4scan16DeviceScanKernelINS2_10policy_hubIiiimN4cuda3std3__44plusIvEEE10Policy1000EN6thrust24THRUST_300001_SM_1000_NS10device_ptrIiEESF_NS0_13ScanTileStateIiLb1EEES9_NS1_10InputValueIiPiEEmiLb0EiEEvT0_T1_T2_iT3_T4_T5_E12temp_storage+16];
	add.s32 	%r480, %r477, %r476;
	setp.eq.s32 	%p67, %r122, 2;
	selp.b32 	%r481, %r480, %r476, %p67;
	add.s32 	%r482, %r480, %r478;
	setp.eq.s32 	%p68, %r122, 3;
	selp.b32 	%r483, %r482, %r481, %p68;
	add.s32 	%r484, %r482, %r479;
	setp.eq.s32 	%p69, %r122, 4;
	selp.b32 	%r485, %r484, %r483, %p69;
	ld.shared.v4.u32 	{%r486, %r487, %r488, %r489}, [_ZZN3cub18CUB_300001_SM_10006detail4scan16DeviceScanKernelINS2_10policy_hubIiiimN4cuda3std3__44plusIvEEE10Policy1000EN6thrust24THRUST_300001_SM_1000_NS10device_ptrIiEESF_NS0_13ScanTileStateIiLb1EEES9_NS1_10InputValueIiPiEEmiLb0EiEEvT0_T1_T2_iT3_T4_T5_E12temp_storage+32];
	add.s32 	%r490, %r484, %r486;
	setp.eq.s32 	%p70, %r122, 5;
	selp.b32 	%r491, %r490, %r485, %p70;
	add.s32 	%r492, %r490, %r487;
	setp.eq.s32 	%p71, %r122, 6;
	selp.b32 	%r493, %r492, %r491, %p71;
	add.s32 	%r494, %r492, %r488;
	setp.eq.s32 	%p72, %r122, 7;
	selp.b32 	%r495, %r494, %r493, %p72;
	add.s32 	%r496, %r494, %r489;
	setp.eq.s32 	%p73, %r122, 8;
	selp.b32 	%r497, %r496, %r495, %p73;
	ld.shared.v4.u32 	{%r498, %r499, %r500, %r501}, [_ZZN3cub18CUB_300001_SM_10006detail4scan16DeviceScanKernelINS2_10policy_hubIiiimN4cuda3std3__44plusIvEEE10Policy1000EN6thrust24THRUST_300001_SM_1000_NS10device_ptrIiEESF_NS0_13ScanTileStateIiLb1EEES9_NS1_10InputValueIiPiEEmiLb0EiEEvT0_T1_T2_iT3_T4_T5_E12temp_storage+48];
	add.s32 	%r502, %r496, %r498;
	setp.eq.s32 	%p74, %r122, 9;
	selp.b32 	%r503, %r502, %r497, %p74;
	add.s32 	%r504, %r502, %r499;
	setp.eq.s32 	%p75, %r122, 10;
	selp.b32 	%r505, %r504, %r503, %p75;
	add.s32 	%r506, %r504, %r500;
	setp.eq.s32 	%p76, %r122, 11;
	selp.b32 	%r507, %r506, %r505, %p76;
	add.s32 	%r508, %r506, %r501;
	setp.eq.s32 	%p77, %r122, 12;
	selp.b32 	%r509, %r508, %r507, %p77;
	setp.lt.u32 	%p78, %r76, 32;
	selp.b32 	%r510, 0, %r509, %p78;
	setp.eq.s32 	%p79, %r227, 0;
	sub.s32 	%r511, %r450, %r430;
	selp.b32 	%r512, 0, %r511, %p79;
	add.s32 	%r513, %r512, %r959;
	add.s32 	%r1002, %r513, %r510;
	bra.uni 	$L__BB9_91;
$L__BB9_72:
	add.s32 	%r261, %r126, %r125;
	add.s32 	%r262, %r127, %r261;
	add.s32 	%r263, %r128, %r262;
	add.s32 	%r264, %r129, %r263;
	add.s32 	%r265, %r130, %r264;
	add.s32 	%r266, %r131, %r265;
	add.s32 	%r267, %r132, %r266;
	add.s32 	%r268, %r133, %r267;
	add.s32 	%r269, %r134, %r268;
	add.s32 	%r270, %r135, %r269;
	add.s32 	%r271, %r136, %r270;
	add.s32 	%r272, %r137, %r271;
	add.s32 	%r273, %r138, %r272;
	add.s32 	%r274, %r139, %r273;
	add.s32 	%r275, %r140, %r274;
	add.s32 	%r276, %r141, %r275;
	add.s32 	%r277, %r142, %r276;
	add.s32 	%r235, %r143, %r277;
	mov.b32 	%r233, 1;
	mov.b32 	%r258, 0;
	mov.b32 	%r260, -1;
	// begin inline asm
	{  .reg .s32 r0;  .reg .pred p;  shfl.sync.up.b32 r0|p, %r235, %r233, %r258, %r260;  @p add.s32 r0, r0, %r235;  mov.s32 %r231, r0;}
	// end inline asm
	mov.b32 	%r239, 2;
	// begin inline asm
	{  .reg .s32 r0;  .reg .pred p;  shfl.sync.up.b32 r0|p, %r231, %r239, %r258, %r260;  @p add.s32 r0, r0, %r231;  mov.s32 %r237, r0;}
	// end inline asm
	mov.b32 	%r245, 4;
	// begin inline asm
	{  .reg .s32 r0;  .reg .pred p;  shfl.sync.up.b32 r0|p, %r237, %r245, %r258, %r260;  @p add.s32 r0, r0, %r237;  mov.s32 %r243, r0;}
	// end inline asm
	mov.b32 	%r251, 8;
	// begin inline asm
	{  .reg .s32 r0;  .reg .pred p;  shfl.sync.up.b32 r0|p, %r243, %r251, %r258, %r260;  @p add.s32 r0, r0, %r243;  mov.s32 %r249, r0;}
	// end inline asm
	mov.b32 	%r257, 16;
	// begin inline asm
	{  .reg .s32 r0;  .reg .pred p;  shfl.sync.up.b32 r0|p, %r249, %r257, %r258, %r260;  @p add.s32 r0, r0, %r249;  mov.s32 %r255, r0;}
	// end inline asm
	setp.ne.s32 	%p24, %r227, 31;
	@%p24 bra 	$L__BB9_74;
	shl.b32 	%r278, %r122, 2;
	mov.u32 	%r279, _ZZN3cub18CUB_300001_SM_10006detail4scan16DeviceScanKernelINS2_10policy_hubIiiimN4cuda3std3__44plusIvEEE10Policy1000EN6thrust24THRUST_300001_SM_1000_NS10device_ptrIiEESF_NS0_13ScanTileStateIiLb1EEES9_NS1_10InputValueIiPiEEmiLb0EiEEvT0_T1_T2_iT3_T4_T5_E12temp_storage;
	add.s32 	%r280, %r279, %r278;
	st.shared.u32 	[%r280+16], %r255;
$L__BB9_74:
	sub.s32 	%r281, %r255, %r235;
	bar.sync 	0;
	ld.shared.v4.u32 	{%r282, %r283, %r284, %r285}, [_ZZN3cub18CUB_300001_SM_10006detail4scan16DeviceScanKernelINS2_10policy_hubIiiimN4cuda3std3__44plusIvEEE10Policy1000EN6thrust24THRUST_300001_SM_1000_NS10device_ptrIiEESF_NS0_13ScanTileStateIiLb1EEES9_NS1_10InputValueIiPiEEmiLb0EiEEvT0_T1_T2_iT3_T4_T5_E12temp_storage+16];
	add.s32 	%r286, %r283, %r282;
	setp.eq.s32 	%p25, %r122, 2;
	selp.b32 	%r287, %r286, %r282, %p25;
	add.s32 	%r288, %r286, %r284;
	setp.eq.s32 	%p26, %r122, 3;
	selp.b32 	%r289, %r288, %r287, %p26;
	add.s32 	%r290, %r288, %r285;
	setp.eq.s32 	%p27, %r122, 4;
	selp.b32 	%r291, %r290, %r289, %p27;
	ld.shared.v4.u32 	{%r292, %r293, %r294, %r295}, [_ZZN3cub18CUB_300001_SM_10006detail4scan16DeviceScanKernelINS2_10policy_hubIiiimN4cuda3std3__44plusIvEEE10Policy1000EN6thrust24THRUST_300001_SM_1000_NS10device_ptrIiEESF_NS0_13ScanTileStateIiLb1EEES9_NS1_10InputValueIiPiEEmiLb0EiEEvT0_T1_T2_iT3_T4_T5_E12temp_storage+32];
	add.s32 	%r296, %r290, %r292;
	setp.eq.s32 	%p28, %r122, 5;
	selp.b32 	%r297, %r296, %r291, %p28;
	add.s32 	%r298, %r296, %r293;
	setp.eq.s32 	%p29, %r122, 6;
	selp.b32 	%r299, %r298, %r297, %p29;
	add.s32 	%r300, %r298, %r294;
	setp.eq.s32 	%p30, %r122, 7;
	selp.b32 	%r301, %r300, %r299, %p30;
	add.s32 	%r302, %r300, %r295;
	setp.eq.s32 	%p31, %r122, 8;
	selp.b32 	%r303, %r302, %r301, %p31;
	ld.shared.v4.u32 	{%r304, %r305, %r306, %r307}, [_ZZN3cub18CUB_300001_SM_10006detail4scan16DeviceScanKernelINS2_10policy_hubIiiimN4cuda3std3__44plusIvEEE10Policy1000EN6thrust24THRUST_300001_SM_1000_NS10device_ptrIiEESF_NS0_13ScanTileStateIiLb1EEES9_NS1_10InputValueIiPiEEmiLb0EiEEvT0_T1_T2_iT3_T4_T5_E12temp_storage+48];
	add.s32 	%r308, %r302, %r304;
	setp.eq.s32 	%p32, %r122, 9;
	selp.b32 	%r309, %r308, %r303, %p32;
	add.s32 	%r310, %r308, %r305;
	setp.eq.s32 	%p33, %r122, 10;
	selp.b32 	%r311, %r310, %r309, %p33;
	add.s32 	%r312, %r310, %r306;
	setp.eq.s32 	%p34, %r122, 11;
	selp.b32 	%r313, %r312, %r311, %p34;
	add.s32 	%r314, %r312, %r307;
	setp.eq.s32 	%p35, %r122, 12;
	selp.b32 	%r315, %r314, %r313, %p35;
	ld.shared.u32 	%r316, [_ZZN3cub18CUB_300001_SM_10006detail4scan16DeviceScanKernelINS2_10policy_hubIiiimN4cuda3std3__44plusIvEEE10Policy1000EN6thrust24THRUST_300001_SM_1000_NS10device_ptrIiEESF_NS0_13ScanTileStateIiLb1EEES9_NS1_10InputValueIiPiEEmiLb0EiEEvT0_T1_T2_iT3_T4_T5_E12temp_storage+64];
	add.s32 	%r149, %r314, %r316;
	setp.gt.u32 	%p36, %r76, 31;
	setp.lt.u32 	%p37, %r76, 32;
	setp.eq.s32 	%p38, %r227, 0;
	selp.b32 	%r317, 0, %r281, %p38;
	add.s32 	%r1001, %r315, %r317;
	selp.b32 	%r151, %r281, %r1001, %p37;
	@%p36 bra 	$L__BB9_90;
	setp.ne.s32 	%p39, %r76, 0;
	mul.wide.s32 	%rd24, %r4, 8;
	add.s64 	%rd13, %rd18, %rd24;
	@%p39 bra 	$L__BB9_77;
	st.shared.u32 	[_ZZN3cub18CUB_300001_SM_10006detail4scan16DeviceScanKernelINS2_10policy_hubIiiimN4cuda3std3__44plusIvEEE10Policy1000EN6thrust24THRUST_300001_SM_1000_NS10device_ptrIiEESF_NS0_13ScanTileStateIiLb1EEES9_NS1_10InputValueIiPiEEmiLb0EiEEvT0_T1_T2_iT3_T4_T5_E12temp_storage+12], %r149;
	add.s64 	%rd25, %rd13, 256;
	mov.b32 	%r318, 100;
	// begin inline asm
	st.relaxed.gpu.v2.u32 [%rd25], {%r318, %r149};
	// end inline asm
$L__BB9_77:
	not.b32 	%r324, %r76;
	add.s32 	%r997, %r4, %r324;
	mov.b32 	%r320, 550;
	// begin inline asm
	nanosleep.u32 %r320;
	// end inline asm
	mul.wide.s32 	%rd27, %r997, 8;
	add.s64 	%rd28, %rd18, %rd27;
	add.s64 	%rd26, %rd28, 256;
	// begin inline asm
	ld.relaxed.gpu.v2.u32 {%r998, %r992}, [%rd26];
	// end inline asm
	mov.b32 	%r993, 478;
$L__BB9_78:
	setp.eq.s32 	%p40, %r998, 99;
	mov.b32 	%r325, -1;
	vote.sync.any.pred 	%p41, %p40, %r325;
	not.pred 	%p42, %p41;
	@%p42 bra 	$L__BB9_80;
	// begin inline asm
	nanosleep.u32 %r993;
	// end inline asm
	shr.u32 	%r993, %r993, 1;
	// begin inline asm
	ld.relaxed.gpu.v2.u32 {%r998, %r992}, [%rd26];
	// end inline asm
	bra.uni 	$L__BB9_78;
$L__BB9_80:
	setp.eq.s32 	%p43, %r998, 101;
	mov.b32 	%r352, -1;
	vote.sync.ballot.b32 	%r354, %p43, %r352;
	// begin inline asm
	mov.u32 %r327, %lanemask_ge;
	// end inline asm
	and.b32  	%r355, %r354, %r327;
	or.b32  	%r356, %r355, -2147483648;
	add.s32 	%r357, %r356, -1;
	not.b32 	%r358, %r356;
	and.b32  	%r359, %r358, %r357;
	popc.b32 	%r331, %r359;
	mov.b32 	%r330, 1;
	// begin inline asm
	shfl.sync.down.b32 %r328, %r992, %r330, %r331, %r352;
	// end inline asm
	setp.lt.s32 	%p45, %r227, %r331;
	selp.b32 	%r360, %r328, 0, %p45;
	add.s32 	%r334, %r360, %r992;
	mov.b32 	%r335, 2;
	// begin inline asm
	shfl.sync.down.b32 %r333, %r334, %r335, %r331, %r352;
	// end inline asm
	add.s32 	%r361, %r227, 2;
	setp.gt.s32 	%p46, %r361, %r331;
	selp.b32 	%r362, 0, %r333, %p46;
	add.s32 	%r339, %r334, %r362;
	mov.b32 	%r340, 4;
	// begin inline asm
	shfl.sync.down.b32 %r338, %r339, %r340, %r331, %r352;
	// end inline asm
	add.s32 	%r363, %r227, 4;
	setp.gt.s32 	%p47, %r363, %r331;
	selp.b32 	%r364, 0, %r338, %p47;
	add.s32 	%r344, %r339, %r364;
	mov.b32 	%r345, 8;
	// begin inline asm
	shfl.sync.down.b32 %r343, %r344, %r345, %r331, %r352;
	// end inline asm
	add.s32 	%r365, %r227, 8;
	setp.gt.s32 	%p48, %r365, %r331;
	selp.b32 	%r366, 0, %r343, %p48;
	add.s32 	%r349, %r344, %r366;
	mov.b32 	%r350, 16;
	// begin inline asm
	shfl.sync.down.b32 %r348, %r349, %r350, %r331, %r352;
	// end inline asm
	add.s32 	%r367, %r227, 16;
	setp.gt.s32 	%p49, %r367, %r331;
	selp.b32 	%r368, 0, %r348, %p49;
	add.s32 	%r994, %r349, %r368;
	add.s64 	%rd14, %rd18, 256;
	mov.b32 	%r995, 478;
$L__BB9_81:
	setp.ne.s32 	%p50, %r998, 101;
	mov.b32 	%r369, -1;
	vote.sync.all.pred 	%p51, %p50, %r369;
	not.pred 	%p52, %p51;
	@%p52 bra 	$L__BB9_86;
	shr.u32 	%r995, %r995, 1;
	mul.wide.s32 	%rd31, %r997, 8;
	add.s64 	%rd32, %rd14, %rd31;
	add.s64 	%rd30, %rd32, -256;
	// begin inline asm
	ld.relaxed.gpu.v2.u32 {%r998, %r999}, [%rd30];
	// end inline asm
	mov.u32 	%r1000, %r995;
$L__BB9_83:
	setp.eq.s32 	%p56, %r998, 99;
	mov.b32 	%r377, -1;
	vote.sync.any.pred 	%p57, %p56, %r377;
	not.pred 	%p58, %p57;
	@%p58 bra 	$L__BB9_85;
	// begin inline asm
	nanosleep.u32 %r1000;
	// end inline asm
	shr.u32 	%r1000, %r1000, 1;
	// begin inline asm
	ld.relaxed.gpu.v2.u32 {%r998, %r999}, [%rd30];
	// end inline asm
	bra.uni 	$L__BB9_83;
$L__BB9_85:
	setp.eq.s32 	%p59, %r998, 101;
	mov.b32 	%r403, -1;
	vote.sync.ballot.b32 	%r404, %p59, %r403;
	and.b32  	%r405, %r404, %r327;
	or.b32  	%r406, %r405, -2147483648;
	add.s32 	%r407, %r406, -1;
	not.b32 	%r408, %r406;
	and.b32  	%r409, %r408, %r407;
	popc.b32 	%r382, %r409;
	mov.b32 	%r381, 1;
	// begin inline asm
	shfl.sync.down.b32 %r379, %r999, %r381, %r382, %r403;
	// end inline asm
	setp.lt.s32 	%p61, %r227, %r382;
	selp.b32 	%r410, %r379, 0, %p61;
	add.s32 	%r385, %r410, %r999;
	mov.b32 	%r386, 2;
	// begin inline asm
	shfl.sync.down.b32 %r384, %r385, %r386, %r382, %r403;
	// end inline asm
	add.s32 	%r411, %r227, 2;
	setp.gt.s32 	%p62, %r411, %r382;
	selp.b32 	%r412, 0, %r384, %p62;
	add.s32 	%r390, %r385, %r412;
	mov.b32 	%r391, 4;
	// begin inline asm
	shfl.sync.down.b32 %r389, %r390, %r391, %r382, %r403;
	// end inline asm
	add.s32 	%r413, %r227, 4;
	setp.gt.s32 	%p63, %r413, %r382;
	selp.b32 	%r414, 0, %r389, %p63;
	add.s32 	%r395, %r390, %r414;
	mov.b32 	%r396, 8;
	// begin inline asm
	shfl.sync.down.b32 %r394, %r395, %r396, %r382, %r403;
	// end inline asm
	add.s32 	%r415, %r227, 8;
	setp.gt.s32 	%p64, %r415, %r382;
	selp.b32 	%r416, 0, %r394, %p64;
	add.s32 	%r400, %r395, %r416;
	mov.b32 	%r401, 16;
	// begin inline asm
	shfl.sync.down.b32 %r399, %r400, %r401, %r382, %r403;
	// end inline asm
	add.s32 	%r417, %r227, 16;
	setp.gt.s32 	%p65, %r417, %r382;
	selp.b32 	%r418, 0, %r399, %p65;
	add.s32 	%r419, %r418, %r994;
	add.s32 	%r994, %r419, %r400;
	add.s32 	%r997, %r997, -32;
	bra.uni 	$L__BB9_81;
$L__BB9_86:
	@%p39 bra 	$L__BB9_88;
	add.s32 	%r372, %r994, %r149;
	add.s64 	%rd29, %rd13, 256;
	mov.b32 	%r371, 101;
	// begin inline asm
	st.relaxed.gpu.v2.u32 [%rd29], {%r371, %r372};
	// end inline asm
	st.shared.u32 	[_ZZN3cub18CUB_300001_SM_10006detail4scan16DeviceScanKernelINS2_10policy_hubIiiimN4cuda3std3__44plusIvEEE10Policy1000EN6thrust24THRUST_300001_SM_1000_NS10device_ptrIiEESF_NS0_13ScanTileStateIiLb1EEES9_NS1_10InputValueIiPiEEmiLb0EiEEvT0_T1_T2_iT3_T4_T5_E12temp_storage+4], %r994;
	st.shared.u32 	[_ZZN3cub18CUB_300001_SM_10006detail4scan16DeviceScanKernelINS2_10policy_hubIiiimN4cuda3std3__44plusIvEEE10Policy1000EN6thrust24THRUST_300001_SM_1000_NS10device_ptrIiEESF_NS0_13ScanTileStateIiLb1EEES9_NS1_10InputValueIiPiEEmiLb0EiEEvT0_T1_T2_iT3_T4_T5_E12temp_storage+8], %r372;
$L__BB9_88:
	setp.ne.s32 	%p54, %r227, 0;
	mov.u32 	%r1001, %r151;
	@%p54 bra 	$L__BB9_90;
	st.shared.u32 	[_ZZN3cub18CUB_300001_SM_10006detail4scan16DeviceScanKernelINS2_10policy_hubIiiimN4cuda3std3__44plusIvEEE10Policy1000EN6thrust24THRUST_300001_SM_1000_NS10device_ptrIiEESF_NS0_13ScanTileStateIiLb1EEES9_NS1_10InputValueIiPiEEmiLb0EiEEvT0_T1_T2_iT3_T4_T5_E12temp_storage+84], %r994;
	mov.u32 	%r1001, %r994;
$L__BB9_90:
	bar.sync 	0;
	setp.eq.s32 	%p55, %r76, 0;
	ld.shared.u32 	%r373, [_ZZN3cub18CUB_300001_SM_10006detail4scan16DeviceScanKernelINS2_10policy_hubIiiimN4cuda3std3__44plusIvEEE10Policy1000EN6thrust24THRUST_300001_SM_1000_NS10device_ptrIiEESF_NS0_13ScanTileStateIiLb1EEES9_NS1_10InputValueIiPiEEmiLb0EiEEvT0_T1_T2_iT3_T4_T5_E12temp_storage+84];
	selp.b32 	%r374, 0, %r373, %p55;
	add.s32 	%r1002, %r374, %r1001;
$L__BB9_91:
	add.s32 	%r514, %r1002, %r125;
	add.s32 	%r515, %r126, %r514;
	add.s32 	%r516, %r127, %r515;
	add.s32 	%r517, %r128, %r516;
	add.s32 	%r518, %r129, %r517;
	add.s32 	%r519, %r130, %r518;
	add.s32 	%r520, %r131, %r519;
	add.s32 	%r521, %r132, %r520;
	add.s32 	%r522, %r133, %r521;
	add.s32 	%r523, %r134, %r522;
	add.s32 	%r524, %r135, %r523;
	add.s32 	%r525, %r136, %r524;
	add.s32 	%r526, %r137, %r525;
	add.s32 	%r527, %r138, %r526;
	add.s32 	%r528, %r139, %r527;
	add.s32 	%r529, %r140, %r528;
	add.s32 	%r530, %r141, %r529;
	add.s32 	%r531, %r142, %r530;
	bar.sync 	0;
	st.shared.u32 	[%r124], %r1002;
	st.shared.u32 	[%r124+4], %r514;
	st.shared.u32 	[%r124+8], %r515;
	st.shared.u32 	[%r124+12], %r516;
	st.shared.u32 	[%r124+16], %r517;
	st.shared.u32 	[%r124+20], %r518;
	st.shared.u32 	[%r124+24], %r519;
	st.shared.u32 	[%r124+28], %r520;
	st.shared.u32 	[%r124+32], %r521;
	st.shared.u32 	[%r124+36], %r522;
	st.shared.u32 	[%r124+40], %r523;
	st.shared.u32 	[%r124+44], %r524;
	st.shared.u32 	[%r124+48], %r525;
	st.shared.u32 	[%r124+52], %r526;
	st.shared.u32 	[%r124+56], %r527;
	st.shared.u32 	[%r124+60], %r528;
	st.shared.u32 	[%r124+64], %r529;
	st.shared.u32 	[%r124+68], %r530;
	st.shared.u32 	[%r124+72], %r531;
	bar.warp.sync 	-1;
	ld.shared.u32 	%r185, [%r123];
	ld.shared.u32 	%r186, [%r123+128];
	ld.shared.u32 	%r187, [%r123+256];
	ld.shared.u32 	%r188, [%r123+384];
	ld.shared.u32 	%r189, [%r123+512];
	ld.shared.u32 	%r190, [%r123+640];
	ld.shared.u32 	%r191, [%r123+768];
	ld.shared.u32 	%r192, [%r123+896];
	ld.shared.u32 	%r193, [%r123+1024];
	ld.shared.u32 	%r194, [%r123+1152];
	ld.shared.u32 	%r195, [%r123+1280];
	ld.shared.u32 	%r196, [%r123+1408];
	ld.shared.u32 	%r197, [%r123+1536];
	ld.shared.u32 	%r198, [%r123+1664];
	ld.shared.u32 	%r199, [%r123+1792];
	ld.shared.u32 	%r200, [%r123+1920];
	ld.shared.u32 	%r201, [%r123+2048];
	ld.shared.u32 	%r202, [%r123+2176];
	ld.shared.u32 	%r203, [%r123+2304];
	setp.ne.s32 	%p80, %r76, 0;
	@%p80 bra 	$L__BB9_93;
	st.volatile.shared.u32 	[_ZZN3cub18CUB_300001_SM_10006detail4scan16DeviceScanKernelINS2_10policy_hubIiiimN4cuda3std3__44plusIvEEE10Policy1000EN6thrust24THRUST_300001_SM_1000_NS10device_ptrIiEESF_NS0_13ScanTileStateIiLb1EEES9_NS1_10InputValueIiPiEEmiLb0EiEEvT0_T1_T2_iT3_T4_T5_E12temp_storage+31616], %r75;
$L__BB9_93:
	bar.sync 	0;
	ld.volatile.shared.u32 	%r204, [_ZZN3cub18CUB_300001_SM_10006detail4scan16DeviceScanKernelINS2_10policy_hubIiiimN4cuda3std3__44plusIvEEE10Policy1000EN6thrust24THRUST_300001_SM_1000_NS10device_ptrIiEESF_NS0_13ScanTileStateIiLb1EEES9_NS1_10InputValueIiPiEEmiLb0EiEEvT0_T1_T2_iT3_T4_T5_E12temp_storage+31616];
	cvt.u64.u32 	%rd39, %r78;
	add.s64 	%rd40, %rd5, %rd39;
	setp.ge.s32 	%p81, %r78, %r204;
	shl.b64 	%rd41, %rd40, 2;
	add.s64 	%rd15, %rd4, %rd41;
	@%p81 bra 	$L__BB9_95;
	st.global.u32 	[%rd15], %r185;
$L__BB9_95:
	mov.u32 	%r532, %tid.x;
	and.b32  	%r533, %r532, 992;
	mul.lo.s32 	%r534, %r533, 19;
	and.b32  	%r535, %r532, 31;
	or.b32  	%r536, %r534, %r535;
	add.s32 	%r537, %r536, 32;
	setp.ge.s32 	%p82, %r537, %r204;
	@%p82 bra 	$L__BB9_97;
	st.global.u32 	[%rd15+128], %r186;
$L__BB9_97:
	add.s32 	%r543, %r536, 64;
	setp.ge.s32 	%p83, %r543, %r204;
	@%p83 bra 	$L__BB9_99;
	st.global.u32 	[%rd15+256], %r187;
$L__BB9_99:
	add.s32 	%r549, %r536, 96;
	setp.ge.s32 	%p84, %r549, %r204;
	@%p84 bra 	$L__BB9_101;
	st.global.u32 	[%rd15+384], %r188;
$L__BB9_101:
	add.s32 	%r555, %r536, 128;
	setp.ge.s32 	%p85, %r555, %r204;
	@%p85 bra 	$L__BB9_103;
	st.global.u32 	[%rd15+512], %r189;
$L__BB9_103:
	add.s32 	%r561, %r536, 160;
	setp.ge.s32 	%p86, %r561, %r204;
	@%p86 bra 	$L__BB9_105;
	st.global.u32 	[%rd15+640], %r190;
$L__BB9_105:
	add.s32 	%r567, %r536, 192;
	setp.ge.s32 	%p87, %r567, %r204;
	@%p87 bra 	$L__BB9_107;
	st.global.u32 	[%rd15+768], %r191;
$L__BB9_107:
	add.s32 	%r573, %r536, 224;
	setp.ge.s32 	%p88, %r573, %r204;
	@%p88 bra 	$L__BB9_109;
	st.global.u32 	[%rd15+896], %r192;
$L__BB9_109:
	setp.ge.s32 	%p89, %r95, %r204;
	@%p89 bra 	$L__BB9_111;
	st.global.u32 	[%rd15+1024], %r193;
$L__BB9_111:
	setp.ge.s32 	%p90, %r98, %r204;
	@%p90 bra 	$L__BB9_113;
	st.global.u32 	[%rd15+1152], %r194;
$L__BB9_113:
	add.s32 	%r579, %r536, 320;
	setp.ge.s32 	%p91, %r579, %r204;
	@%p91 bra 	$L__BB9_115;
	st.global.u32 	[%rd15+1280], %r195;
$L__BB9_115:
	add.s32 	%r585, %r536, 352;
	setp.ge.s32 	%p92, %r585, %r204;
	@%p92 bra 	$L__BB9_117;
	st.global.u32 	[%rd15+1408], %r196;
$L__BB9_117:
	add.s32 	%r591, %r536, 384;
	setp.ge.s32 	%p93, %r591, %r204;
	@%p93 bra 	$L__BB9_119;
	st.global.u32 	[%rd15+1536], %r197;
$L__BB9_119:
	add.s32 	%r597, %r536, 416;
	setp.ge.s32 	%p94, %r597, %r204;
	@%p94 bra 	$L__BB9_121;
	st.global.u32 	[%rd15+1664], %r198;
$L__BB9_121:
	add.s32 	%r603, %r536, 448;
	setp.ge.s32 	%p95, %r603, %r204;
	@%p95 bra 	$L__BB9_123;
	st.global.u32 	[%rd15+1792], %r199;
$L__BB9_123:
	add.s32 	%r609, %r536, 480;
	setp.ge.s32 	%p96, %r609, %r204;
	@%p96 bra 	$L__BB9_125;
	st.global.u32 	[%rd15+1920], %r200;
$L__BB9_125:
	add.s32 	%r615, %r536, 512;
	setp.ge.s32 	%p97, %r615, %r204;
	@%p97 bra 	$L__BB9_127;
	st.global.u32 	[%rd15+2048], %r201;
$L__BB9_127:
	setp.ge.s32 	%p98, %r115, %r204;
	@%p98 bra 	$L__BB9_129;
	st.global.u32 	[%rd15+2176], %r202;
$L__BB9_129:
	setp.ge.s32 	%p99, %r118, %r204;
	@%p99 bra 	$L__BB9_131;
	st.global.u32 	[%rd15+2304], %r203;
$L__BB9_131:
	ret;

}


// ===== COMPILED SASS (sm_100) =====

	.target	sm_100

	.elftype	@"ET_EXEC"


//--------------------- .note.nv.tkinfo           --------------------------
	.section	.note.nv.tkinfo,"",@"SHT_NOTE"
	.sectionflags	@"SHF_NOTE_NV_TKINFO"
	.tkinfo
        /*0018*/ 	.word	0x00000002
        /*0030*/ 	.string	""
        /*0030*/ 	.string	"ptxas"
        /*0030*/ 	.string	"Cuda compilation tools, release 13.0, V13.0.88"
        /*0030*/ 	.string	"Build cuda_13.0.r13.0/compiler.36424714_0"
        /*0030*/ 	.string	"-arch sm_100 -m 64 "



//--------------------- .note.nv.cuinfo           --------------------------
	.section	.note.nv.cuinfo,"",@"SHT_NOTE"
	.sectionflags	@"SHF_NOTE_NV_CUINFO"
        /*0018*/ 	.short	0x0002
        /*001a*/ 	.short	0x0064
        /*001c*/ 	.short	0x0082
	.zero		2


//--------------------- .nv.info                  --------------------------
	.section	.nv.info,"",@"SHT_CUDA_INFO"
	.align	4


	//----- nvinfo : EIATTR_REGCOUNT
	.align		4
        /*0000*/ 	.byte	0x04, 0x2f
        /*0002*/ 	.short	(.L_46 - .L_45)
	.align		4
.L_45:
        /*0004*/ 	.word	index@(_Z19bitonic_sort_globalPfP10block_viewi)
        /*0008*/ 	.word	0x00000016


	//----- nvinfo : EIATTR_FRAME_SIZE
	.align		4
.L_46:
        /*000c*/ 	.byte	0x04, 0x11
        /*000e*/ 	.short	(.L_48 - .L_47)
	.align		4
.L_47:
        /*0010*/ 	.word	index@(_Z19bitonic_sort_globalPfP10block_viewi)
        /*0014*/ 	.word	0x00000000


	//----- nvinfo : EIATTR_REGCOUNT
	.align		4
.L_48:
        /*0018*/ 	.byte	0x04, 0x2f
        /*001a*/ 	.short	(.L_50 - .L_49)
	.align		4
.L_49:
        /*001c*/ 	.word	index@(_Z24block_reduce_mins_kernelPfS_i)
        /*0020*/ 	.word	0x00000011


	//----- nvinfo : EIATTR_FRAME_SIZE
	.align		4
.L_50:
        /*0024*/ 	.byte	0x04, 0x11
        /*0026*/ 	.short	(.L_52 - .L_51)
	.align		4
.L_51:
        /*0028*/ 	.word	index@(_Z24block_reduce_mins_kernelPfS_i)
        /*002c*/ 	.word	0x00000000


	//----- nvinfo : EIATTR_REGCOUNT
	.align		4
.L_52:
        /*0030*/ 	.byte	0x04, 0x2f
        /*0032*/ 	.short	(.L_54 - .L_53)
	.align		4
.L_53:
        /*0034*/ 	.word	index@(_Z24block_reduce_maxs_kernelPfS_i)
        /*0038*/ 	.word	0x00000011


	//----- nvinfo : EIATTR_FRAME_SIZE
	.align		4
.L_54:
        /*003c*/ 	.byte	0x04, 0x11
        /*003e*/ 	.short	(.L_56 - .L_55)
	.align		4
.L_55:
        /*0040*/ 	.word	index@(_Z24block_reduce_maxs_kernelPfS_i)
        /*0044*/ 	.word	0x00000000


	//----- nvinfo : EIATTR_REGCOUNT
	.align		4
.L_56:
        /*0048*/ 	.byte	0x04, 0x2f
        /*004a*/ 	.short	(.L_58 - .L_57)
	.align		4
.L_57:
        /*004c*/ 	.word	index@(_Z11hist_kernelPfS_iPiiff)
        /*0050*/ 	.word	0x0000001f


	//----- nvinfo : EIATTR_FRAME_SIZE
	.align		4
.L_58:
        /*0054*/ 	.byte	0x04, 0x11
        /*0056*/ 	.short	(.L_60 - .L_59)
	.align		4
.L_59:
        /*0058*/ 	.word	index@($__internal_1_$__cuda_sm3x_div_rn_noftz_f32_slowpath)
        /*005c*/ 	.word	0x00000000


	//----- nvinfo : EIATTR_FRAME_SIZE
	.align		4
.L_60:
        /*0060*/ 	.byte	0x04, 0x11
        /*0062*/ 	.short	(.L_62 - .L_61)
	.align		4
.L_61:
        /*0064*/ 	.word	index@(_Z11hist_kernelPfS_iPiiff)
        /*0068*/ 	.word	0x00000000


	//----- nvinfo : EIATTR_REGCOUNT
	.align		4
.L_62:
        /*006c*/ 	.byte	0x04, 0x2f
        /*006e*/ 	.short	(.L_64 - .L_63)
	.align		4
.L_63:
        /*0070*/ 	.word	index@(_Z13counting_sortPfS_iPiiff)
        /*0074*/ 	.word	0x0000001a


	//----- nvinfo : EIATTR_FRAME_SIZE
	.align		4
.L_64:
        /*0078*/ 	.byte	0x04, 0x11
        /*007a*/ 	.short	(.L_66 - .L_65)
	.align		4
.L_65:
        /*007c*/ 	.word	index@($__internal_0_$__cuda_sm3x_div_rn_noftz_f32_slowpath)
        /*0080*/ 	.word	0x00000000


	//----- nvinfo : EIATTR_FRAME_SIZE
	.align		4
.L_66:
        /*0084*/ 	.byte	0x04, 0x11
        /*0086*/ 	.short	(.L_68 - .L_67)
	.align		4
.L_67:
        /*0088*/ 	.word	index@(_Z13counting_sortPfS_iPiiff)
        /*008c*/ 	.word	0x00000000


	//----- nvinfo : EIATTR_REGCOUNT
	.align		4
.L_68:
        /*0090*/ 	.byte	0x04, 0x2f
        /*0092*/ 	.short	(.L_70 - .L_69)
	.align		4
.L_69:
        /*0094*/ 	.word	index@(_Z9set_nullsPii)
        /*0098*/ 	.word	0x00000010


	//----- nvinfo : EIATTR_FRAME_SIZE
	.align		4
.L_70:
        /*009c*/ 	.byte	0x04, 0x11
        /*009e*/ 	.short	(.L_72 - .L_71)
	.align		4
.L_71:
        /*00a0*/ 	.word	index@(_Z9set_nullsPii)
        /*00a4*/ 	.word	0x00000000


	//----- nvinfo : EIATTR_REGCOUNT
	.align		4
.L_72:
        /*00a8*/ 	.byte	0x04, 0x2f
        /*00aa*/ 	.short	(.L_74 - .L_73)
	.align		4
.L_73:
        /*00ac*/ 	.word	index@(_ZN3cub18CUB_300001_SM_10006detail11EmptyKernelIvEEvv)
        /*00b0*/ 	.word	0x00000004


	//----- nvinfo : EIATTR_FRAME_SIZE
	.align		4
.L_74:
        /*00b4*/ 	.byte	0x04, 0x11
        /*00b6*/ 	.short	(.L_76 - .L_75)
	.align		4
.L_75:
        /*00b8*/ 	.word	index@(_ZN3cub18CUB_300001_SM_10006detail11EmptyKernelIvEEvv)
        /*00bc*/ 	.word	0x00000000


	//----- nvinfo : EIATTR_REGCOUNT
	.align		4
.L_76:
        /*00c0*/ 	.byte	0x04, 0x2f
        /*00c2*/ 	.short	(.L_78 - .L_77)
	.align		4
.L_77:
        /*00c4*/ 	.word	index@(_ZN3cub18CUB_300001_SM_10006detail4scan20DeviceScanInitKernelINS0_13ScanTileStateIiLb1EEEEEvT_i)
        /*00c8*/ 	.word	0x00000008


	//----- nvinfo : EIATTR_FRAME_SIZE
	.align		4
.L_78:
        /*00cc*/ 	.byte	0x04, 0x11
        /*00ce*/ 	.short	(.L_80 - .L_79)
	.align		4
.L_79:
        /*00d0*/ 	.word	index@(_ZN3cub18CUB_300001_SM_10006detail4scan20DeviceScanInitKernelINS0_13ScanTileStateIiLb1EEEEEvT_i)
        /*00d4*/ 	.word	0x00000000


	//----- nvinfo : EIATTR_REGCOUNT
	.align		4
.L_80:
        /*00d8*/ 	.byte	0x04, 0x2f
        /*00da*/ 	.short	(.L_82 - .L_81)
	.align		4
.L_81:
        /*00dc*/ 	.word	index@(_ZN3cub18CUB_300001_SM_10006detail4scan16DeviceScanKernelINS2_10policy_hubIiiijN4cuda3std3__44plusIvEEE10Policy1000EN6thrust24THRUST_300001_SM_1000_NS10device_ptrIiEESF_NS0_13ScanTileStateIiLb1EEES9_NS1_10InputValueIiPiEEjiLb0EiEEvT0_T1_T2_iT3_T4_T5_)
        /*00e0*/ 	.word	0x00000038


	//----- nvinfo : EIATTR_FRAME_SIZE
	.align		4
.L_82:
        /*00e4*/ 	.byte	0x04, 0x11
        /*00e6*/ 	.short	(.L_84 - .L_83)
	.align		4
.L_83:
        /*00e8*/ 	.word	index@(_ZN3cub18CUB_300001_SM_10006detail4scan16DeviceScanKernelINS2_10policy_hubIiiijN4cuda3std3__44plusIvEEE10Policy1000EN6thrust24THRUST_300001_SM_1000_NS10device_ptrIiEESF_NS0_13ScanTileStateIiLb1EEES9_NS1_10InputValueIiPiEEjiLb0EiEEvT0_T1_T2_iT3_T4_T5_)
        /*00ec*/ 	.word	0x00000000


	//----- nvinfo : EIATTR_REGCOUNT
	.align		4
.L_84:
        /*00f0*/ 	.byte	0x04, 0x2f
        /*00f2*/ 	.short	(.L_86 - .L_85)
	.align		4
.L_85:
        /*00f4*/ 	.word	index@(_ZN3cub18CUB_300001_SM_10006detail4scan16DeviceScanKernelINS2_10policy_hubIiiimN4cuda3std3__44plusIvEEE10Policy1000EN6thrust24THRUST_300001_SM_1000_NS10device_ptrIiEESF_NS0_13ScanTileStateIiLb1EEES9_NS1_10InputValueIiPiEEmiLb0EiEEvT0_T1_T2_iT3_T4_T5_)
        /*00f8*/ 	.word	0x00000030


	//----- nvinfo : EIATTR_FRAME_SIZE
	.align		4
.L_86:
        /*00fc*/ 	.byte	0x04, 0x11
        /*00fe*/ 	.short	(.L_88 - .L_87)
	.align		4
.L_87:
        /*0100*/ 	.word	index@(_ZN3cub18CUB_300001_SM_10006detail4scan16DeviceScanKernelINS2_10policy_hubIiiimN4cuda3std3__44plusIvEEE10Policy1000EN6thrust24THRUST_300001_SM_1000_NS10device_ptrIiEESF_NS0_13ScanTileStateIiLb1EEES9_NS1_10InputValueIiPiEEmiLb0EiEEvT0_T1_T2_iT3_T4_T5_)
        /*0104*/ 	.word	0x00000000


	//----- nvinfo : EIATTR_MIN_STACK_SIZE
	.align		4
.L_88:
        /*0108*/ 	.byte	0x04, 0x12
        /*010a*/ 	.short	(.L_90 - .L_89)
	.align		4
.L_89:
        /*010c*/ 	.word	index@(_ZN3cub18CUB_300001_SM_10006detail4scan16DeviceScanKernelINS2_10policy_hubIiiimN4cuda3std3__44plusIvEEE10Policy1000EN6thrust24THRUST_300001_SM_1000_NS10device_ptrIiEESF_NS0_13ScanTileStateIiLb1EEES9_NS1_10InputValueIiPiEEmiLb0EiEEvT0_T1_T2_iT3_T4_T5_)
        /*0110*/ 	.word	0x00000000


	//----- nvinfo : EIATTR_MIN_STACK_SIZE
	.align		4
.L_90:
        /*0114*/ 	.byte	0x04, 0x12
        /*0116*/ 	.short	(.L_92 - .L_91)
	.align		4
.L_91:
        /*0118*/ 	.word	index@(_ZN3cub18CUB_300001_SM_10006detail4scan16DeviceScanKernelINS2_10policy_hubIiiijN4cuda3std3__44plusIvEEE10Policy1000EN6thrust24THRUST_300001_SM_1000_NS10device_ptrIiEESF_NS0_13ScanTileStateIiLb1EEES9_NS1_10InputValueIiPiEEjiLb0EiEEvT0_T1_T2_iT3_T4_T5_)
        /*011c*/ 	.word	0x00000000


	//----- nvinfo : EIATTR_MIN_STACK_SIZE
	.align		4
.L_92:
        /*0120*/ 	.byte	0x04, 0x12
        /*0122*/ 	.short	(.L_94 - .L_93)
	.align		4
.L_93:
        /*0124*/ 	.word	index@(_ZN3cub18CUB_300001_SM_10006detail4scan20DeviceScanInitKernelINS0_13ScanTileStateIiLb1EEEEEvT_i)
        /*0128*/ 	.word	0x00000000


	//----- nvinfo : EIATTR_MIN_STACK_SIZE
	.align		4
.L_94:
        /*012c*/ 	.byte	0x04, 0x12
        /*012e*/ 	.short	(.L_96 - .L_95)
	.align		4
.L_95:
        /*0130*/ 	.word	index@(_ZN3cub18CUB_300001_SM_10006detail11EmptyKernelIvEEvv)
        /*0134*/ 	.word	0x00000000


	//----- nvinfo : EIATTR_MIN_STACK_SIZE
	.align		4
.L_96:
        /*0138*/ 	.byte	0x04, 0x12
        /*013a*/ 	.short	(.L_98 - .L_97)
	.align		4
.L_97:
        /*013c*/ 	.word	index@(_Z9set_nullsPii)
        /*0140*/ 	.word	0x00000000


	//----- nvinfo : EIATTR_MIN_STACK_SIZE
	.align		4
.L_98:
        /*0144*/ 	.byte	0x04, 0x12
        /*0146*/ 	.short	(.L_100 - .L_99)
	.align		4
.L_99:
        /*0148*/ 	.word	index@(_Z13counting_sortPfS_iPiiff)
        /*014c*/ 	.word	0x00000000


	//----- nvinfo : EIATTR_MIN_STACK_SIZE
	.align		4
.L_100:
        /*0150*/ 	.byte	0x04, 0x12
        /*0152*/ 	.short	(.L_102 - .L_101)
	.align		4
.L_101:
        /*0154*/ 	.word	index@(_Z11hist_kernelPfS_iPiiff)
        /*0158*/ 	.word	0x00000000


	//----- nvinfo : EIATTR_MIN_STACK_SIZE
	.align		4
.L_102:
        /*015c*/ 	.byte	0x04, 0x12
        /*015e*/ 	.short	(.L_104 - .L_103)
	.align		4
.L_103:
        /*0160*/ 	.word	index@(_Z24block_reduce_maxs_kernelPfS_i)
        /*0164*/ 	.word	0x00000000


	//----- nvinfo : EIATTR_MIN_STACK_SIZE
	.align		4
.L_104:
        /*0168*/ 	.byte	0x04, 0x12
        /*016a*/ 	.short	(.L_106 - .L_105)
	.align		4
.L_105:
        /*016c*/ 	.word	index@(_Z24block_reduce_mins_kernelPfS_i)
        /*0170*/ 	.word	0x00000000


	//----- nvinfo : EIATTR_MIN_STACK_SIZE
	.align		4
.L_106:
        /*0174*/ 	.byte	0x04, 0x12
        /*0176*/ 	.short	(.L_108 - .L_107)
	.align		4
.L_107:
        /*0178*/ 	.word	index@(_Z19bitonic_sort_globalPfP10block_viewi)
        /*017c*/ 	.word	0x00000000
.L_108:


//--------------------- .nv.compat                --------------------------
	.section	.nv.compat,"",@"SHT_CUDA_COMPAT_INFO"
	.align	4
        /*0000*/ 	.byte	0x02, 0x09, 0x00, 0x00, 0x02, 0x02, 0x01, 0x00, 0x02, 0x05, 0x05, 0x00, 0x03, 0x07, 0x01, 0x01
        /*0010*/ 	.byte	0x02, 0x03, 0x00, 0x00, 0x02, 0x06, 0x01, 0x00, 0x04, 0x0b, 0x08, 0x00, 0x01, 0x00, 0x00, 0x00
        /*0020*/ 	.byte	0x00, 0x00, 0x00, 0x00


//--------------------- .nv.info._ZN3cub18CUB_300001_SM_10006detail4scan16DeviceScanKernelINS2_10policy_hubIiiimN4cuda3std3__44plusIvEEE10Policy1000EN6thrust24THRUST_300001_SM_1000_NS10device_ptrIiEESF_NS0_13ScanTileStateIiLb1EEES9_NS1_10InputValueIiPiEEmiLb0EiEEvT0_T1_T2_iT3_T4_T5_ --------------------------
	.section	.nv.info._ZN3cub18CUB_300001_SM_10006detail4scan16DeviceScanKernelINS2_10policy_hubIiiimN4cuda3std3__44plusIvEEE10Policy1000EN6thrust24THRUST_300001_SM_1000_NS10device_ptrIiEESF_NS0_13ScanTileStateIiLb1EEES9_NS1_10InputValueIiPiEEmiLb0EiEEvT0_T1_T2_iT3_T4_T5_,"",@"SHT_CUDA_INFO"
	.sectionflags	@""
	.align	4


	//----- nvinfo : EIATTR_CUDA_API_VERSION
	.align		4
        /*0000*/ 	.byte	0x04, 0x37
        /*0002*/ 	.short	(.L_110 - .L_109)
.L_109:
        /*0004*/ 	.word	0x00000082


	//----- nvinfo : EIATTR_KPARAM_INFO
	.align		4
.L_110:
        /*0008*/ 	.byte	0x04, 0x17
        /*000a*/ 	.short	(.L_112 - .L_111)
.L_111:
        /*000c*/ 	.word	0x00000000
        /*0010*/ 	.short	0x0006
        /*0012*/ 	.short	0x0030
        /*0014*/ 	.byte	0x00, 0xf0, 0x21, 0x00


	//----- nvinfo : EIATTR_KPARAM_INFO
	.align		4
.L_112:
        /*0018*/ 	.byte	0x04, 0x17
        /*001a*/ 	.short	(.L_114 - .L_113)
.L_113:
        /*001c*/ 	.word	0x00000000
        /*0020*/ 	.short	0x0005
        /*0022*/ 	.short	0x0020
        /*0024*/ 	.byte	0x00, 0xf0, 0x41, 0x00


	//----- nvinfo : EIATTR_KPARAM_INFO
	.align		4
.L_114:
        /*0028*/ 	.byte	0x04, 0x17
        /*002a*/ 	.short	(.L_116 - .L_115)
.L_115:
        /*002c*/ 	.word	0x00000000
        /*0030*/ 	.short	0x0004
        /*0032*/ 	.short	0x001c
        /*0034*/ 	.byte	0x00, 0xf0, 0x05, 0x00


	//----- nvinfo : EIATTR_KPARAM_INFO
	.align		4
.L_116:
        /*0038*/ 	.byte	0x04, 0x17
        /*003a*/ 	.short	(.L_118 - .L_117)
.L_117:
        /*003c*/ 	.word	0x00000000
        /*0040*/ 	.short	0x0003
        /*0042*/ 	.short	0x0018
        /*0044*/ 	.byte	0x00, 0xf0, 0x11, 0x00


	//----- nvinfo : EIATTR_KPARAM_INFO
	.align		4
.L_118:
        /*0048*/ 	.byte	0x04, 0x17
        /*004a*/ 	.short	(.L_120 - .L_119)
.L_119:
        /*004c*/ 	.word	0x00000000
        /*0050*/ 	.short	0x0002
        /*0052*/ 	.short	0x0010
        /*0054*/ 	.byte	0x00, 0xf0, 0x21, 0x00


	//----- nvinfo : EIATTR_KPARAM_INFO
	.align		4
.L_120:
        /*0058*/ 	.byte	0x04, 0x17
        /*005a*/ 	.short	(.L_122 - .L_121)
.L_121:
        /*005c*/ 	.word	0x00000000
        /*0060*/ 	.short	0x0001
        /*0062*/ 	.short	0x0008
        /*0064*/ 	.byte	0x00, 0xf0, 0x21, 0x00


	//----- nvinfo : EIATTR_KPARAM_INFO
	.align		4
.L_122:
        /*0068*/ 	.byte	0x04, 0x17
        /*006a*/ 	.short	(.L_124 - .L_123)
.L_123:
        /*006c*/ 	.word	0x00000000
        /*0070*/ 	.short	0x0000
        /*0072*/ 	.short	0x0000
        /*0074*/ 	.byte	0x00, 0xf0, 0x21, 0x00


	//----- nvinfo : EIATTR_SPARSE_MMA_MASK
	.align		4
.L_124:
        /*0078*/ 	.byte	0x03, 0x50
        /*007a*/ 	.short	0x0000


	//----- nvinfo : EIATTR_MAXREG_COUNT
	.align		4
        /*007c*/ 	.byte	0x03, 0x1b
        /*007e*/ 	.short	0x0080


	//----- nvinfo : EIATTR_NUM_BARRIERS
	.align		4
        /*0080*/ 	.byte	0x02, 0x4c
        /*0082*/ 	.byte	0x01
	.zero		1


	//----- nvinfo : EIATTR_MERCURY_ISA_VERSION
	.align		4
        /*0084*/ 	.byte	0x03, 0x5f
        /*0086*/ 	.short	0x0101


	//----- nvinfo : EIATTR_COOP_GROUP_MASK_REGIDS
	.align		4
        /*0088*/ 	.byte	0x04, 0x29
        /*008a*/ 	.short	(.L_126 - .L_125)


	//   ....[0]....
.L_125:
        /*008c*/ 	.word	0xffffffff


	//   ....[1]....
        /*0090*/ 	.word	0xffffffff


	//   ....[2]....
        /*0094*/ 	.word	0xffffffff


	//   ....[3]....
        /*0098*/ 	.word	0xffffffff


	//   ....[4]....
        /*009c*/ 	.word	0xffffffff


	//   ....[5]....
        /*00a0*/ 	.word	0xffffffff


	//   ....[6]....
        /*00a4*/ 	.word	0xffffffff


	//   ....[7]....
        /*00a8*/ 	.word	0xffffffff


	//   ....[8]....
        /*00ac*/ 	.word	0xffffffff


	//   ....[9]....
        /*00b0*/ 	.word	0xffffffff


	//   ....[10]....
        /*00b4*/ 	.word	0xffffffff


	//   ....[11]....
        /*00b8*/ 	.word	0xffffffff


	//   ....[12]....
        /*00bc*/ 	.word	0xffffffff


	//   ....[13]....
        /*00c0*/ 	.word	0xffffffff


	//   ....[14]....
        /*00c4*/ 	.word	0xffffffff


	//   ....[15]....
        /*00c8*/ 	.word	0xffffffff


	//   ....[16]....
        /*00cc*/ 	.word	0xffffffff


	//   ....[17]....
        /*00d0*/ 	.word	0xffffffff


	//   ....[18]....
        /*00d4*/ 	.word	0xffffffff


	//   ....[19]....
        /*00d8*/ 	.word	0xffffffff


	//   ....[20]....
        /*00dc*/ 	.word	0xffffffff


	//   ....[21]....
        /*00e0*/ 	.word	0xffffffff


	//   ....[22]....
        /*00e4*/ 	.word	0xffffffff


	//   ....[23]....
        /*00e8*/ 	.word	0xffffffff


	//   ....[24]....
        /*00ec*/ 	.word	0xffffffff


	//   ....[25]....
        /*00f0*/ 	.word	0xffffffff


	//   ....[26]....
        /*00f4*/ 	.word	0xffffffff


	//   ....[27]....
        /*00f8*/ 	.word	0xffffffff


	//   ....[28]....
        /*00fc*/ 	.word	0xffffffff


	//   ....[29]....
        /*0100*/ 	.word	0xffffffff


	//   ....[30]....
        /*0104*/ 	.word	0xffffffff


	//   ....[31]....
        /*0108*/ 	.word	0xffffffff


	//   ....[32]....
        /*010c*/ 	.word	0xffffffff


	//   ....[33]....
        /*0110*/ 	.word	0xffffffff


	//   ....[34]....
        /*0114*/ 	.word	0xffffffff


	//   ....[35]....
        /*0118*/ 	.word	0xffffffff


	//   ....[36]....
        /*011c*/ 	.word	0xffffffff


	//   ....[37]....
        /*0120*/ 	.word	0xffffffff


	//   ....[38]....
        /*0124*/ 	.word	0xffffffff


	//   ....[39]....
        /*0128*/ 	.word	0xffffffff


	//   ....[40]....
        /*012c*/ 	.word	0xffffffff


	//   ....[41]....
        /*0130*/ 	.word	0xffffffff


	//   ....[42]....
        /*0134*/ 	.word	0xffffffff


	//   ....[43]....
        /*0138*/ 	.word	0xffffffff


	//   ....[44]....
        /*013c*/ 	.word	0xffffffff


	//   ....[45]....
        /*0140*/ 	.word	0xffffffff


	//   ....[46]....
        /*0144*/ 	.word	0xffffffff


	//   ....[47]....
        /*0148*/ 	.word	0xffffffff


	//   ....[48]....
        /*014c*/ 	.word	0xffffffff


	//   ....[49]....
        /*0150*/ 	.word	0xffffffff


	//   ....[50]....
        /*0154*/ 	.word	0xffffffff


	//   ....[51]....
        /*0158*/ 	.word	0xffffffff


	//   ....[52]....
        /*015c*/ 	.word	0xffffffff


	//   ....[53]....
        /*0160*/ 	.word	0xffffffff


	//   ....[54]....
        /*0164*/ 	.word	0xffffffff


	//   ....[55]....
        /*0168*/ 	.word	0xffffffff


	//   ....[56]....
        /*016c*/ 	.word	0xffffffff


	//   ....[57]....
        /*0170*/ 	.word	0xffffffff


	//   ....[58]....
        /*0174*/ 	.word	0xffffffff


	//   ....[59]....
        /*0178*/ 	.word	0xffffffff


	//   ....[60]....
        /*017c*/ 	.word	0x0500000a


	//   ....[61]....
        /*0180*/ 	.word	0x0500000a


	//   ....[62]....
        /*0184*/ 	.word	0x0500000a


	//   ....[63]....
        /*0188*/ 	.word	0x0500000a


	//   ....[64]....
        /*018c*/ 	.word	0x0500000a


	//   ....[65]....
        /*0190*/ 	.word	0x0500000a


	//   ....[66]....
        /*0194*/ 	.word	0x0500000a


	//   ....[67]....
        /*0198*/ 	.word	0x0500000a


	//   ....[68]....
        /*019c*/ 	.word	0x0500000a


	//   ....[69]....
        /*01a0*/ 	.word	0x0500000a


	//   ....[70]....
        /*01a4*/ 	.word	0x0500000a


	//   ....[71]....
        /*01a8*/ 	.word	0x0500000a


	//   ....[72]....
        /*01ac*/ 	.word	0x0500000a


	//   ....[73]....
        /*01b0*/ 	.word	0x0500000a


	//   ....[74]....
        /*01b4*/ 	.word	0x0500000a


	//   ....[75]....
        /*01b8*/ 	.word	0x0500000a


	//   ....[76]....
        /*01bc*/ 	.word	0x0500000a


	//   ....[77]....
        /*01c0*/ 	.word	0x0500000a


	//   ....[78]....
        /*01c4*/ 	.word	0x0500000a


	//   ....[79]....
        /*01c8*/ 	.word	0x0500000a


	//   ....[80]....
        /*01cc*/ 	.word	0x0500000a


	//   ....[81]....
        /*01d0*/ 	.word	0x0500000a


	//   ....[82]....
        /*01d4*/ 	.word	0x0500000a


	//   ....[83]....
        /*01d8*/ 	.word	0x0500000a


	//   ....[84]....
        /*01dc*/ 	.word	0x0500000a


	//   ....[85]....
        /*01e0*/ 	.word	0x0500000a


	//   ....[86]....
        /*01e4*/ 	.word	0x0500000a


	//   ....[87]....
        /*01e8*/ 	.word	0x0500000a


	//   ....[88]....
        /*01ec*/ 	.word	0x0500000a


	//   ....[89]....
        /*01f0*/ 	.word	0x0500000a


	//   ....[90]....
        /*01f4*/ 	.word	0x0500000a


	//   ....[91]....
        /*01f8*/ 	.word	0x0500000a


	//   ....[92]....
        /*01fc*/ 	.word	0x0500000a


	//   ....[93]....
        /*0200*/ 	.word	0x0500000a


	//   ....[94]....
        /*0204*/ 	.word	0x0500000a


	//   ....[95]....
        /*0208*/ 	.word	0x0500000a


	//----- nvinfo : EIATTR_COOP_GROUP_INSTR_OFFSETS
	.align		4
.L_126:
        /*020c*/ 	.byte	0x04, 0x28
        /*020e*/ 	.short	(.L_128 - .L_127)


	//   ....[0]....
.L_127:
        /*0210*/ 	.word	0x000004d0


	//   ....[1]....
        /*0214*/ 	.word	0x000006f0


	//   ....[2]....
        /*0218*/ 	.word	0x00000710


	//   ....[3]....
        /*021c*/ 	.word	0x00000730


	//   ....[4]....
        /*0220*/ 	.word	0x00000750


	//   ....[5]....
        /*0224*/ 	.word	0x00000770


	//   ....[6]....
        /*0228*/ 	.word	0x00000b80


	//   ....[7]....
        /*022c*/ 	.word	0x00000ba0


	//   ....[8]....
        /*0230*/ 	.word	0x00000bc0


	//   ....[9]....
        /*0234*/ 	.word	0x00000be0


	//   ....[10]....
        /*0238*/ 	.word	0x00000c00


	//   ....[11]....
        /*023c*/ 	.word	0x00001000


	//   ....[12]....
        /*0240*/ 	.word	0x00001090


	//   ....[13]....
        /*0244*/ 	.word	0x000010f0


	//   ....[14]....
        /*0248*/ 	.word	0x00001160


	//   ....[15]....
        /*024c*/ 	.word	0x000011c0


	//   ....[16]....
        /*0250*/ 	.word	0x00001210


	//   ....[17]....
        /*0254*/ 	.word	0x00001270


	//   ....[18]....
        /*0258*/ 	.word	0x000012c0


	//   ....[19]....
        /*025c*/ 	.word	0x000012e0


	//   ....[20]....
        /*0260*/ 	.word	0x000013a0


	//   ....[21]....
        /*0264*/ 	.word	0x00001430


	//   ....[22]....
        /*0268*/ 	.word	0x00001480


	//   ....[23]....
        /*026c*/ 	.word	0x000014e0


	//   ....[24]....
        /*0270*/ 	.word	0x00001540


	//   ....[25]....
        /*0274*/ 	.word	0x00001580


	//   ....[26]....
        /*0278*/ 	.word	0x000015c0


	//   ....[27]....
        /*027c*/ 	.word	0x00001600


	//   ....[28]....
        /*0280*/ 	.word	0x00001610


	//   ....[29]....
        /*0284*/ 	.word	0x00001a50


	//   ....[30]....
        /*0288*/ 	.word	0x00002430


	//   ....[31]....
        /*028c*/ 	.word	0x00002650


	//   ....[32]....
        /*0290*/ 	.word	0x00002670


	//   ....[33]....
        /*0294*/ 	.word	0x00002690


	//   ....[34]....
        /*0298*/ 	.word	0x000026b0


	//   ....[35]....
        /*029c*/ 	.word	0x000026d0


	//   ....[36]....
        /*02a0*/ 	.word	0x00002a60


	//   ....[37]....
        /*02a4*/ 	.word	0x00002a80


	//   ....[38]....
        /*02a8*/ 	.word	0x00002aa0


	//   ....[39]....
        /*02ac*/ 	.word	0x00002ac0


	//   ....[40]....
        /*02b0*/ 	.word	0x00002ae0


	//   ....[41]....
        /*02b4*/ 	.word	0x00002ee0


	//   ....[42]....
        /*02b8*/ 	.word	0x00002f70


	//   ....[43]....
        /*02bc*/ 	.word	0x00002fd0


	//   ....[44]....
        /*02c0*/ 	.word	0x00003030


	//   ....[45]....
        /*02c4*/ 	.word	0x00003090


	//   ....[46]....
        /*02c8*/ 	.word	0x000030f0


	//   ....[47]....
        /*02cc*/ 	.word	0x00003140


	//   ....[48]....
        /*02d0*/ 	.word	0x000031b0


	//   ....[49]....
        /*02d4*/ 	.word	0x000031c0


	//   ....[50]....
        /*02d8*/ 	.word	0x00003280


	//   ....[51]....
        /*02dc*/ 	.word	0x00003310


	//   ....[52]....
        /*02e0*/ 	.word	0x00003360


	//   ....[53]....
        /*02e4*/ 	.word	0x000033d0


	//   ....[54]....
        /*02e8*/ 	.word	0x00003430


	//   ....[55]....
        /*02ec*/ 	.word	0x00003480


	//   ....[56]....
        /*02f0*/ 	.word	0x000034c0


	//   ....[57]....
        /*02f4*/ 	.word	0x00003520


	//   ....[58]....
        /*02f8*/ 	.word	0x00003530


	//   ....[59]....
        /*02fc*/ 	.word	0x000039a0


	//   ....[60]....
        /*0300*/ 	.word	0x00003f30


	//   ....[61]....
        /*0304*/ 	.word	0x00003fb0


	//   ....[62]....
        /*0308*/ 	.word	0x00004040


	//   ....[63]....
        /*030c*/ 	.word	0x00004120


	//   ....[64]....
        /*0310*/ 	.word	0x000041a0


	//   ....[65]....
        /*0314*/ 	.word	0x00004230


	//   ....[66]....
        /*0318*/ 	.word	0x000042b0


	//   ....[67]....
        /*031c*/ 	.word	0x00004330


	//   ....[68]....
        /*0320*/ 	.word	0x00004360


	//   ....[69]....
        /*0324*/ 	.word	0x00004430


	//   ....[70]....
        /*0328*/ 	.word	0x000044b0


	//   ....[71]....
        /*032c*/ 	.word	0x00004530


	//   ....[72]....
        /*0330*/ 	.word	0x000045e0


	//   ....[73]....
        /*0334*/ 	.word	0x00004670


	//   ....[74]....
        /*0338*/ 	.word	0x000046f0


	//   ....[75]....
        /*033c*/ 	.word	0x00004760


	//   ....[76]....
        /*0340*/ 	.word	0x000047e0


	//   ....[77]....
        /*0344*/ 	.word	0x00004840


	//   ....[78]....
        /*0348*/ 	.word	0x000048b0


	//   ....[79]....
        /*034c*/ 	.word	0x00004930


	//   ....[80]....
        /*0350*/ 	.word	0x000049d0


	//   ....[81]....
        /*0354*/ 	.word	0x00004a90


	//   ....[82]....
        /*0358*/ 	.word	0x00004b30


	//   ....[83]....
        /*035c*/ 	.word	0x00004bc0


	//   ....[84]....
        /*0360*/ 	.word	0x00004c50


	//   ....[85]....
        /*0364*/ 	.word	0x00004cc0


	//   ....[86]....
        /*0368*/ 	.word	0x00004cf0


	//   ....[87]....
        /*036c*/ 	.word	0x00004dc0


	//   ....[88]....
        /*0370*/ 	.word	0x00004e40


	//   ....[89]....
        /*0374*/ 	.word	0x00004ec0


	//   ....[90]....
        /*0378*/ 	.word	0x00004f80


	//   ....[91]....
        /*037c*/ 	.word	0x00005020


	//   ....[92]....
        /*0380*/ 	.word	0x000050b0


	//   ....[93]....
        /*0384*/ 	.word	0x00005140


	//   ....[94]....
        /*0388*/ 	.word	0x000051d0


	//   ....[95]....
        /*038c*/ 	.word	0x00005230


	//----- nvinfo : EIATTR_VRC_CTA_INIT_COUNT
	.align		4
.L_128:
        /*0390*/ 	.byte	0x02, 0x4a
	.zero		1
	.zero		1


	//----- nvinfo : EIATTR_EXIT_INSTR_OFFSETS
	.align		4
        /*0394*/ 	.byte	0x04, 0x1c
        /*0396*/ 	.short	(.L_130 - .L_129)


	//   ....[0]....
.L_129:
        /*0398*/ 	.word	0x00001ce0


	//   ....[1]....
        /*039c*/ 	.word	0x00001d10


	//   ....[2]....
        /*03a0*/ 	.word	0x00003ec0


	//   ....[3]....
        /*03a4*/ 	.word	0x00003ee0


	//----- nvinfo : EIATTR_MAX_THREADS
	.align		4
.L_130:
        /*03a8*/ 	.byte	0x04, 0x05
        /*03aa*/ 	.short	(.L_132 - .L_131)
.L_131:
        /*03ac*/ 	.word	0x000001a0
        /*03b0*/ 	.word	0x00000001
        /*03b4*/ 	.word	0x00000001


	//----- nvinfo : EIATTR_CRS_STACK_SIZE
	.align		4
.L_132:
        /*03b8*/ 	.byte	0x04, 0x1e
        /*03ba*/ 	.short	(.L_134 - .L_133)
.L_133:
        /*03bc*/ 	.word	0x00000000


	//----- nvinfo : EIATTR_CBANK_PARAM_SIZE
	.align		4
.L_134:
        /*03c0*/ 	.byte	0x03, 0x19
        /*03c2*/ 	.short	0x0038


	//----- nvinfo : EIATTR_PARAM_CBANK
	.align		4
        /*03c4*/ 	.byte	0x04, 0x0a
        /*03c6*/ 	.short	(.L_136 - .L_135)
	.align		4
.L_135:
        /*03c8*/ 	.word	index@(.nv.constant0._ZN3cub18CUB_300001_SM_10006detail4scan16DeviceScanKernelINS2_10policy_hubIiiimN4cuda3std3__44plusIvEEE10Policy1000EN6thrust24THRUST_300001_SM_1000_NS10device_ptrIiEESF_NS0_13ScanTileStateIiLb1EEES9_NS1_10InputValueIiPiEEmiLb0EiEEvT0_T1_T2_iT3_T4_T5_)
        /*03cc*/ 	.short	0x0380
        /*03ce*/ 	.short	0x0038


	//----- nvinfo : EIATTR_SW_WAR
	.align		4
.L_136:
        /*03d0*/ 	.byte	0x04, 0x36
        /*03d2*/ 	.short	(.L_138 - .L_137)
.L_137:
        /*03d4*/ 	.word	0x00000008
.L_138:


//--------------------- .nv.info._ZN3cub18CUB_300001_SM_10006detail4scan16DeviceScanKernelINS2_10policy_hubIiiijN4cuda3std3__44plusIvEEE10Policy1000EN6thrust24THRUST_300001_SM_1000_NS10device_ptrIiEESF_NS0_13ScanTileStateIiLb1EEES9_NS1_10InputValueIiPiEEjiLb0EiEEvT0_T1_T2_iT3_T4_T5_ --------------------------
	.section	.nv.info._ZN3cub18CUB_300001_SM_10006detail4scan16DeviceScanKernelINS2_10policy_hubIiiijN4cuda3std3__44plusIvEEE10Policy1000EN6thrust24THRUST_300001_SM_1000_NS10device_ptrIiEESF_NS0_13ScanTileStateIiLb1EEES9_NS1_10InputValueIiPiEEjiLb0EiEEvT0_T1_T2_iT3_T4_T5_,"",@"SHT_CUDA_INFO"
	.sectionflags	@""
	.align	4


	//----- nvinfo : EIATTR_CUDA_API_VERSION
	.align		4
        /*0000*/ 	.byte	0x04, 0x37
        /*0002*/ 	.short	(.L_140 - .L_139)
.L_139:
        /*0004*/ 	.word	0x00000082


	//----- nvinfo : EIATTR_KPARAM_INFO
	.align		4
.L_140:
        /*0008*/ 	.byte	0x04, 0x17
        /*000a*/ 	.short	(.L_142 - .L_141)
.L_141:
        /*000c*/ 	.word	0x00000000
        /*0010*/ 	.short	0x0006
        /*0012*/ 	.short	0x0030
        /*0014*/ 	.byte	0x00, 0xf0, 0x11, 0x00


	//----- nvinfo : EIATTR_KPARAM_INFO
	.align		4
.L_142:
        /*0018*/ 	.byte	0x04, 0x17
        /*001a*/ 	.short	(.L_144 - .L_143)
.L_143:
        /*001c*/ 	.word	0x00000000
        /*0020*/ 	.short	0x0005
        /*0022*/ 	.short	0x0020
        /*0024*/ 	.byte	0x00, 0xf0, 0x41, 0x00


	//----- nvinfo : EIATTR_KPARAM_INFO
	.align		4
.L_144:
        /*0028*/ 	.byte	0x04, 0x17
        /*002a*/ 	.short	(.L_146 - .L_145)
.L_145:
        /*002c*/ 	.word	0x00000000
        /*0030*/ 	.short	0x0004
        /*0032*/ 	.short	0x001c
        /*0034*/ 	.byte	0x00, 0xf0, 0x05, 0x00


	//----- nvinfo : EIATTR_KPARAM_INFO
	.align		4
.L_146:
        /*0038*/ 	.byte	0x04, 0x17
        /*003a*/ 	.short	(.L_148 - .L_147)
.L_147:
        /*003c*/ 	.word	0x00000000
        /*0040*/ 	.short	0x0003
        /*0042*/ 	.short	0x0018
        /*0044*/ 	.byte	0x00, 0xf0, 0x11, 0x00


	//----- nvinfo : EIATTR_KPARAM_INFO
	.align		4
.L_148:
        /*0048*/ 	.byte	0x04, 0x17
        /*004a*/ 	.short	(.L_150 - .L_149)
.L_149:
        /*004c*/ 	.word	0x00000000
        /*0050*/ 	.short	0x0002
        /*0052*/ 	.short	0x0010
        /*0054*/ 	.byte	0x00, 0xf0, 0x21, 0x00


	//----- nvinfo : EIATTR_KPARAM_INFO
	.align		4
.L_150:
        /*0058*/ 	.byte	0x04, 0x17
        /*005a*/ 	.short	(.L_152 - .L_151)
.L_151:
        /*005c*/ 	.word	0x00000000
        /*0060*/ 	.short	0x0001
        /*0062*/ 	.short	0x0008
        /*0064*/ 	.byte	0x00, 0xf0, 0x21, 0x00


	//----- nvinfo : EIATTR_KPARAM_INFO
	.align		4
.L_152:
        /*0068*/ 	.byte	0x04, 0x17
        /*006a*/ 	.short	(.L_154 - .L_153)
.L_153:
        /*006c*/ 	.word	0x00000000
        /*0070*/ 	.short	0x0000
        /*0072*/ 	.short	0x0000
        /*0074*/ 	.byte	0x00, 0xf0, 0x21, 0x00


	//----- nvinfo : EIATTR_SPARSE_MMA_MASK
	.align		4
.L_154:
        /*0078*/ 	.byte	0x03, 0x50
        /*007a*/ 	.short	0x0000


	//----- nvinfo : EIATTR_MAXREG_COUNT
	.align		4
        /*007c*/ 	.byte	0x03, 0x1b
        /*007e*/ 	.short	0x00a8


	//----- nvinfo : EIATTR_NUM_BARRIERS
	.align		4
        /*0080*/ 	.byte	0x02, 0x4c
        /*0082*/ 	.byte	0x01
	.zero		1


	//----- nvinfo : EIATTR_MERCURY_ISA_VERSION
	.align		4
        /*0084*/ 	.byte	0x03, 0x5f
        /*0086*/ 	.short	0x0101


	//----- nvinfo : EIATTR_UNUSED_LOAD_BYTE_OFFSET
	.align		4
        /*0088*/ 	.byte	0x04, 0x44
        /*008a*/ 	.short	(.L_156 - .L_155)


	//   ....[0]....
.L_155:
        /*008c*/ 	.word	0x00002a80
        /*0090*/ 	.word	0x00000fff


	//----- nvinfo : EIATTR_COOP_GROUP_MASK_REGIDS
	.align		4
.L_156:
        /*0094*/ 	.byte	0x04, 0x29
        /*0096*/ 	.short	(.L_158 - .L_157)


	//   ....[0]....
.L_157:
        /*0098*/ 	.word	0xffffffff


	//   ....[1]....
        /*009c*/ 	.word	0xffffffff


	//   ....[2]....
        /*00a0*/ 	.word	0xffffffff


	//   ....[3]....
        /*00a4*/ 	.word	0xffffffff


	//   ....[4]....
        /*00a8*/ 	.word	0xffffffff


	//   ....[5]....
        /*00ac*/ 	.word	0xffffffff


	//   ....[6]....
        /*00b0*/ 	.word	0xffffffff


	//   ....[7]....
        /*00b4*/ 	.word	0xffffffff


	//   ....[8]....
        /*00b8*/ 	.word	0xffffffff


	//   ....[9]....
        /*00bc*/ 	.word	0xffffffff


	//   ....[10]....
        /*00c0*/ 	.word	0xffffffff


	//   ....[11]....
        /*00c4*/ 	.word	0xffffffff


	//   ....[12]....
        /*00c8*/ 	.word	0xffffffff


	//   ....[13]....
        /*00cc*/ 	.word	0xffffffff


	//   ....[14]....
        /*00d0*/ 	.word	0xffffffff


	//   ....[15]....
        /*00d4*/ 	.word	0xffffffff


	//   ....[16]....
        /*00d8*/ 	.word	0xffffffff


	//   ....[17]....
        /*00dc*/ 	.word	0xffffffff


	//   ....[18]....
        /*00e0*/ 	.word	0xffffffff


	//   ....[19]....
        /*00e4*/ 	.word	0xffffffff


	//   ....[20]....
        /*00e8*/ 	.word	0xffffffff


	//   ....[21]....
        /*00ec*/ 	.word	0xffffffff


	//   ....[22]....
        /*00f0*/ 	.word	0xffffffff


	//   ....[23]....
        /*00f4*/ 	.word	0xffffffff


	//   ....[24]....
        /*00f8*/ 	.word	0xffffffff


	//   ....[25]....
        /*00fc*/ 	.word	0xffffffff


	//   ....[26]....
        /*0100*/ 	.word	0xffffffff


	//   ....[27]....
        /*0104*/ 	.word	0xffffffff


	//   ....[28]....
        /*0108*/ 	.word	0xffffffff


	//   ....[29]....
        /*010c*/ 	.word	0xffffffff


	//   ....[30]....
        /*0110*/ 	.word	0xffffffff


	//   ....[31]....
        /*0114*/ 	.word	0xffffffff


	//   ....[32]....
        /*0118*/ 	.word	0xffffffff


	//   ....[33]....
        /*011c*/ 	.word	0xffffffff


	//   ....[34]....
        /*0120*/ 	.word	0xffffffff


	//   ....[35]....
        /*0124*/ 	.word	0xffffffff


	//   ....[36]....
        /*0128*/ 	.word	0xffffffff


	//   ....[37]....
        /*012c*/ 	.word	0xffffffff


	//   ....[38]....
        /*0130*/ 	.word	0xffffffff


	//   ....[39]....
        /*0134*/ 	.word	0xffffffff


	//   ....[40]....
        /*0138*/ 	.word	0xffffffff


	//   ....[41]....
        /*013c*/ 	.word	0xffffffff


	//   ....[42]....
        /*0140*/ 	.word	0xffffffff


	//   ....[43]....
        /*0144*/ 	.word	0xffffffff


	//   ....[44]....
        /*0148*/ 	.word	0xffffffff


	//   ....[45]....
        /*014c*/ 	.word	0xffffffff


	//   ....[46]....
        /*0150*/ 	.word	0xffffffff


	//   ....[47]....
        /*0154*/ 	.word	0xffffffff


	//   ....[48]....
        /*0158*/ 	.word	0xffffffff


	//   ....[49]....
        /*015c*/ 	.word	0xffffffff


	//   ....[50]....
        /*0160*/ 	.word	0xffffffff


	//   ....[51]....
        /*0164*/ 	.word	0xffffffff


	//   ....[52]....
        /*0168*/ 	.word	0xffffffff


	//   ....[53]....
        /*016c*/ 	.word	0xffffffff


	//   ....[54]....
        /*0170*/ 	.word	0xffffffff


	//   ....[55]....
        /*0174*/ 	.word	0xffffffff


	//   ....[56]....
        /*0178*/ 	.word	0xffffffff


	//   ....[57]....
        /*017c*/ 	.word	0xffffffff


	//   ....[58]....
        /*0180*/ 	.word	0xffffffff


	//   ....[59]....
        /*0184*/ 	.word	0xffffffff


	//   ....[60]....
        /*0188*/ 	.word	0x05000015


	//   ....[61]....
        /*018c*/ 	.word	0x05000015


	//   ....[62]....
        /*0190*/ 	.word	0x05000015


	//   ....[63]....
        /*0194*/ 	.word	0x05000015


	//   ....[64]....
        /*0198*/ 	.word	0x05000015


	//   ....[65]....
        /*019c*/ 	.word	0x05000015


	//   ....[66]....
        /*01a0*/ 	.word	0x05000015


	//   ....[67]....
        /*01a4*/ 	.word	0x05000015


	//   ....[68]....
        /*01a8*/ 	.word	0x05000015


	//   ....[69]....
        /*01ac*/ 	.word	0x05000015


	//   ....[70]....
        /*01b0*/ 	.word	0x05000015


	//   ....[71]....
        /*01b4*/ 	.word	0x05000015


	//   ....[72]....
        /*01b8*/ 	.word	0x05000015


	//   ....[73]....
        /*01bc*/ 	.word	0x05000015


	//   ....[74]....
        /*01c0*/ 	.word	0x05000015


	//   ....[75]....
        /*01c4*/ 	.word	0x05000015


	//   ....[76]....
        /*01c8*/ 	.word	0x05000015


	//   ....[77]....
        /*01cc*/ 	.word	0x05000015


	//   ....[78]....
        /*01d0*/ 	.word	0x05000015


	//   ....[79]....
        /*01d4*/ 	.word	0x05000015


	//   ....[80]....
        /*01d8*/ 	.word	0x05000015


	//   ....[81]....
        /*01dc*/ 	.word	0x05000015


	//   ....[82]....
        /*01e0*/ 	.word	0x05000015


	//   ....[83]....
        /*01e4*/ 	.word	0x05000015


	//   ....[84]....
        /*01e8*/ 	.word	0x05000015


	//   ....[85]....
        /*01ec*/ 	.word	0x05000015


	//   ....[86]....
        /*01f0*/ 	.word	0x05000015


	//   ....[87]....
        /*01f4*/ 	.word	0x05000015


	//   ....[88]....
        /*01f8*/ 	.word	0x05000015


	//   ....[89]....
        /*01fc*/ 	.word	0x05000015


	//   ....[90]....
        /*0200*/ 	.word	0x05000015


	//   ....[91]....
        /*0204*/ 	.word	0x05000015


	//   ....[92]....
        /*0208*/ 	.word	0x05000015


	//   ....[93]....
        /*020c*/ 	.word	0x05000015


	//   ....[94]....
        /*0210*/ 	.word	0x05000015


	//   ....[95]....
        /*0214*/ 	.word	0x05000015


	//----- nvinfo : EIATTR_COOP_GROUP_INSTR_OFFSETS
	.align		4
.L_158:
        /*0218*/ 	.byte	0x04, 0x28
        /*021a*/ 	.short	(.L_160 - .L_159)


	//   ....[0]....
.L_159:
        /*021c*/ 	.word	0x00000510


	//   ....[1]....
        /*0220*/ 	.word	0x000006d0


	//   ....[2]....
        /*0224*/ 	.word	0x000006f0


	//   ....[3]....
        /*0228*/ 	.word	0x00000710


	//   ....[4]....
        /*022c*/ 	.word	0x00000730


	//   ....[5]....
        /*0230*/ 	.word	0x00000750


	//   ....[6]....
        /*0234*/ 	.word	0x00000b40


	//   ....[7]....
        /*0238*/ 	.word	0x00000b60


	//   ....[8]....
        /*023c*/ 	.word	0x00000b80


	//   ....[9]....
        /*0240*/ 	.word	0x00000ba0


	//   ....[10]....
        /*0244*/ 	.word	0x00000bc0


	//   ....[11]....
        /*0248*/ 	.word	0x00000f70


	//   ....[12]....
        /*024c*/ 	.word	0x00001140


	//   ....[13]....
        /*0250*/ 	.word	0x000011a0


	//   ....[14]....
        /*0254*/ 	.word	0x00001240


	//   ....[15]....
        /*0258*/ 	.word	0x000012b0


	//   ....[16]....
        /*025c*/ 	.word	0x00001300


	//   ....[17]....
        /*0260*/ 	.word	0x00001340


	//   ....[18]....
        /*0264*/ 	.word	0x00001380


	//   ....[19]....
        /*0268*/ 	.word	0x00001390


	//   ....[20]....
        /*026c*/ 	.word	0x00001470


	//   ....[21]....
        /*0270*/ 	.word	0x00001640


	//   ....[22]....
        /*0274*/ 	.word	0x00001690


	//   ....[23]....
        /*0278*/ 	.word	0x000016f0


	//   ....[24]....
        /*027c*/ 	.word	0x00001750


	//   ....[25]....
        /*0280*/ 	.word	0x00001790


	//   ....[26]....
        /*0284*/ 	.word	0x000017d0


	//   ....[27]....
        /*0288*/ 	.word	0x00001810


	//   ....[28]....
        /*028c*/ 	.word	0x00001820


	//   ....[29]....
        /*0290*/ 	.word	0x00001cd0


	//   ....[30]....
        /*0294*/ 	.word	0x000027b0


	//   ....[31]....
        /*0298*/ 	.word	0x00002970


	//   ....[32]....
        /*029c*/ 	.word	0x00002990


	//   ....[33]....
        /*02a0*/ 	.word	0x000029b0


	//   ....[34]....
        /*02a4*/ 	.word	0x000029d0


	//   ....[35]....
        /*02a8*/ 	.word	0x000029f0


	//   ....[36]....
        /*02ac*/ 	.word	0x00002d70


	//   ....[37]....
        /*02b0*/ 	.word	0x00002d90


	//   ....[38]....
        /*02b4*/ 	.word	0x00002db0


	//   ....[39]....
        /*02b8*/ 	.word	0x00002dd0


	//   ....[40]....
        /*02bc*/ 	.word	0x00002df0


	//   ....[41]....
        /*02c0*/ 	.word	0x000031a0


	//   ....[42]....
        /*02c4*/ 	.word	0x00003370


	//   ....[43]....
        /*02c8*/ 	.word	0x000033d0


	//   ....[44]....
        /*02cc*/ 	.word	0x00003440


	//   ....[45]....
        /*02d0*/ 	.word	0x000034b0


	//   ....[46]....
        /*02d4*/ 	.word	0x00003500


	//   ....[47]....
        /*02d8*/ 	.word	0x00003550


	//   ....[48]....
        /*02dc*/ 	.word	0x000035b0


	//   ....[49]....
        /*02e0*/ 	.word	0x000035c0


	//   ....[50]....
        /*02e4*/ 	.word	0x00003680


	//   ....[51]....
        /*02e8*/ 	.word	0x00003850


	//   ....[52]....
        /*02ec*/ 	.word	0x000038a0


	//   ....[53]....
        /*02f0*/ 	.word	0x00003910


	//   ....[54]....
        /*02f4*/ 	.word	0x00003970


	//   ....[55]....
        /*02f8*/ 	.word	0x000039c0


	//   ....[56]....
        /*02fc*/ 	.word	0x00003a20


	//   ....[57]....
        /*0300*/ 	.word	0x00003a60


	//   ....[58]....
        /*0304*/ 	.word	0x00003a70


	//   ....[59]....
        /*0308*/ 	.word	0x00003ee0


	//   ....[60]....
        /*030c*/ 	.word	0x00004560


	//   ....[61]....
        /*0310*/ 	.word	0x000045e0


	//   ....[62]....
        /*0314*/ 	.word	0x00004670


	//   ....[63]....
        /*0318*/ 	.word	0x00004760


	//   ....[64]....
        /*031c*/ 	.word	0x00004800


	//   ....[65]....
        /*0320*/ 	.word	0x00004880


	//   ....[66]....
        /*0324*/ 	.word	0x00004910


	//   ....[67]....
        /*0328*/ 	.word	0x00004990


	//   ....[68]....
        /*032c*/ 	.word	0x000049c0


	//   ....[69]....
        /*0330*/ 	.word	0x00004a70


	//   ....[70]....
        /*0334*/ 	.word	0x00004af0


	//   ....[71]....
        /*0338*/ 	.word	0x00004b70


	//   ....[72]....
        /*033c*/ 	.word	0x00004c30


	//   ....[73]....
        /*0340*/ 	.word	0x00004cc0


	//   ....[74]....
        /*0344*/ 	.word	0x00004d40


	//   ....[75]....
        /*0348*/ 	.word	0x00004dc0


	//   ....[76]....
        /*034c*/ 	.word	0x00004e40


	//   ....[77]....
        /*0350*/ 	.word	0x00004ea0


	//   ....[78]....
        /*0354*/ 	.word	0x00004f10


	//   ....[79]....
        /*0358*/ 	.word	0x00004f90


	//   ....[80]....
        /*035c*/ 	.word	0x00005020


	//   ....[81]....
        /*0360*/ 	.word	0x000050d0


	//   ....[82]....
        /*0364*/ 	.word	0x00005180


	//   ....[83]....
        /*0368*/ 	.word	0x00005210


	//   ....[84]....
        /*036c*/ 	.word	0x000052a0


	//   ....[85]....
        /*0370*/ 	.word	0x00005340


	//   ....[86]....
        /*0374*/ 	.word	0x00005370


	//   ....[87]....
        /*0378*/ 	.word	0x00005420


	//   ....[88]....
        /*037c*/ 	.word	0x000054a0


	//   ....[89]....
        /*0380*/ 	.word	0x00005520


	//   ....[90]....
        /*0384*/ 	.word	0x000055e0


	//   ....[91]....
        /*0388*/ 	.word	0x00005690


	//   ....[92]....
        /*038c*/ 	.word	0x00005720


	//   ....[93]....
        /*0390*/ 	.word	0x000057a0


	//   ....[94]....
        /*0394*/ 	.word	0x00005830


	//   ....[95]....
        /*0398*/ 	.word	0x00005890


	//----- nvinfo : EIATTR_VRC_CTA_INIT_COUNT
	.align		4
.L_160:
        /*039c*/ 	.byte	0x02, 0x4a
	.zero		1
	.zero		1


	//----- nvinfo : EIATTR_EXIT_INSTR_OFFSETS
	.align		4
        /*03a0*/ 	.byte	0x04, 0x1c
        /*03a2*/ 	.short	(.L_162 - .L_161)


	//   ....[0]....
.L_161:
        /*03a4*/ 	.word	0x00001fa0


	//   ....[1]....
        /*03a8*/ 	.word	0x00001fc0


	//   ....[2]....
        /*03ac*/ 	.word	0x000044f0


	//   ....[3]....
        /*03b0*/ 	.word	0x00004510


	//----- nvinfo : EIATTR_MAX_THREADS
	.align		4
.L_162:
        /*03b4*/ 	.byte	0x04, 0x05
        /*03b6*/ 	.short	(.L_164 - .L_163)
.L_163:
        /*03b8*/ 	.word	0x00000180
        /*03bc*/ 	.word	0x00000001
        /*03c0*/ 	.word	0x00000001


	//----- nvinfo : EIATTR_CRS_STACK_SIZE
	.align		4
.L_164:
        /*03c4*/ 	.byte	0x04, 0x1e
        /*03c6*/ 	.short	(.L_166 - .L_165)
.L_165:
        /*03c8*/ 	.word	0x00000000


	//----- nvinfo : EIATTR_CBANK_PARAM_SIZE
	.align		4
.L_166:
        /*03cc*/ 	.byte	0x03, 0x19
        /*03ce*/ 	.short	0x0034


	//----- nvinfo : EIATTR_PARAM_CBANK
	.align		4
        /*03d0*/ 	.byte	0x04, 0x0a
        /*03d2*/ 	.short	(.L_168 - .L_167)
	.align		4
.L_167:
        /*03d4*/ 	.word	index@(.nv.constant0._ZN3cub18CUB_300001_SM_10006detail4scan16DeviceScanKernelINS2_10policy_hubIiiijN4cuda3std3__44plusIvEEE10Policy1000EN6thrust24THRUST_300001_SM_1000_NS10device_ptrIiEESF_NS0_13ScanTileStateIiLb1EEES9_NS1_10InputValueIiPiEEjiLb0EiEEvT0_T1_T2_iT3_T4_T5_)
        /*03d8*/ 	.short	0x0380
        /*03da*/ 	.short	0x0034


	//----- nvinfo : EIATTR_SW_WAR
	.align		4
.L_168:
        /*03dc*/ 	.byte	0x04, 0x36
        /*03de*/ 	.short	(.L_170 - .L_169)
.L_169:
        /*03e0*/ 	.word	0x00000008
.L_170:


//--------------------- .nv.info._ZN3cub18CUB_300001_SM_10006detail4scan20DeviceScanInitKernelINS0_13ScanTileStateIiLb1EEEEEvT_i --------------------------
	.section	.nv.info._ZN3cub18CUB_300001_SM_10006detail4scan20DeviceScanInitKernelINS0_13ScanTileStateIiLb1EEEEEvT_i,"",@"SHT_CUDA_INFO"
	.sectionflags	@""
	.align	4


	//----- nvinfo : EIATTR_CUDA_API_VERSION
	.align		4
        /*0000*/ 	.byte	0x04, 0x37
        /*0002*/ 	.short	(.L_172 - .L_171)
.L_171:
        /*0004*/ 	.word	0x00000082


	//----- nvinfo : EIATTR_KPARAM_INFO
	.align		4
.L_172:
        /*0008*/ 	.byte	0x04, 0x17
        /*000a*/ 	.short	(.L_174 - .L_173)
.L_173:
        /*000c*/ 	.word	0x00000000
        /*0010*/ 	.short	0x0001
        /*0012*/ 	.short	0x0008
        /*0014*/ 	.byte	0x00, 0xf0, 0x11, 0x00


	//----- nvinfo : EIATTR_KPARAM_INFO
	.align		4
.L_174:
        /*0018*/ 	.byte	0x04, 0x17
        /*001a*/ 	.short	(.L_176 - .L_175)
.L_175:
        /*001c*/ 	.word	0x00000000
        /*0020*/ 	.short	0x0000
        /*0022*/ 	.short	0x0000
        /*0024*/ 	.byte	0x00, 0xf0, 0x21, 0x00


	//----- nvinfo : EIATTR_SPARSE_MMA_MASK
	.align		4
.L_176:
        /*0028*/ 	.byte	0x03, 0x50
        /*002a*/ 	.short	0x0000


	//----- nvinfo : EIATTR_MAXREG_COUNT
	.align		4
        /*002c*/ 	.byte	0x03, 0x1b
        /*002e*/ 	.short	0x00ff


	//----- nvinfo : EIATTR_MERCURY_ISA_VERSION
	.align		4
        /*0030*/ 	.byte	0x03, 0x5f
        /*0032*/ 	.short	0x0101


	//----- nvinfo : EIATTR_VRC_CTA_INIT_COUNT
	.align		4
        /*0034*/ 	.byte	0x02, 0x4a
	.zero		1
	.zero		1


	//----- nvinfo : EIATTR_EXIT_INSTR_OFFSETS
	.align		4
        /*0038*/ 	.byte	0x04, 0x1c
        /*003a*/ 	.short	(.L_178 - .L_177)


	//   ....[0]....
.L_177:
        /*003c*/ 	.word	0x000000f0


	//   ....[1]....
        /*0040*/ 	.word	0x00000130


	//----- nvinfo : EIATTR_CBANK_PARAM_SIZE
	.align		4
.L_178:
        /*0044*/ 	.byte	0x03, 0x19
        /*0046*/ 	.short	0x000c


	//----- nvinfo : EIATTR_PARAM_CBANK
	.align		4
        /*0048*/ 	.byte	0x04, 0x0a
        /*004a*/ 	.short	(.L_180 - .L_179)
	.align		4
.L_179:
        /*004c*/ 	.word	index@(.nv.constant0._ZN3cub18CUB_300001_SM_10006detail4scan20DeviceScanInitKernelINS0_13ScanTileStateIiLb1EEEEEvT_i)
        /*0050*/ 	.short	0x0380
        /*0052*/ 	.short	0x000c


	//----- nvinfo : EIATTR_SW_WAR
	.align		4
.L_180:
        /*0054*/ 	.byte	0x04, 0x36
        /*0056*/ 	.short	(.L_182 - .L_181)
.L_181:
        /*0058*/ 	.word	0x00000008
.L_182:


//--------------------- .nv.info._ZN3cub18CUB_300001_SM_10006detail11EmptyKernelIvEEvv --------------------------
	.section	.nv.info._ZN3cub18CUB_300001_SM_10006detail11EmptyKernelIvEEvv,"",@"SHT_CUDA_INFO"
	.sectionflags	@""
	.align	4


	//----- nvinfo : EIATTR_CUDA_API_VERSION
	.align		4
        /*0000*/ 	.byte	0x04, 0x37
        /*0002*/ 	.short	(.L_184 - .L_183)
.L_183:
        /*0004*/ 	.word	0x00000082


	//----- nvinfo : EIATTR_SPARSE_MMA_MASK
	.align		4
.L_184:
        /*0008*/ 	.byte	0x03, 0x50
        /*000a*/ 	.short	0x0000


	//----- nvinfo : EIATTR_MAXREG_COUNT
	.align		4
        /*000c*/ 	.byte	0x03, 0x1b
        /*000e*/ 	.short	0x00ff


	//----- nvinfo : EIATTR_MERCURY_ISA_VERSION
	.align		4
        /*0010*/ 	.byte	0x03, 0x5f
        /*0012*/ 	.short	0x0101


	//----- nvinfo : EIATTR_VRC_CTA_INIT_COUNT
	.align		4
        /*0014*/ 	.byte	0x02, 0x4a
	.zero		1
	.zero		1


	//----- nvinfo : EIATTR_EXIT_INSTR_OFFSETS
	.align		4
        /*0018*/ 	.byte	0x04, 0x1c
        /*001a*/ 	.short	(.L_186 - .L_185)


	//   ....[0]....
.L_185:
        /*001c*/ 	.word	0x00000010


	//----- nvinfo : EIATTR_SW_WAR
	.align		4
.L_186:
        /*0020*/ 	.byte	0x04, 0x36
        /*0022*/ 	.short	(.L_188 - .L_187)
.L_187:
        /*0024*/ 	.word	0x00000008
.L_188:


//--------------------- .nv.info._Z9set_nullsPii  --------------------------
	.section	.nv.info._Z9set_nullsPii,"",@"SHT_CUDA_INFO"
	.sectionflags	@""
	.align	4


	//----- nvinfo : EIATTR_CUDA_API_VERSION
	.align		4
        /*0000*/ 	.byte	0x04, 0x37
        /*0002*/ 	.short	(.L_190 - .L_189)
.L_189:
        /*0004*/ 	.word	0x00000082


	//----- nvinfo : EIATTR_KPARAM_INFO
	.align		4
.L_190:
        /*0008*/ 	.byte	0x04, 0x17
        /*000a*/ 	.short	(.L_192 - .L_191)
.L_191:
        /*000c*/ 	.word	0x00000000
        /*0010*/ 	.short	0x0001
        /*0012*/ 	.short	0x0008
        /*0014*/ 	.byte	0x00, 0xf0, 0x11, 0x00


	//----- nvinfo : EIATTR_KPARAM_INFO
	.align		4
.L_192:
        /*0018*/ 	.byte	0x04, 0x17
        /*001a*/ 	.short	(.L_194 - .L_193)
.L_193:
        /*001c*/ 	.word	0x00000000
        /*0020*/ 	.short	0x0000
        /*0022*/ 	.short	0x0000
        /*0024*/ 	.byte	0x00, 0xf5, 0x21, 0x00


	//----- nvinfo : EIATTR_SPARSE_MMA_MASK
	.align		4
.L_194:
        /*0028*/ 	.byte	0x03, 0x50
        /*002a*/ 	.short	0x0000


	//----- nvinfo : EIATTR_MAXREG_COUNT
	.align		4
        /*002c*/ 	.byte	0x03, 0x1b
        /*002e*/ 	.short	0x00ff


	//----- nvinfo : EIATTR_MERCURY_ISA_VERSION
	.align		4
        /*0030*/ 	.byte	0x03, 0x5f
        /*0032*/ 	.short	0x0101


	//----- nvinfo : EIATTR_VRC_CTA_INIT_COUNT
	.align		4
        /*0034*/ 	.byte	0x02, 0x4a
	.zero		1
	.zero		1


	//----- nvinfo : EIATTR_EXIT_INSTR_OFFSETS
	.align		4
        /*0038*/ 	.byte	0x04, 0x1c
        /*003a*/ 	.short	(.L_196 - .L_195)


	//   ....[0]....
.L_195:
        /*003c*/ 	.word	0x00000090


	//   ....[1]....
        /*0040*/ 	.word	0x00000330


	//   ....[2]....
        /*0044*/ 	.word	0x00000400


	//----- nvinfo : EIATTR_CRS_STACK_SIZE
	.align		4
.L_196:
        /*0048*/ 	.byte	0x04, 0x1e
        /*004a*/ 	.short	(.L_198 - .L_197)
.L_197:
        /*004c*/ 	.word	0x00000000


	//----- nvinfo : EIATTR_CBANK_PARAM_SIZE
	.align		4
.L_198:
        /*0050*/ 	.byte	0x03, 0x19
        /*0052*/ 	.short	0x000c


	//----- nvinfo : EIATTR_PARAM_CBANK
	.align		4
        /*0054*/ 	.byte	0x04, 0x0a
        /*0056*/ 	.short	(.L_200 - .L_199)
	.align		4
.L_199:
        /*0058*/ 	.word	index@(.nv.constant0._Z9set_nullsPii)
        /*005c*/ 	.short	0x0380
        /*005e*/ 	.short	0x000c


	//----- nvinfo : EIATTR_SW_WAR
	.align		4
.L_200:
        /*0060*/ 	.byte	0x04, 0x36
        /*0062*/ 	.short	(.L_202 - .L_201)
.L_201:
        /*0064*/ 	.word	0x00000008
.L_202:


//--------------------- .nv.info._Z13counting_sortPfS_iPiiff --------------------------
	.section	.nv.info._Z13counting_sortPfS_iPiiff,"",@"SHT_CUDA_INFO"
	.sectionflags	@""
	.align	4


	//----- nvinfo : EIATTR_CUDA_API_VERSION
	.align		4
        /*0000*/ 	.byte	0x04, 0x37
        /*0002*/ 	.short	(.L_204 - .L_203)
.L_203:
        /*0004*/ 	.word	0x00000082


	//----- nvinfo : EIATTR_KPARAM_INFO
	.align		4
.L_204:
        /*0008*/ 	.byte	0x04, 0x17
        /*000a*/ 	.short	(.L_206 - .L_205)
.L_205:
        /*000c*/ 	.word	0x00000000
        /*0010*/ 	.short	0x0006
        /*0012*/ 	.short	0x0028
        /*0014*/ 	.byte	0x00, 0xf0, 0x11, 0x00


	//----- nvinfo : EIATTR_KPARAM_INFO
	.align		4
.L_206:
        /*0018*/ 	.byte	0x04, 0x17
        /*001a*/ 	.short	(.L_208 - .L_207)
.L_207:
        /*001c*/ 	.word	0x00000000
        /*0020*/ 	.short	0x0005
        /*0022*/ 	.short	0x0024
        /*0024*/ 	.byte	0x00, 0xf0, 0x11, 0x00


	//----- nvinfo : EIATTR_KPARAM_INFO
	.align		4
.L_208:
        /*0028*/ 	.byte	0x04, 0x17
        /*002a*/ 	.short	(.L_210 - .L_209)
.L_209:
        /*002c*/ 	.word	0x00000000
        /*0030*/ 	.short	0x0004
        /*0032*/ 	.short	0x0020
        /*0034*/ 	.byte	0x00, 0xf0, 0x11, 0x00


	//----- nvinfo : EIATTR_KPARAM_INFO
	.align		4
.L_210:
        /*0038*/ 	.byte	0x04, 0x17
        /*003a*/ 	.short	(.L_212 - .L_211)
.L_211:
        /*003c*/ 	.word	0x00000000
        /*0040*/ 	.short	0x0003
        /*0042*/ 	.short	0x0018
        /*0044*/ 	.byte	0x00, 0xf5, 0x21, 0x00


	//----- nvinfo : EIATTR_KPARAM_INFO
	.align		4
.L_212:
        /*0048*/ 	.byte	0x04, 0x17
        /*004a*/ 	.short	(.L_214 - .L_213)
.L_213:
        /*004c*/ 	.word	0x00000000
        /*0050*/ 	.short	0x0002
        /*0052*/ 	.short	0x0010
        /*0054*/ 	.byte	0x00, 0xf0, 0x11, 0x00


	//----- nvinfo : EIATTR_KPARAM_INFO
	.align		4
.L_214:
        /*0058*/ 	.byte	0x04, 0x17
        /*005a*/ 	.short	(.L_216 - .L_215)
.L_215:
        /*005c*/ 	.word	0x00000000
        /*0060*/ 	.short	0x0001
        /*0062*/ 	.short	0x0008
        /*0064*/ 	.byte	0x00, 0xf5, 0x21, 0x00


	//----- nvinfo : EIATTR_KPARAM_INFO
	.align		4
.L_216:
        /*0068*/ 	.byte	0x04, 0x17
        /*006a*/ 	.short	(.L_218 - .L_217)
.L_217:
        /*006c*/ 	.word	0x00000000
        /*0070*/ 	.short	0x0000
        /*0072*/ 	.short	0x0000
        /*0074*/ 	.byte	0x00, 0xf5, 0x21, 0x00


	//----- nvinfo : EIATTR_SPARSE_MMA_MASK
	.align		4
.L_218:
        /*0078*/ 	.byte	0x03, 0x50
        /*007a*/ 	.short	0x0000


	//----- nvinfo : EIATTR_MAXREG_COUNT
	.align		4
        /*007c*/ 	.byte	0x03, 0x1b
        /*007e*/ 	.short	0x00ff


	//----- nvinfo : EIATTR_MERCURY_ISA_VERSION
	.align		4
        /*0080*/ 	.byte	0x03, 0x5f
        /*0082*/ 	.short	0x0101


	//----- nvinfo : EIATTR_VRC_CTA_INIT_COUNT
	.align		4
        /*0084*/ 	.byte	0x02, 0x4a
	.zero		1
	.zero		1


	//----- nvinfo : EIATTR_EXIT_INSTR_OFFSETS
	.align		4
        /*0088*/ 	.byte	0x04, 0x1c
        /*008a*/ 	.short	(.L_220 - .L_219)


	//   ....[0]....
.L_219:
        /*008c*/ 	.word	0x00000090


	//   ....[1]....
        /*0090*/ 	.word	0x00000560


	//   ....[2]....
        /*0094*/ 	.word	0x00000bb0


	//----- nvinfo : EIATTR_CRS_STACK_SIZE
	.align		4
.L_220:
        /*0098*/ 	.byte	0x04, 0x1e
        /*009a*/ 	.short	(.L_222 - .L_221)
.L_221:
        /*009c*/ 	.word	0x00000000


	//----- nvinfo : EIATTR_CBANK_PARAM_SIZE
	.align		4
.L_222:
        /*00a0*/ 	.byte	0x03, 0x19
        /*00a2*/ 	.short	0x002c


	//----- nvinfo : EIATTR_PARAM_CBANK
	.align		4
        /*00a4*/ 	.byte	0x04, 0x0a
        /*00a6*/ 	.short	(.L_224 - .L_223)
	.align		4
.L_223:
        /*00a8*/ 	.word	index@(.nv.constant0._Z13counting_sortPfS_iPiiff)
        /*00ac*/ 	.short	0x0380
        /*00ae*/ 	.short	0x002c


	//----- nvinfo : EIATTR_SW_WAR
	.align		4
.L_224:
        /*00b0*/ 	.byte	0x04, 0x36
        /*00b2*/ 	.short	(.L_226 - .L_225)
.L_225:
        /*00b4*/ 	.word	0x00000008
.L_226:


//--------------------- .nv.info._Z11hist_kernelPfS_iPiiff --------------------------
	.section	.nv.info._Z11hist_kernelPfS_iPiiff,"",@"SHT_CUDA_INFO"
	.sectionflags	@""
	.align	4


	//----- nvinfo : EIATTR_CUDA_API_VERSION
	.align		4
        /*0000*/ 	.byte	0x04, 0x37
        /*0002*/ 	.short	(.L_228 - .L_227)
.L_227:
        /*0004*/ 	.word	0x00000082


	//----- nvinfo : EIATTR_KPARAM_INFO
	.align		4
.L_228:
        /*0008*/ 	.byte	0x04, 0x17
        /*000a*/ 	.short	(.L_230 - .L_229)
.L_229:
        /*000c*/ 	.word	0x00000000
        /*0010*/ 	.short	0x0006
        /*0012*/ 	.short	0x0028
        /*0014*/ 	.byte	0x00, 0xf0, 0x11, 0x00


	//----- nvinfo : EIATTR_KPARAM_INFO
	.align		4
.L_230:
        /*0018*/ 	.byte	0x04, 0x17
        /*001a*/ 	.short	(.L_232 - .L_231)
.L_231:
        /*001c*/ 	.word	0x00000000
        /*0020*/ 	.short	0x0005
        /*0022*/ 	.short	0x0024
        /*0024*/ 	.byte	0x00, 0xf0, 0x11, 0x00


	//----- nvinfo : EIATTR_KPARAM_INFO
	.align		4
.L_232:
        /*0028*/ 	.byte	0x04, 0x17
        /*002a*/ 	.short	(.L_234 - .L_233)
.L_233:
        /*002c*/ 	.word	0x00000000
        /*0030*/ 	.short	0x0004
        /*0032*/ 	.short	0x0020
        /*0034*/ 	.byte	0x00, 0xf0, 0x11, 0x00


	//----- nvinfo : EIATTR_KPARAM_INFO
	.align		4
.L_234:
        /*0038*/ 	.byte	0x04, 0x17
        /*003a*/ 	.short	(.L_236 - .L_235)
.L_235:
        /*003c*/ 	.word	0x00000000
        /*0040*/ 	.short	0x0003
        /*0042*/ 	.short	0x0018
        /*0044*/ 	.byte	0x00, 0xf5, 0x21, 0x00


	//----- nvinfo : EIATTR_KPARAM_INFO
	.align		4
.L_236:
        /*0048*/ 	.byte	0x04, 0x17
        /*004a*/ 	.short	(.L_238 - .L_237)
.L_237:
        /*004c*/ 	.word	0x00000000
        /*0050*/ 	.short	0x0002
        /*0052*/ 	.short	0x0010
        /*0054*/ 	.byte	0x00, 0xf0, 0x11, 0x00


	//----- nvinfo : EIATTR_KPARAM_INFO
	.align		4
.L_238:
        /*0058*/ 	.byte	0x04, 0x17
        /*005a*/ 	.short	(.L_240 - .L_239)
.L_239:
        /*005c*/ 	.word	0x00000000
        /*0060*/ 	.short	0x0001
        /*0062*/ 	.short	0x0008
        /*0064*/ 	.byte	0x00, 0xf5, 0x21, 0x00


	//----- nvinfo : EIATTR_KPARAM_INFO
	.align		4
.L_240:
        /*0068*/ 	.byte	0x04, 0x17
        /*006a*/ 	.short	(.L_242 - .L_241)
.L_241:
        /*006c*/ 	.word	0x00000000
        /*0070*/ 	.short	0x0000
        /*0072*/ 	.short	0x0000
        /*0074*/ 	.byte	0x00, 0xf5, 0x21, 0x00


	//----- nvinfo : EIATTR_SPARSE_MMA_MASK
	.align		4
.L_242:
        /*0078*/ 	.byte	0x03, 0x50
        /*007a*/ 	.short	0x0000


	//----- nvinfo : EIATTR_MAXREG_COUNT
	.align		4
        /*007c*/ 	.byte	0x03, 0x1b
        /*007e*/ 	.short	0x00ff


	//----- nvinfo : EIATTR_MERCURY_ISA_VERSION
	.align		4
        /*0080*/ 	.byte	0x03, 0x5f
        /*0082*/ 	.short	0x0101


	//----- nvinfo : EIATTR_VRC_CTA_INIT_COUNT
	.align		4
        /*0084*/ 	.byte	0x02, 0x4a
	.zero		1
	.zero		1


	//----- nvinfo : EIATTR_EXIT_INSTR_OFFSETS
	.align		4
        /*0088*/ 	.byte	0x04, 0x1c
        /*008a*/ 	.short	(.L_244 - .L_243)


	//   ....[0]....
.L_243:
        /*008c*/ 	.word	0x00000090


	//   ....[1]....
        /*0090*/ 	.word	0x00000570


	//   ....[2]....
        /*0094*/ 	.word	0x00000c40


	//----- nvinfo : EIATTR_CRS_STACK_SIZE
	.align		4
.L_244:
        /*0098*/ 	.byte	0x04, 0x1e
        /*009a*/ 	.short	(.L_246 - .L_245)
.L_245:
        /*009c*/ 	.word	0x00000000


	//----- nvinfo : EIATTR_CBANK_PARAM_SIZE
	.align		4
.L_246:
        /*00a0*/ 	.byte	0x03, 0x19
        /*00a2*/ 	.short	0x002c


	//----- nvinfo : EIATTR_PARAM_CBANK
	.align		4
        /*00a4*/ 	.byte	0x04, 0x0a
        /*00a6*/ 	.short	(.L_248 - .L_247)
	.align		4
.L_247:
        /*00a8*/ 	.word	index@(.nv.constant0._Z11hist_kernelPfS_iPiiff)
        /*00ac*/ 	.short	0x0380
        /*00ae*/ 	.short	0x002c


	//----- nvinfo : EIATTR_SW_WAR
	.align		4
.L_248:
        /*00b0*/ 	.byte	0x04, 0x36
        /*00b2*/ 	.short	(.L_250 - .L_249)
.L_249:
        /*00b4*/ 	.word	0x00000008
.L_250:


//--------------------- .nv.info._Z24block_reduce_maxs_kernelPfS_i --------------------------
	.section	.nv.info._Z24block_reduce_maxs_kernelPfS_i,"",@"SHT_CUDA_INFO"
	.sectionflags	@""
	.align	4


	//----- nvinfo : EIATTR_CUDA_API_VERSION
	.align		4
        /*0000*/ 	.byte	0x04, 0x37
        /*0002*/ 	.short	(.L_252 - .L_251)
.L_251:
        /*0004*/ 	.word	0x00000082


	//----- nvinfo : EIATTR_KPARAM_INFO
	.align		4
.L_252:
        /*0008*/ 	.byte	0x04, 0x17
        /*000a*/ 	.short	(.L_254 - .L_253)
.L_253:
        /*000c*/ 	.word	0x00000000
        /*0010*/ 	.short	0x0002
        /*0012*/ 	.short	0x0010
        /*0014*/ 	.byte	0x00, 0xf0, 0x11, 0x00


	//----- nvinfo : EIATTR_KPARAM_INFO
	.align		4
.L_254:
        /*0018*/ 	.byte	0x04, 0x17
        /*001a*/ 	.short	(.L_256 - .L_255)
.L_255:
        /*001c*/ 	.word	0x00000000
        /*0020*/ 	.short	0x0001
        /*0022*/ 	.short	0x0008
        /*0024*/ 	.byte	0x00, 0xf5, 0x21, 0x00


	//----- nvinfo : EIATTR_KPARAM_INFO
	.align		4
.L_256:
        /*0028*/ 	.byte	0x04, 0x17
        /*002a*/ 	.short	(.L_258 - .L_257)
.L_257:
        /*002c*/ 	.word	0x00000000
        /*0030*/ 	.short	0x0000
        /*0032*/ 	.short	0x0000
        /*0034*/ 	.byte	0x00, 0xf5, 0x21, 0x00


	//----- nvinfo : EIATTR_SPARSE_MMA_MASK
	.align		4
.L_258:
        /*0038*/ 	.byte	0x03, 0x50
        /*003a*/ 	.short	0x0000


	//----- nvinfo : EIATTR_MAXREG_COUNT
	.align		4
        /*003c*/ 	.byte	0x03, 0x1b
        /*003e*/ 	.short	0x00ff


	//----- nvinfo : EIATTR_NUM_BARRIERS
	.align		4
        /*0040*/ 	.byte	0x02, 0x4c
        /*0042*/ 	.byte	0x01
	.zero		1


	//----- nvinfo : EIATTR_MERCURY_ISA_VERSION
	.align		4
        /*0044*/ 	.byte	0x03, 0x5f
        /*0046*/ 	.short	0x0101


	//----- nvinfo : EIATTR_VRC_CTA_INIT_COUNT
	.align		4
        /*0048*/ 	.byte	0x02, 0x4a
	.zero		1
	.zero		1


	//----- nvinfo : EIATTR_EXIT_INSTR_OFFSETS
	.align		4
        /*004c*/ 	.byte	0x04, 0x1c
        /*004e*/ 	.short	(.L_260 - .L_259)


	//   ....[0]....
.L_259:
        /*0050*/ 	.word	0x000003b0


	//   ....[1]....
        /*0054*/ 	.word	0x00000550


	//   ....[2]....
        /*0058*/ 	.word	0x000005d0


	//----- nvinfo : EIATTR_CRS_STACK_SIZE
	.align		4
.L_260:
        /*005c*/ 	.byte	0x04, 0x1e
        /*005e*/ 	.short	(.L_262 - .L_261)
.L_261:
        /*0060*/ 	.word	0x00000000


	//----- nvinfo : EIATTR_CBANK_PARAM_SIZE
	.align		4
.L_262:
        /*0064*/ 	.byte	0x03, 0x19
        /*0066*/ 	.short	0x0014


	//----- nvinfo : EIATTR_PARAM_CBANK
	.align		4
        /*0068*/ 	.byte	0x04, 0x0a
        /*006a*/ 	.short	(.L_264 - .L_263)
	.align		4
.L_263:
        /*006c*/ 	.word	index@(.nv.constant0._Z24block_reduce_maxs_kernelPfS_i)
        /*0070*/ 	.short	0x0380
        /*0072*/ 	.short	0x0014


	//----- nvinfo : EIATTR_SW_WAR
	.align		4
.L_264:
        /*0074*/ 	.byte	0x04, 0x36
        /*0076*/ 	.short	(.L_266 - .L_265)
.L_265:
        /*0078*/ 	.word	0x00000008
.L_266:


//--------------------- .nv.info._Z24block_reduce_mins_kernelPfS_i --------------------------
	.section	.nv.info._Z24block_reduce_mins_kernelPfS_i,"",@"SHT_CUDA_INFO"
	.sectionflags	@""
	.align	4


	//----- nvinfo : EIATTR_CUDA_API_VERSION
	.align		4
        /*0000*/ 	.byte	0x04, 0x37
        /*0002*/ 	.short	(.L_268 - .L_267)
.L_267:
        /*0004*/ 	.word	0x00000082


	//----- nvinfo : EIATTR_KPARAM_INFO
	.align		4
.L_268:
        /*0008*/ 	.byte	0x04, 0x17
        /*000a*/ 	.short	(.L_270 - .L_269)
.L_269:
        /*000c*/ 	.word	0x00000000
        /*0010*/ 	.short	0x0002
        /*0012*/ 	.short	0x0010
        /*0014*/ 	.byte	0x00, 0xf0, 0x11, 0x00


	//----- nvinfo : EIATTR_KPARAM_INFO
	.align		4
.L_270:
        /*0018*/ 	.byte	0x04, 0x17
        /*001a*/ 	.short	(.L_272 - .L_271)
.L_271:
        /*001c*/ 	.word	0x00000000
        /*0020*/ 	.short	0x0001
        /*0022*/ 	.short	0x0008
        /*0024*/ 	.byte	0x00, 0xf5, 0x21, 0x00


	//----- nvinfo : EIATTR_KPARAM_INFO
	.align		4
.L_272:
        /*0028*/ 	.byte	0x04, 0x17
        /*002a*/ 	.short	(.L_274 - .L_273)
.L_273:
        /*002c*/ 	.word	0x00000000
        /*0030*/ 	.short	0x0000
        /*0032*/ 	.short	0x0000
        /*0034*/ 	.byte	0x00, 0xf5, 0x21, 0x00


	//----- nvinfo : EIATTR_SPARSE_MMA_MASK
	.align		4
.L_274:
        /*0038*/ 	.byte	0x03, 0x50
        /*003a*/ 	.short	0x0000


	//----- nvinfo : EIATTR_MAXREG_COUNT
	.align		4
        /*003c*/ 	.byte	0x03, 0x1b
        /*003e*/ 	.short	0x00ff


	//----- nvinfo : EIATTR_NUM_BARRIERS
	.align		4
        /*0040*/ 	.byte	0x02, 0x4c
        /*0042*/ 	.byte	0x01
	.zero		1


	//----- nvinfo : EIATTR_MERCURY_ISA_VERSION
	.align		4
        /*0044*/ 	.byte	0x03, 0x5f
        /*0046*/ 	.short	0x0101


	//----- nvinfo : EIATTR_VRC_CTA_INIT_COUNT
	.align		4
        /*0048*/ 	.byte	0x02, 0x4a
	.zero		1
	.zero		1


	//----- nvinfo : EIATTR_EXIT_INSTR_OFFSETS
	.align		4
        /*004c*/ 	.byte	0x04, 0x1c
        /*004e*/ 	.short	(.L_276 - .L_275)


	//   ....[0]....
.L_275:
        /*0050*/ 	.word	0x000003b0


	//   ....[1]....
        /*0054*/ 	.word	0x00000550


	//   ....[2]....
        /*0058*/ 	.word	0x000005d0


	//----- nvinfo : EIATTR_CRS_STACK_SIZE
	.align		4
.L_276:
        /*005c*/ 	.byte	0x04, 0x1e
        /*005e*/ 	.short	(.L_278 - .L_277)
.L_277:
        /*0060*/ 	.word	0x00000000


	//----- nvinfo : EIATTR_CBANK_PARAM_SIZE
	.align		4
.L_278:
        /*0064*/ 	.byte	0x03, 0x19
        /*0066*/ 	.short	0x0014


	//----- nvinfo : EIATTR_PARAM_CBANK
	.align		4
        /*0068*/ 	.byte	0x04, 0x0a
        /*006a*/ 	.short	(.L_280 - .L_279)
	.align		4
.L_279:
        /*006c*/ 	.word	index@(.nv.constant0._Z24block_reduce_mins_kernelPfS_i)
        /*0070*/ 	.short	0x0380
        /*0072*/ 	.short	0x0014


	//----- nvinfo : EIATTR_SW_WAR
	.align		4
.L_280:
        /*0074*/ 	.byte	0x04, 0x36
        /*0076*/ 	.short	(.L_282 - .L_281)
.L_281:
        /*0078*/ 	.word	0x00000008
.L_282:


//--------------------- .nv.info._Z19bitonic_sort_globalPfP10block_viewi --------------------------
	.section	.nv.info._Z19bitonic_sort_globalPfP10block_viewi,"",@"SHT_CUDA_INFO"
	.sectionflags	@""
	.align	4


	//----- nvinfo : EIATTR_CUDA_API_VERSION
	.align		4
        /*0000*/ 	.byte	0x04, 0x37
        /*0002*/ 	.short	(.L_284 - .L_283)
.L_283:
        /*0004*/ 	.word	0x00000082


	//----- nvinfo : EIATTR_KPARAM_INFO
	.align		4
.L_284:
        /*0008*/ 	.byte	0x04, 0x17
        /*000a*/ 	.short	(.L_286 - .L_285)
.L_285:
        /*000c*/ 	.word	0x00000000
        /*0010*/ 	.short	0x0002
        /*0012*/ 	.short	0x0010
        /*0014*/ 	.byte	0x00, 0xf0, 0x11, 0x00


	//----- nvinfo : EIATTR_KPARAM_INFO
	.align		4
.L_286:
        /*0018*/ 	.byte	0x04, 0x17
        /*001a*/ 	.short	(.L_288 - .L_287)
.L_287:
        /*001c*/ 	.word	0x00000000
        /*0020*/ 	.short	0x0001
        /*0022*/ 	.short	0x0008
        /*0024*/ 	.byte	0x00, 0xf5, 0x21, 0x00


	//----- nvinfo : EIATTR_KPARAM_INFO
	.align		4
.L_288:
        /*0028*/ 	.byte	0x04, 0x17
        /*002a*/ 	.short	(.L_290 - .L_289)
.L_289:
        /*002c*/ 	.word	0x00000000
        /*0030*/ 	.short	0x0000
        /*0032*/ 	.short	0x0000
        /*0034*/ 	.byte	0x00, 0xf5, 0x21, 0x00


	//----- nvinfo : EIATTR_SPARSE_MMA_MASK
	.align		4
.L_290:
        /*0038*/ 	.byte	0x03, 0x50
        /*003a*/ 	.short	0x0000


	//----- nvinfo : EIATTR_MAXREG_COUNT
	.align		4
        /*003c*/ 	.byte	0x03, 0x1b
        /*003e*/ 	.short	0x00ff


	//----- nvinfo : EIATTR_NUM_BARRIERS
	.align		4
        /*0040*/ 	.byte	0x02, 0x4c
        /*0042*/ 	.byte	0x01
	.zero		1


	//----- nvinfo : EIATTR_MERCURY_ISA_VERSION
	.align		4
        /*0044*/ 	.byte	0x03, 0x5f
        /*0046*/ 	.short	0x0101


	//----- nvinfo : EIATTR_VRC_CTA_INIT_COUNT
	.align		4
        /*0048*/ 	.byte	0x02, 0x4a
	.zero		1
	.zero		1


	//----- nvinfo : EIATTR_EXIT_INSTR_OFFSETS
	.align		4
        /*004c*/ 	.byte	0x04, 0x1c
        /*004e*/ 	.short	(.L_292 - .L_291)


	//   ....[0]....
.L_291:
        /*0050*/ 	.word	0x00000040


	//   ....[1]....
        /*0054*/ 	.word	0x000005a0


	//----- nvinfo : EIATTR_CBANK_PARAM_SIZE
	.align		4
.L_292:
        /*0058*/ 	.byte	0x03, 0x19
        /*005a*/ 	.short	0x0014


	//----- nvinfo : EIATTR_PARAM_CBANK
	.align		4
        /*005c*/ 	.byte	0x04, 0x0a
        /*005e*/ 	.short	(.L_294 - .L_293)
	.align		4
.L_293:
        /*0060*/ 	.word	index@(.nv.constant0._Z19bitonic_sort_globalPfP10block_viewi)
        /*0064*/ 	.short	0x0380
        /*0066*/ 	.short	0x0014


	//----- nvinfo : EIATTR_SW_WAR
	.align		4
.L_294:
        /*0068*/ 	.byte	0x04, 0x36
        /*006a*/ 	.short	(.L_296 - .L_295)
.L_295:
        /*006c*/ 	.word	0x00000008
.L_296:


//--------------------- .nv.callgraph             --------------------------
	.section	.nv.callgraph,"",@"SHT_CUDA_CALLGRAPH"
	.align	4
	.sectionentsize	8
	.align		4
        /*0000*/ 	.word	0x00000000
	.align		4
        /*0004*/ 	.word	0xffffffff
	.align		4
        /*0008*/ 	.word	0x00000000
	.align		4
        /*000c*/ 	.word	0xfffffffe
	.align		4
        /*0010*/ 	.word	0x00000000
	.align		4
        /*0014*/ 	.word	0xfffffffd
	.align		4
        /*0018*/ 	.word	0x00000000
	.align		4
        /*001c*/ 	.word	0xfffffffc


//--------------------- .nv.constant4             --------------------------
	.section	.nv.constant4,"a",@progbits
	.align	8
	.align		8
.nv.constant4:
        /*0000*/ 	.dword	_ZN34_INTERNAL_fb208aeb_4_k_cu_9b5175fa4cuda3std3__45__cpo5beginE
	.align		8
        /*0008*/ 	.dword	_ZN34_INTERNAL_fb208aeb_4_k_cu_9b5175fa4cuda3std3__45__cpo3endE
	.align		8
        /*0010*/ 	.dword	_ZN34_INTERNAL_fb208aeb_4_k_cu_9b5175fa4cuda3std3__45__cpo6cbeginE
	.align		8
        /*0018*/ 	.dword	_ZN34_INTERNAL_fb208aeb_4_k_cu_9b5175fa4cuda3std3__45__cpo4cendE
	.align		8
        /*0020*/ 	.dword	_ZN34_INTERNAL_fb208aeb_4_k_cu_9b5175fa4cuda3std3__45__cpo6rbeginE
	.align		8
        /*0028*/ 	.dword	_ZN34_INTERNAL_fb208aeb_4_k_cu_9b5175fa4cuda3std3__45__cpo4rendE
	.align		8
        /*0030*/ 	.dword	_ZN34_INTERNAL_fb208aeb_4_k_cu_9b5175fa4cuda3std3__45__cpo7crbeginE
	.align		8
        /*0038*/ 	.dword	_ZN34_INTERNAL_fb208aeb_4_k_cu_9b5175fa4cuda3std3__45__cpo5crendE
	.align		8
        /*0040*/ 	.dword	_ZN34_INTERNAL_fb208aeb_4_k_cu_9b5175fa4cuda3std3__436_GLOBAL__N__fb208aeb_4_k_cu_9b5175fa6ignoreE
	.align		8
        /*0048*/ 	.dword	_ZN34_INTERNAL_fb208aeb_4_k_cu_9b5175fa4cuda3std3__419piecewise_constructE
	.align		8
        /*0050*/ 	.dword	_ZN34_INTERNAL_fb208aeb_4_k_cu_9b5175fa4cuda3std3__48in_placeE
	.align		8
        /*0058*/ 	.dword	_ZN34_INTERNAL_fb208aeb_4_k_cu_9b5175fa4cuda3std3__420unreachable_sentinelE
	.align		8
        /*0060*/ 	.dword	_ZN34_INTERNAL_fb208aeb_4_k_cu_9b5175fa4cuda3std3__47nulloptE
	.align		8
        /*0068*/ 	.dword	_ZN34_INTERNAL_fb208aeb_4_k_cu_9b5175fa4cuda3std3__48unexpectE
	.align		8
        /*0070*/ 	.dword	_ZN34_INTERNAL_fb208aeb_4_k_cu_9b5175fa4cuda3std6ranges3__45__cpo4swapE
	.align		8
        /*0078*/ 	.dword	_ZN34_INTERNAL_fb208aeb_4_k_cu_9b5175fa4cuda3std6ranges3__45__cpo9iter_moveE
	.align		8
        /*0080*/ 	.dword	_ZN34_INTERNAL_fb208aeb_4_k_cu_9b5175fa4cuda3std6ranges3__45__cpo5beginE
	.align		8
        /*0088*/ 	.dword	_ZN34_INTERNAL_fb208aeb_4_k_cu_9b5175fa4cuda3std6ranges3__45__cpo3endE
	.align		8
        /*0090*/ 	.dword	_ZN34_INTERNAL_fb208aeb_4_k_cu_9b5175fa4cuda3std6ranges3__45__cpo6cbeginE
	.align		8
        /*0098*/ 	.dword	_ZN34_INTERNAL_fb208aeb_4_k_cu_9b5175fa4cuda3std6ranges3__45__cpo4cendE
	.align		8
        /*00a0*/ 	.dword	_ZN34_INTERNAL_fb208aeb_4_k_cu_9b5175fa4cuda3std6ranges3__45__cpo7advanceE
	.align		8
        /*00a8*/ 	.dword	_ZN34_INTERNAL_fb208aeb_4_k_cu_9b5175fa4cuda3std6ranges3__45__cpo9iter_swapE
	.align		8
        /*00b0*/ 	.dword	_ZN34_INTERNAL_fb208aeb_4_k_cu_9b5175fa4cuda3std6ranges3__45__cpo4nextE
	.align		8
        /*00b8*/ 	.dword	_ZN34_INTERNAL_fb208aeb_4_k_cu_9b5175fa4cuda3std6ranges3__45__cpo4prevE
	.align		8
        /*00c0*/ 	.dword	_ZN34_INTERNAL_fb208aeb_4_k_cu_9b5175fa4cuda3std6ranges3__45__cpo4dataE
	.align		8
        /*00c8*/ 	.dword	_ZN34_INTERNAL_fb208aeb_4_k_cu_9b5175fa4cuda3std6ranges3__45__cpo5cdataE
	.align		8
        /*00d0*/ 	.dword	_ZN34_INTERNAL_fb208aeb_4_k_cu_9b5175fa4cuda3std6ranges3__45__cpo4sizeE
	.align		8
        /*00d8*/ 	.dword	_ZN34_INTERNAL_fb208aeb_4_k_cu_9b5175fa4cuda3std6ranges3__45__cpo5ssizeE
	.align		8
        /*00e0*/ 	.dword	_ZN34_INTERNAL_fb208aeb_4_k_cu_9b5175fa4cuda3std6ranges3__45__cpo8distanceE
	.align		8
        /*00e8*/ 	.dword	_ZN34_INTERNAL_fb208aeb_4_k_cu_9b5175fa6thrust24THRUST_300001_SM_1000_NS8cuda_cub3parE
	.align		8
        /*00f0*/ 	.dword	_ZN34_INTERNAL_fb208aeb_4_k_cu_9b5175fa6thrust24THRUST_300001_SM_1000_NS8cuda_cub10par_nosyncE
	.align		8
        /*00f8*/ 	.dword	_ZN34_INTERNAL_fb208aeb_4_k_cu_9b5175fa6thrust24THRUST_300001_SM_1000_NS6system6detail10sequential3seqE
	.align		8
        /*0100*/ 	.dword	_ZN34_INTERNAL_fb208aeb_4_k_cu_9b5175fa6thrust24THRUST_300001_SM_1000_NS6system3cpp3parE
	.align		8
        /*0108*/ 	.dword	_ZN34_INTERNAL_fb208aeb_4_k_cu_9b5175fa6thrust24THRUST_300001_SM_1000_NS12placeholders2_1E
	.align		8
        /*0110*/ 	.dword	_ZN34_INTERNAL_fb208aeb_4_k_cu_9b5175fa6thrust24THRUST_300001_SM_1000_NS12placeholders2_2E
	.align		8
        /*0118*/ 	.dword	_ZN34_INTERNAL_fb208aeb_4_k_cu_9b5175fa6thrust24THRUST_300001_SM_1000_NS12placeholders2_3E
	.align		8
        /*0120*/ 	.dword	_ZN34_INTERNAL_fb208aeb_4_k_cu_9b5175fa6thrust24THRUST_300001_SM_1000_NS12placeholders2_4E
	.align		8
        /*0128*/ 	.dword	_ZN34_INTERNAL_fb208aeb_4_k_cu_9b5175fa6thrust24THRUST_300001_SM_1000_NS12placeholders2_5E
	.align		8
        /*0130*/ 	.dword	_ZN34_INTERNAL_fb208aeb_4_k_cu_9b5175fa6thrust24THRUST_300001_SM_1000_NS12placeholders2_6E
	.align		8
        /*0138*/ 	.dword	_ZN34_INTERNAL_fb208aeb_4_k_cu_9b5175fa6thrust24THRUST_300001_SM_1000_NS12placeholders2_7E
	.align		8
        /*0140*/ 	.dword	_ZN34_INTERNAL_fb208aeb_4_k_cu_9b5175fa6thrust24THRUST_300001_SM_1000_NS12placeholders2_8E
	.align		8
        /*0148*/ 	.dword	_ZN34_INTERNAL_fb208aeb_4_k_cu_9b5175fa6thrust24THRUST_300001_SM_1000_NS12placeholders2_9E
	.align		8
        /*0150*/ 	.dword	_ZN34_INTERNAL_fb208aeb_4_k_cu_9b5175fa6thrust24THRUST_300001_SM_1000_NS12placeholders3_10E
	.align		8
        /*0158*/ 	.dword	_ZN34_INTERNAL_fb208aeb_4_k_cu_9b5175fa6thrust24THRUST_300001_SM_1000_NS3seqE
	.align		8
        /*0160*/ 	.dword	_ZN34_INTERNAL_fb208aeb_4_k_cu_9b5175fa6thrust24THRUST_300001_SM_1000_NS6deviceE


//--------------------- .text._ZN3cub18CUB_300001_SM_10006detail4scan16DeviceScanKernelINS2_10policy_hubIiiimN4cuda3std3__44plusIvEEE10Policy1000EN6thrust24THRUST_300001_SM_1000_NS10device_ptrIiEESF_NS0_13ScanTileStateIiLb1EEES9_NS1_10InputValueIiPiEEmiLb0EiEEvT0_T1_T2_iT3_T4_T5_ --------------------------
	.section	.text._ZN3cub18CUB_300001_SM_10006detail4scan16DeviceScanKernelINS2_10policy_hubIiiimN4cuda3std3__44plusIvEEE10Policy1000EN6thrust24THRUST_300001_SM_1000_NS10device_ptrIiEESF_NS0_13ScanTileStateIiLb1EEES9_NS1_10InputValueIiPiEEmiLb0EiEEvT0_T1_T2_iT3_T4_T5_,"ax",@progbits
	.align	128
        .global         _ZN3cub18CUB_300001_SM_10006detail4scan16DeviceScanKernelINS2_10policy_hubIiiimN4cuda3std3__44plusIvEEE10Policy1000EN6thrust24THRUST_300001_SM_1000_NS10device_ptrIiEESF_NS0_13ScanTileStateIiLb1EEES9_NS1_10InputValueIiPiEEmiLb0EiEEvT0_T1_T2_iT3_T4_T5_
        .type           _ZN3cub18CUB_300001_SM_10006detail4scan16DeviceScanKernelINS2_10policy_hubIiiimN4cuda3std3__44plusIvEEE10Policy1000EN6thrust24THRUST_300001_SM_1000_NS10device_ptrIiEESF_NS0_13ScanTileStateIiLb1EEES9_NS1_10InputValueIiPiEEmiLb0EiEEvT0_T1_T2_iT3_T4_T5_,@function
        .size           _ZN3cub18CUB_300001_SM_10006detail4scan16DeviceScanKernelINS2_10policy_hubIiiimN4cuda3std3__44plusIvEEE10Policy1000EN6thrust24THRUST_300001_SM_1000_NS10device_ptrIiEESF_NS0_13ScanTileStateIiLb1EEES9_NS1_10InputValueIiPiEEmiLb0EiEEvT0_T1_T2_iT3_T4_T5_,(.L_x_268 - _ZN3cub18CUB_300001_SM_10006detail4scan16DeviceScanKernelINS2_10policy_hubIiiimN4cuda3std3__44plusIvEEE10Policy1000EN6thrust24THRUST_300001_SM_1000_NS10device_ptrIiEESF_NS0_13ScanTileStateIiLb1EEES9_NS1_10InputValueIiPiEEmiLb0EiEEvT0_T1_T2_iT3_T4_T5_)
        .other          _ZN3cub18CUB_300001_SM_10006detail4scan16DeviceScanKernelINS2_10policy_hubIiiimN4cuda3std3__44plusIvEEE10Policy1000EN6thrust24THRUST_300001_SM_1000_NS10device_ptrIiEESF_NS0_13ScanTileStateIiLb1EEES9_NS1_10InputValueIiPiEEmiLb0EiEEvT0_T1_T2_iT3_T4_T5_,@"STO_CUDA_ENTRY STV_DEFAULT"
_ZN3cub18CUB_300001_SM_10006detail4scan16DeviceScanKernelINS2_10policy_hubIiiimN4cuda3std3__44plusIvEEE10Policy1000EN6thrust24THRUST_300001_SM_1000_NS10device_ptrIiEESF_NS0_13ScanTileStateIiLb1EEES9_NS1_10InputValueIiPiEEmiLb0EiEEvT0_T1_T2_iT3_T4_T5_:
.text._ZN3cub18CUB_300001_SM_10006detail4scan16DeviceScanKernelINS2_10policy_hubIiiimN4cuda3std3__44plusIvEEE10Policy1000EN6thrust24THRUST_300001_SM_1000_NS10device_ptrIiEESF_NS0_13ScanTileStateIiLb1EEES9_NS1_10InputValueIiPiEEmiLb0EiEEvT0_T1_T2_iT3_T4_T5_:
[----:B------:R-:W-:Y:S01]  /*0000*/  LDC R1, c[0x0][0x37c] ;  /* 0x0000df00ff017b82 */ /* 0x000fe20000000800 */
[----:B------:R-:W0:Y:S01]  /*0010*/  LDCU UR4, c[0x0][0x3a0] ;  /* 0x00007400ff0477ac */ /* 0x000e220008000800 */
[----:B------:R-:W1:Y:S06]  /*0020*/  LDCU.64 UR12, c[0x0][0x358] ;  /* 0x00006b00ff0c77ac */ /* 0x000e6c0008000a00 */
[----:B------:R-:W2:Y:S01]  /*0030*/  S2UR UR6, SR_CTAID.X ;  /* 0x00000000000679c3 */ /* 0x000ea20000002500 */
[----:B------:R-:W3:Y:S01]  /*0040*/  LDCU.64 UR8, c[0x0][0x3b0] ;  /* 0x00007600ff0877ac */ /* 0x000ee20008000a00 */
[----:B0-----:R-:W-:-:S06]  /*0050*/  UPRMT UR4, UR4, 0x7770, URZ ;  /* 0x0000777004047896 */ /* 0x001fcc00080000ff */
[----:B------:R-:W-:-:S05]  /*0060*/  ISETP.NE.AND P0, PT, RZ, UR4, PT ;  /* 0x00000004ff007c0c */ /* 0x000fca000bf05270 */
[----:B------:R-:W2:Y:S08]  /*0070*/  LDCU UR4, c[0x0][0x398] ;  /* 0x00007300ff0477ac */ /* 0x000eb00008000800 */
[----:B------:R-:W1:Y:S02]  /*0080*/  @P0 LDC.64 R2, c[0x0][0x3a8] ;  /* 0x0000ea00ff020b82 */ /* 0x000e640000000a00 */
[----:B-1----:R0:W5:Y:S01]  /*0090*/  @P0 LDG.E R39, desc[UR12][R2.64] ;  /* 0x0000000c02270981 */ /* 0x002162000c1e1900 */
[----:B--2---:R-:W-:-:S04]  /*00a0*/  UIADD3 UR6, UPT, UPT, UR6, UR4, URZ ;  /* 0x0000000406067290 */ /* 0x004fc8000fffe0ff */
[----:B------:R-:W-:-:S04]  /*00b0*/  UIMAD.WIDE UR10, UR6, 0x1ee0, URZ ;  /* 0x00001ee0060a78a5 */ /* 0x000fc8000f8e02ff */
[----:B---3--:R-:W-:-:S04]  /*00c0*/  UIADD3 UR7, UP0, UPT, -UR10, UR8, URZ ;  /* 0x000000080a077290 */ /* 0x008fc8000ff1e1ff */
[----:B------:R-:W-:Y:S02]  /*00d0*/  UIADD3.X UR4, UPT, UPT, ~UR11, UR9, URZ, UP0, !UPT ;  /* 0x000000090b047290 */ /* 0x000fe400087fe5ff */
[----:B------:R-:W-:-:S04]  /*00e0*/  UISETP.GE.U32.AND UP0, UPT, UR7, 0x1ee1, UPT ;  /* 0x00001ee10700788c */ /* 0x000fc8000bf06070 */
[----:B------:R-:W-:Y:S01]  /*00f0*/  UISETP.GE.U32.AND.EX UP0, UPT, UR4, URZ, UPT, UP0 ;  /* 0x000000ff0400728c */ /* 0x000fe2000bf06100 */
[----:B------:R-:W1:Y:S08]  /*0100*/  @!P0 LDC R39, c[0x0][0x3a8] ;  /* 0x0000ea00ff278b82 */ /* 0x000e700000000800 */
[----:B0-----:R-:W-:Y:S05]  /*0110*/  BRA.U !UP0, `(.L_x_0) ;  /* 0x0000001908f47547 */ /* 0x001fea000b800000 */
[----:B------:R-:W0:Y:S01]  /*0120*/  S2R R35, SR_TID.X ;  /* 0x0000000000237919 */ /* 0x000e220000002100 */
[----:B------:R-:W2:Y:S01]  /*0130*/  LDCU.64 UR4, c[0x0][0x380] ;  /* 0x00007000ff0477ac */ /* 0x000ea20008000a00 */
[C---:B0-----:R-:W-:Y:S02]  /*0140*/  LOP3.LUT R0, R35.reuse, 0x1f, RZ, 0xc0, !PT ;  /* 0x0000001f23007812 */ /* 0x041fe400078ec0ff */
[----:B------:R-:W-:-:S05]  /*0150*/  LOP3.LUT R3, R35, 0x3e0, RZ, 0xc0, !PT ;  /* 0x000003e023037812 */ /* 0x000fca00078ec0ff */
[----:B------:R-:W-:-:S05]  /*0160*/  IMAD R0, R3, 0x13, R0 ;  /* 0x0000001303007824 */ /* 0x000fca00078e0200 */
[----:B------:R-:W-:-:S05]  /*0170*/  IADD3 R0, P0, PT, R0, UR10, RZ ;  /* 0x0000000a00007c10 */ /* 0x000fca000ff1e0ff */
[----:B------:R-:W-:Y:S02]  /*0180*/  IMAD.X R3, RZ, RZ, UR11, P0 ;  /* 0x0000000bff037e24 */ /* 0x000fe400080e06ff */
[----:B------:R-:W-:-:S03]  /*0190*/  IMAD.SHL.U32 R31, R0, 0x4, RZ ;  /* 0x00000004001f7824 */ /* 0x000fc600078e00ff */
[----:B------:R-:W-:Y:S02]  /*01a0*/  SHF.L.U64.HI R30, R0, 0x2, R3 ;  /* 0x00000002001e7819 */ /* 0x000fe40000010203 */
[----:B--2---:R-:W-:-:S04]  /*01b0*/  IADD3 R2, P0, PT, R31, UR4, RZ ;  /* 0x000000041f027c10 */ /* 0x004fc8000ff1e0ff */
[----:B------:R-:W-:-:S05]  /*01c0*/  IADD3.X R3, PT, PT, R30, UR5, RZ, P0, !PT ;  /* 0x000000051e037c10 */ /* 0x000fca00087fe4ff */
[----:B------:R-:W2:Y:S04]  /*01d0*/  LDG.E R5, desc[UR12][R2.64] ;  /* 0x0000000c02057981 */ /* 0x000ea8000c1e1900 */
[----:B------:R-:W3:Y:S04]  /*01e0*/  LDG.E R7, desc[UR12][R2.64+0x80] ;  /* 0x0000800c02077981 */ /* 0x000ee8000c1e1900 */
[----:B------:R-:W4:Y:S04]  /*01f0*/  LDG.E R9, desc[UR12][R2.64+0x100] ;  /* 0x0001000c02097981 */ /* 0x000f28000c1e1900 */
        /* <DEDUP_REMOVED lines=15> */
[----:B------:R-:W4:Y:S01]  /*02f0*/  LDG.E R8, desc[UR12][R2.64+0x900] ;  /* 0x0009000c02087981 */ /* 0x000f22000c1e1900 */
[----:B------:R-:W0:Y:S01]  /*0300*/  S2UR UR5, SR_CgaCtaId ;  /* 0x00000000000579c3 */ /* 0x000e220000008800 */
[----:B------:R-:W-:Y:S01]  /*0310*/  SHF.R.U32.HI R36, RZ, 0x5, R35 ;  /* 0x00000005ff247819 */ /* 0x000fe20000011623 */
[----:B------:R-:W-:Y:S01]  /*0320*/  UMOV UR4, 0x400 ;  /* 0x0000040000047882 */ /* 0x000fe20000000000 */
[----:B------:R-:W1:Y:S01]  /*0330*/  S2R R37, SR_LANEID ;  /* 0x0000000000257919 */ /* 0x000e620000000000 */
[----:B------:R-:W-:Y:S01]  /*0340*/  UISETP.NE.AND UP0, UPT, UR6, URZ, UPT ;  /* 0x000000ff0600728c */ /* 0x000fe2000bf05270 */
[----:B------:R-:W-:Y:S01]  /*0350*/  BSSY.RECONVERGENT B0, `(.L_x_1) ;  /* 0x0000148000007945 */ /* 0x000fe20003800200 */
[----:B0-----:R-:W-:Y:S01]  /*0360*/  ULEA UR4, UR5, UR4, 0x18 ;  /* 0x0000000405047291 */ /* 0x001fe2000f8ec0ff */
[----:B-1----:R-:W-:-:S05]  /*0370*/  IMAD R34, R36, 0x260, R37 ;  /* 0x0000026024227824 */ /* 0x002fca00078e0225 */
[----:B------:R-:W-:-:S05]  /*0380*/  LEA R34, R34, UR4, 0x2 ;  /* 0x0000000422227c11 */ /* 0x000fca000f8e10ff */
[----:B------:R-:W-:Y:S01]  /*0390*/  IMAD R33, R37, 0x48, R34 ;  /* 0x0000004825217824 */ /* 0x000fe200078e0222 */
[----:B--2---:R0:W-:Y:S04]  /*03a0*/  STS [R34], R5 ;  /* 0x0000000522007388 */ /* 0x0041e80000000800 */
[----:B---3--:R0:W-:Y:S04]  /*03b0*/  STS [R34+0x80], R7 ;  /* 0x0000800722007388 */ /* 0x0081e80000000800 */
[----:B----4-:R0:W-:Y:S04]  /*03c0*/  STS [R34+0x100], R9 ;  /* 0x0001000922007388 */ /* 0x0101e80000000800 */
[----:B------:R0:W-:Y:S04]  /*03d0*/  STS [R34+0x180], R11 ;  /* 0x0001800b22007388 */ /* 0x0001e80000000800 */
        /* <DEDUP_REMOVED lines=14> */
[----:B------:R0:W-:Y:S01]  /*04c0*/  STS [R34+0x900], R8 ;  /* 0x0009000822007388 */ /* 0x0001e20000000800 */
[----:B------:R-:W-:-:S03]  /*04d0*/  NOP ;  /* 0x0000000000007918 */ /* 0x000fc60000000000 */
[----:B------:R0:W1:Y:S04]  /*04e0*/  LDS R32, [R33] ;  /* 0x0000000021207984 */ /* 0x0000680000000800 */
[----:B------:R0:W2:Y:S04]  /*04f0*/  LDS R29, [R33+0x4] ;  /* 0x00000400211d7984 */ /* 0x0000a80000000800 */
[----:B------:R0:W3:Y:S04]  /*0500*/  LDS R28, [R33+0x8] ;  /* 0x00000800211c7984 */ /* 0x0000e80000000800 */
[----:B------:R0:W4:Y:S04]  /*0510*/  LDS R27, [R33+0xc] ;  /* 0x00000c00211b7984 */ /* 0x0001280000000800 */
[----:B------:R0:W0:Y:S04]  /*0520*/  LDS R26, [R33+0x10] ;  /* 0x00001000211a7984 */ /* 0x0000280000000800 */
        /* <DEDUP_REMOVED lines=13> */
[----:B------:R0:W0:Y:S01]  /*0600*/  LDS R9, [R33+0x48] ;  /* 0x0000480021097984 */ /* 0x0000220000000800 */
[----:B------:R-:W-:Y:S06]  /*0610*/  BAR.SYNC.DEFER_BLOCKING 0x0 ;  /* 0x0000000000007b1d */ /* 0x000fec0000010000 */
[----:B-1234-:R-:W-:Y:S05]  /*0620*/  BRA.U UP0, `(.L_x_2) ;  /* 0x0000000500247547 */ /* 0x01efea000b800000 */
[----:B0-----:R-:W-:Y:S02]  /*0630*/  IADD3 R8, PT, PT, R28, R29, R32 ;  /* 0x0000001d1c087210 */ /* 0x001fe40007ffe020 */
[C---:B------:R-:W-:Y:S02]  /*0640*/  ISETP.NE.AND P1, PT, R37.reuse, 0x1f, PT ;  /* 0x0000001f2500780c */ /* 0x040fe40003f25270 */
[----:B------:R-:W-:Y:S02]  /*0650*/  IADD3 R8, PT, PT, R26, R27, R8 ;  /* 0x0000001b1a087210 */ /* 0x000fe40007ffe008 */
[----:B------:R-:W-:Y:S02]  /*0660*/  ISETP.NE.AND P2, PT, R37, RZ, PT ;  /* 0x000000ff2500720c */ /* 0x000fe40003f45270 */
[----:B------:R-:W-:-:S04]  /*0670*/  IADD3 R8, PT, PT, R24, R25, R8 ;  /* 0x0000001918087210 */ /* 0x000fc80007ffe008 */
[----:B------:R-:W-:-:S03]  /*0680*/  IADD3 R8, PT, PT, R22, R23, R8 ;  /* 0x0000001716087210 */ /* 0x000fc60007ffe008 */
[----:B------:R-:W-:Y:S02]  /*0690*/  @!P1 LEA R42, R36, UR4, 0x2 ;  /* 0x00000004242a9c11 */ /* 0x000fe4000f8e10ff */
[----:B------:R-:W-:-:S04]  /*06a0*/  IADD3 R8, PT, PT, R20, R21, R8 ;  /* 0x0000001514087210 */ /* 0x000fc80007ffe008 */
[----:B------:R-:W-:-:S04]  /*06b0*/  IADD3 R8, PT, PT, R6, R7, R8 ;  /* 0x0000000706087210 */ /* 0x000fc80007ffe008 */
[----:B------:R-:W-:-:S04]  /*06c0*/  IADD3 R8, PT, PT, R4, R5, R8 ;  /* 0x0000000504087210 */ /* 0x000fc80007ffe008 */
[----:B------:R-:W-:-:S04]  /*06d0*/  IADD3 R8, PT, PT, R2, R3, R8 ;  /* 0x0000000302087210 */ /* 0x000fc80007ffe008 */
[----:B------:R-:W-:-:S05]  /*06e0*/  IADD3 R38, PT, PT, R9, R0, R8 ;  /* 0x0000000009267210 */ /* 0x000fca0007ffe008 */
[----:B------:R-:W0:Y:S02]  /*06f0*/  SHFL.UP P0, R9, R38, 0x1, RZ ;  /* 0x0420000026097989 */ /* 0x000e2400000000ff */
[----:B0-----:R-:W-:-:S05]  /*0700*/  @P0 IMAD.IADD R9, R38, 0x1, R9 ;  /* 0x0000000126090824 */ /* 0x001fca00078e0209 */
[----:B------:R-:W0:Y:S02]  /*0710*/  SHFL.UP P0, R12, R9, 0x2, RZ ;  /* 0x04400000090c7989 */ /* 0x000e2400000000ff */
[----:B0-----:R-:W-:-:S05]  /*0720*/  @P0 IMAD.IADD R12, R9, 0x1, R12 ;  /* 0x00000001090c0824 */ /* 0x001fca00078e020c */
[----:B------:R-:W0:Y:S02]  /*0730*/  SHFL.UP P0, R17, R12, 0x4, RZ ;  /* 0x048000000c117989 */ /* 0x000e2400000000ff */
[----:B0-----:R-:W-:-:S05]  /*0740*/  @P0 IMAD.IADD R17, R12, 0x1, R17 ;  /* 0x000000010c110824 */ /* 0x001fca00078e0211 */
[----:B------:R-:W0:Y:S02]  /*0750*/  SHFL.UP P0, R40, R17, 0x8, RZ ;  /* 0x0500000011287989 */ /* 0x000e2400000000ff */
[----:B0-----:R-:W-:-:S05]  /*0760*/  @P0 IMAD.IADD R40, R17, 0x1, R40 ;  /* 0x0000000111280824 */ /* 0x001fca00078e0228 */
[----:B------:R-:W0:Y:S02]  /*0770*/  SHFL.UP P0, R41, R40, 0x10, RZ ;  /* 0x0600000028297989 */ /* 0x000e2400000000ff */
[----:B0-----:R-:W-:Y:S01]  /*0780*/  @P0 IMAD.IADD R41, R40, 0x1, R41 ;  /* 0x0000000128290824 */ /* 0x001fe200078e0229 */
[----:B------:R-:W-:-:S03]  /*0790*/  ISETP.NE.AND P0, PT, R36, 0x2, PT ;  /* 0x000000022400780c */ /* 0x000fc60003f05270 */
[----:B------:R-:W-:Y:S01]  /*07a0*/  IMAD.IADD R38, R41, 0x1, -R38 ;  /* 0x0000000129267824 */ /* 0x000fe200078e0a26 */
[----:B------:R-:W-:Y:S01]  /*07b0*/  @!P1 STS [R42+0x10], R41 ;  /* 0x000010292a009388 */ /* 0x000fe20000000800 */
[----:B------:R-:W-:Y:S01]  /*07c0*/  BAR.SYNC.DEFER_BLOCKING 0x0 ;  /* 0x0000000000007b1d */ /* 0x000fe20000010000 */
[----:B------:R-:W-:Y:S02]  /*07d0*/  ISETP.NE.AND P1, PT, R36, 0xc, PT ;  /* 0x0000000c2400780c */ /* 0x000fe40003f25270 */
[----:B------:R-:W-:-:S03]  /*07e0*/  SEL R38, R38, RZ, P2 ;  /* 0x000000ff26267207 */ /* 0x000fc60001000000 */
[----:B------:R-:W0:Y:S04]  /*07f0*/  LDS.128 R8, [UR4+0x10] ;  /* 0x00001004ff087984 */ /* 0x000e280008000c00 */
[----:B------:R-:W1:Y:S04]  /*0800*/  LDS.128 R12, [UR4+0x20] ;  /* 0x00002004ff0c7984 */ /* 0x000e680008000c00 */
[----:B------:R-:W2:Y:S01]  /*0810*/  LDS.128 R16, [UR4+0x30] ;  /* 0x00003004ff107984 */ /* 0x000ea20008000c00 */
[----:B0-----:R-:W-:-:S04]  /*0820*/  IMAD.IADD R9, R8, 0x1, R9 ;  /* 0x0000000108097824 */ /* 0x001fc800078e0209 */
[----:B------:R-:W-:Y:S01]  /*0830*/  IMAD.IADD R10, R10, 0x1, R9 ;  /* 0x000000010a0a7824 */ /* 0x000fe200078e0209 */
[----:B------:R-:W-:Y:S02]  /*0840*/  SEL R8, R9, R8, !P0 ;  /* 0x0000000809087207 */ /* 0x000fe40004000000 */
[----:B------:R-:W-:Y:S01]  /*0850*/  ISETP.NE.AND P0, PT, R36, 0x3, PT ;  /* 0x000000032400780c */ /* 0x000fe20003f05270 */
[----:B------:R-:W-:-:S03]  /*0860*/  IMAD.IADD R11, R11, 0x1, R10 ;  /* 0x000000010b0b7824 */ /* 0x000fc600078e020a */
[----:B------:R-:W-:Y:S01]  /*0870*/  SEL R8, R10, R8, !P0 ;  /* 0x000000080a087207 */ /* 0x000fe20004000000 */
[----:B-1----:R-:W-:Y:S01]  /*0880*/  IMAD.IADD R12, R11, 0x1, R12 ;  /* 0x000000010b0c7824 */ /* 0x002fe200078e020c */
[----:B------:R-:W-:-:S03]  /*0890*/  ISETP.NE.AND P0, PT, R36, 0x4, PT ;  /* 0x000000042400780c */ /* 0x000fc60003f05270 */
[----:B------:R-:W-:Y:S01]  /*08a0*/  IMAD.IADD R13, R13, 0x1, R12 ;  /* 0x000000010d0d7824 */ /* 0x000fe200078e020c */
[----:B------:R-:W-:Y:S02]  /*08b0*/  SEL R8, R11, R8, !P0 ;  /* 0x000000080b087207 */ /* 0x000fe40004000000 */
[----:B------:R-:W-:Y:S01]  /*08c0*/  ISETP.NE.AND P0, PT, R36, 0x5, PT ;  /* 0x000000052400780c */ /* 0x000fe20003f05270 */
[----:B------:R-:W-:-:S03]  /*08d0*/  IMAD.IADD R14, R14, 0x1, R13 ;  /* 0x000000010e0e7824 */ /* 0x000fc600078e020d */
[----:B------:R-:W-:Y:S01]  /*08e0*/  SEL R8, R12, R8, !P0 ;  /* 0x000000080c087207 */ /* 0x000fe20004000000 */
[----:B------:R-:W-:Y:S01]  /*08f0*/  IMAD.IADD R15, R15, 0x1, R14 ;  /* 0x000000010f0f7824 */ /* 0x000fe200078e020e */
[----:B------:R-:W-:-:S03]  /*0900*/  ISETP.NE.AND P0, PT, R36, 0x6, PT ;  /* 0x000000062400780c */ /* 0x000fc60003f05270 */
[----:B--2---:R-:W-:Y:S01]  /*0910*/  IMAD.IADD R16, R15, 0x1, R16 ;  /* 0x000000010f107824 */ /* 0x004fe200078e0210 */
[----:B------:R-:W-:Y:S02]  /*0920*/  SEL R9, R13, R8, !P0 ;  /* 0x000000080d097207 */ /* 0x000fe40004000000 */
[----:B------:R-:W-:Y:S01]  /*0930*/  ISETP.NE.AND P0, PT, R36, 0x7, PT ;  /* 0x000000072400780c */ /* 0x000fe20003f05270 */
[----:B------:R-:W0:Y:S01]  /*0940*/  LDS R8, [UR4+0x40] ;  /* 0x00004004ff087984 */ /* 0x000e220008000800 */
[----:B------:R-:W-:Y:S02]  /*0950*/  IMAD.IADD R17, R17, 0x1, R16 ;  /* 0x0000000111117824 */ /* 0x000fe400078e0210 */
[----:B------:R-:W-:Y:S02]  /*0960*/  SEL R9, R14, R9, !P0 ;  /* 0x000000090e097207 */ /* 0x000fe40004000000 */
[----:B------:R-:W-:Y:S01]  /*0970*/  ISETP.NE.AND P0, PT, R36, 0x8, PT ;  /* 0x000000082400780c */ /* 0x000fe20003f05270 */
[----:B------:R-:W-:-:S03]  /*0980*/  IMAD.IADD R18, R18, 0x1, R17 ;  /* 0x0000000112127824 */ /* 0x000fc600078e0211 */
[----:B------:R-:W-:Y:S02]  /*0990*/  SEL R9, R15, R9, !P0 ;  /* 0x000000090f097207 */ /* 0x000fe40004000000 */
[----:B------:R-:W-:-:S04]  /*09a0*/  ISETP.NE.AND P0, PT, R36, 0x9, PT ;  /* 0x000000092400780c */ /* 0x000fc80003f05270 */
[----:B------:R-:W-:Y:S02]  /*09b0*/  SEL R9, R16, R9, !P0 ;  /* 0x0000000910097207 */ /* 0x000fe40004000000 */
[----:B------:R-:W-:-:S04]  /*09c0*/  ISETP.NE.AND P0, PT, R36, 0xa, PT ;  /* 0x0000000a2400780c */ /* 0x000fc80003f05270 */
[----:B------:R-:W-:Y:S02]  /*09d0*/  SEL R9, R17, R9, !P0 ;  /* 0x0000000911097207 */ /* 0x000fe40004000000 */
[----:B------:R-:W-:-:S04]  /*09e0*/  ISETP.NE.AND P0, PT, R36, 0xb, PT ;  /* 0x0000000b2400780c */ /* 0x000fc80003f05270 */
[----:B------:R-:W-:Y:S01]  /*09f0*/  SEL R9, R18, R9, !P0 ;  /* 0x0000000912097207 */ /* 0x000fe20004000000 */
[----:B------:R-:W-:Y:S01]  /*0a00*/  IMAD.IADD R18, R19, 0x1, R18 ;  /* 0x0000000113127824 */ /* 0x000fe200078e0212 */
[----:B------:R-:W-:-:S04]  /*0a10*/  ISETP.GE.U32.AND P0, PT, R35, 0x20, PT ;  /* 0x000000202300780c */ /* 0x000fc80003f06070 */
[C---:B------:R-:W-:Y:S02]  /*0a20*/  SEL R9, R18.reuse, R9, !P1 ;  /* 0x0000000912097207 */ /* 0x040fe40004800000 */
[----:B------:R-:W-:Y:S02]  /*0a30*/  ISETP.NE.AND P1, PT, R35, RZ, PT ;  /* 0x000000ff2300720c */ /* 0x000fe40003f25270 */
[----:B------:R-:W-:Y:S02]  /*0a40*/  SEL R10, R9, RZ, P0 ;  /* 0x000000ff090a7207 */ /* 0x000fe40000000000 */
[--C-:B0----5:R-:W-:Y:S02]  /*0a50*/  IADD3 R9, PT, PT, R18, R8, R39.reuse ;  /* 0x0000000812097210 */ /* 0x121fe40007ffe027 */
[----:B------:R-:W-:-:S07]  /*0a60*/  IADD3 R38, PT, PT, R10, R38, R39 ;  /* 0x000000260a267210 */ /* 0x000fce0007ffe027 */
[----:B------:R-:W-:Y:S05]  /*0a70*/  @P1 BRA `(.L_x_3) ;  /* 0x0000000c00541947 */ /* 0x000fea0003800000 */
[----:B------:R-:W0:Y:S01]  /*0a80*/  LDC.64 R10, c[0x0][0x390] ;  /* 0x0000e400ff0a7b82 */ /* 0x000e220000000a00 */
[----:B------:R-:W-:-:S05]  /*0a90*/  IMAD.MOV.U32 R8, RZ, RZ, 0x65 ;  /* 0x00000065ff087424 */ /* 0x000fca00078e00ff */
[----:B0-----:R0:W-:Y:S01]  /*0aa0*/  ST.E.64.STRONG.GPU desc[UR12][R10.64+0x100], R8 ;  /* 0x000100080a007985 */ /* 0x0011e2000c10fb0c */
[----:B------:R-:W-:Y:S05]  /*0ab0*/  BRA `(.L_x_3) ;  /* 0x0000000c00447947 */ /* 0x000fea0003800000 */
.L_x_2:
        /* <DEDUP_REMOVED lines=20> */
[----:B-----5:R-:W0:Y:S02]  /*0c00*/  SHFL.UP P0, R39, R40, 0x10, RZ ;  /* 0x0600000028277989 */ /* 0x020e2400000000ff */
[----:B0-----:R-:W-:Y:S01]  /*0c10*/  @P0 IMAD.IADD R39, R40, 0x1, R39 ;  /* 0x0000000128270824 */ /* 0x001fe200078e0227 */
[----:B------:R-:W-:-:S04]  /*0c20*/  ISETP.NE.AND P0, PT, R36, 0x2, PT ;  /* 0x000000022400780c */ /* 0x000fc80003f05270 */
[----:B------:R-:W-:Y:S01]  /*0c30*/  @!P1 STS [R42+0x10], R39 ;  /* 0x000010272a009388 */ /* 0x000fe20000000800 */
[----:B------:R-:W-:Y:S01]  /*0c40*/  BAR.SYNC.DEFER_BLOCKING 0x0 ;  /* 0x0000000000007b1d */ /* 0x000fe20000010000 */
[----:B------:R-:W-:-:S05]  /*0c50*/  ISETP.NE.AND P1, PT, R36, 0xc, PT ;  /* 0x0000000c2400780c */ /* 0x000fca0003f25270 */
[----:B------:R-:W0:Y:S04]  /*0c60*/  LDS.128 R8, [UR4+0x10] ;  /* 0x00001004ff087984 */ /* 0x000e280008000c00 */
[----:B------:R-:W1:Y:S04]  /*0c70*/  LDS.128 R12, [UR4+0x20] ;  /* 0x00002004ff0c7984 */ /* 0x000e680008000c00 */
[----:B------:R-:W2:Y:S01]  /*0c80*/  LDS.128 R16, [UR4+0x30] ;  /* 0x00003004ff107984 */ /* 0x000ea20008000c00 */
[----:B0-----:R-:W-:-:S04]  /*0c90*/  IMAD.IADD R9, R8, 0x1, R9 ;  /* 0x0000000108097824 */ /* 0x001fc800078e0209 */
[----:B------:R-:W-:Y:S01]  /*0ca0*/  IMAD.IADD R10, R10, 0x1, R9 ;  /* 0x000000010a0a7824 */ /* 0x000fe200078e0209 */
[----:B------:R-:W-:Y:S02]  /*0cb0*/  SEL R8, R9, R8, !P0 ;  /* 0x0000000809087207 */ /* 0x000fe40004000000 */
[----:B------:R-:W-:Y:S01]  /*0cc0*/  ISETP.NE.AND P0, PT, R36, 0x3, PT ;  /* 0x000000032400780c */ /* 0x000fe20003f05270 */
[----:B------:R-:W-:Y:S01]  /*0cd0*/  IMAD.IADD R11, R11, 0x1, R10 ;  /* 0x000000010b0b7824 */ /* 0x000fe200078e020a */
[----:B------:R-:W0:Y:S02]  /*0ce0*/  LDS R9, [UR4+0x40] ;  /* 0x00004004ff097984 */ /* 0x000e240008000800 */
        /* <DEDUP_REMOVED lines=13> */
[----:B------:R-:W-:-:S03]  /*0dc0*/  IMAD.IADD R17, R17, 0x1, R16 ;  /* 0x0000000111117824 */ /* 0x000fc600078e0210 */
[----:B------:R-:W-:Y:S01]  /*0dd0*/  SEL R8, R14, R8, !P0 ;  /* 0x000000080e087207 */ /* 0x000fe20004000000 */
[----:B------:R-:W-:Y:S01]  /*0de0*/  IMAD.IADD R18, R18, 0x1, R17 ;  /* 0x0000000112127824 */ /* 0x000fe200078e0211 */
[----:B------:R-:W-:-:S03]  /*0df0*/  ISETP.NE.AND P0, PT, R36, 0x8, PT ;  /* 0x000000082400780c */ /* 0x000fc60003f05270 */
[----:B------:R-:W-:Y:S01]  /*0e00*/  IMAD.IADD R19, R19, 0x1, R18 ;  /* 0x0000000113137824 */ /* 0x000fe200078e0212 */
[----:B------:R-:W-:Y:S02]  /*0e10*/  SEL R8, R15, R8, !P0 ;  /* 0x000000080f087207 */ /* 0x000fe40004000000 */
[----:B------:R-:W-:-:S04]  /*0e20*/  ISETP.NE.AND P0, PT, R36, 0x9, PT ;  /* 0x000000092400780c */ /* 0x000fc80003f05270 */
[----:B------:R-:W-:Y:S02]  /*0e30*/  SEL R8, R16, R8, !P0 ;  /* 0x0000000810087207 */ /* 0x000fe40004000000 */
[----:B------:R-:W-:Y:S01]  /*0e40*/  ISETP.NE.AND P0, PT, R36, 0xa, PT ;  /* 0x0000000a2400780c */ /* 0x000fe20003f05270 */
[----:B0-----:R-:W-:-:S03]  /*0e50*/  IMAD.IADD R9, R19, 0x1, R9 ;  /* 0x0000000113097824 */ /* 0x001fc600078e0209 */
[----:B------:R-:W-:Y:S01]  /*0e60*/  SEL R8, R17, R8, !P0 ;  /* 0x0000000811087207 */ /* 0x000fe20004000000 */
[----:B------:R-:W-:Y:S01]  /*0e70*/  IMAD.IADD R17, R39, 0x1, -R38 ;  /* 0x0000000127117824 */ /* 0x000fe200078e0a26 */
[----:B------:R-:W-:-:S04]  /*0e80*/  ISETP.NE.AND P0, PT, R36, 0xb, PT ;  /* 0x0000000b2400780c */ /* 0x000fc80003f05270 */
[----:B------:R-:W-:Y:S02]  /*0e90*/  SEL R8, R18, R8, !P0 ;  /* 0x0000000812087207 */ /* 0x000fe40004000000 */
[----:B------:R-:W-:Y:S02]  /*0ea0*/  ISETP.GT.U32.AND P0, PT, R35, 0x1f, PT ;  /* 0x0000001f2300780c */ /* 0x000fe40003f04070 */
[----:B------:R-:W-:Y:S02]  /*0eb0*/  SEL R11, R17, RZ, P2 ;  /* 0x000000ff110b7207 */ /* 0x000fe40001000000 */
[----:B------:R-:W-:Y:S02]  /*0ec0*/  SEL R8, R19, R8, !P1 ;  /* 0x0000000813087207 */ /* 0x000fe40004800000 */
[----:B------:R-:W-:-:S03]  /*0ed0*/  ISETP.GE.U32.AND P1, PT, R35, 0x20, PT ;  /* 0x000000202300780c */ /* 0x000fc60003f26070 */
[----:B------:R-:W-:-:S05]  /*0ee0*/  IMAD.IADD R38, R8, 0x1, R11 ;  /* 0x0000000108267824 */ /* 0x000fca00078e020b */
[----:B------:R-:W-:Y:S01]  /*0ef0*/  SEL R17, R17, R38, !P1 ;  /* 0x0000002611117207 */ /* 0x000fe20004800000 */
[----:B------:R-:W-:Y:S06]  /*0f00*/  @P0 BRA `(.L_x_4) ;  /* 0x00000008000c0947 */ /* 0x000fec0003800000 */
[----:B------:R-:W0:Y:S01]  /*0f10*/  LDC.64 R14, c[0x0][0x390] ;  /* 0x0000e400ff0e7b82 */ /* 0x000e220000000a00 */
[----:B------:R-:W-:Y:S01]  /*0f20*/  ISETP.NE.AND P1, PT, R35, RZ, PT ;  /* 0x000000ff2300720c */ /* 0x000fe20003f25270 */
[----:B------:R-:W-:Y:S01]  /*0f30*/  IMAD.U32 R45, RZ, RZ, UR6 ;  /* 0x00000006ff2d7e24 */ /* 0x000fe2000f8e00ff */
[----:B------:R-:W-:-:S05]  /*0f40*/  LOP3.LUT R18, RZ, R35, RZ, 0x33, !PT ;  /* 0x00000023ff127212 */ /* 0x000fca00078e33ff */
[----:B------:R-:W-:-:S06]  /*0f50*/  VIADD R18, R18, UR6 ;  /* 0x0000000612127c36 */ /* 0x000fcc0008000000 */
[----:B------:R-:W-:Y:S01]  /*0f60*/  @!P1 IMAD.MOV.U32 R8, RZ, RZ, 0x64 ;  /* 0x00000064ff089424 */ /* 0x000fe200078e00ff */
[----:B------:R1:W-:Y:S01]  /*0f70*/  @!P1 STS [UR4+0xc], R9 ;  /* 0x00000c09ff009988 */ /* 0x0003e20008000804 */
[----:B0-----:R-:W-:-:S04]  /*0f80*/  IMAD.WIDE R44, R45, 0x8, R14 ;  /* 0x000000082d2c7825 */ /* 0x001fc800078e020e */
[----:B------:R-:W-:Y:S01]  /*0f90*/  IMAD.WIDE R14, R18, 0x8, R14 ;  /* 0x00000008120e7825 */ /* 0x000fe200078e020e */
[----:B------:R1:W-:Y:S01]  /*0fa0*/  @!P1 ST.E.64.STRONG.GPU desc[UR12][R44.64+0x100], R8 ;  /* 0x000100082c009985 */ /* 0x0003e2000c10fb0c */
[----:B------:R-:W-:Y:S05]  /*0fb0*/  NANOSLEEP 0x226 ;  /* 0x000002260000795d */ /* 0x000fea0003800000 */
[----:B------:R-:W2:Y:S01]  /*0fc0*/  LD.E.64.STRONG.GPU R12, desc[UR12][R14.64+0x100] ;  /* 0x0001000c0e0c7980 */ /* 0x000ea2000c10fb00 */
[----:B------:R-:W-:Y:S01]  /*0fd0*/  UMOV UR5, 0xffffffff ;  /* 0xffffffff00057882 */ /* 0x000fe20000000000 */
[----:B--2---:R-:W-:Y:S02]  /*0fe0*/  ISETP.NE.AND P0, PT, R12, 0x63, PT ;  /* 0x000000630c00780c */ /* 0x004fe40003f05270 */
[----:B-1----:R-:W-:Y:S11]  /*0ff0*/  BRA.DIV UR5, `(.L_x_5) ;  /* 0x0000002e05bc7947 */ /* 0x002ff6000b800000 */
[----:B------:R-:W-:-:S13]  /*1000*/  VOTE.ANY P0, !P0 ;  /* 0x0000000000ff7806 */ /* 0x000fda0004000100 */
.L_x_34:
[----:B------:R-:W-:Y:S05]  /*1010*/  @!P0 BRA `(.L_x_6) ;  /* 0x0000000000248947 */ /* 0x000fea0003800000 */
[----:B------:R-:W-:-:S07]  /*1020*/  IMAD.MOV.U32 R8, RZ, RZ, 0x1de ;  /* 0x000001deff087424 */ /* 0x000fce00078e00ff */
.L_x_8:
[----:B------:R-:W-:Y:S05]  /*1030*/  NANOSLEEP R8 ;  /* 0x000000080000735d */ /* 0x000fea0003800000 */
[----:B------:R-:W2:Y:S01]  /*1040*/  LD.E.64.STRONG.GPU R12, desc[UR12][R14.64+0x100] ;  /* 0x0001000c0e0c7980 */ /* 0x000ea2000c10fb00 */
[----:B------:R-:W-:Y:S01]  /*1050*/  UMOV UR5, 0xffffffff ;  /* 0xffffffff00057882 */ /* 0x000fe20000000000 */
[----:B------:R-:W-:Y:S02]  /*1060*/  SHF.R.U32.HI R8, RZ, 0x1, R8 ;  /* 0x00000001ff087819 */ /* 0x000fe40000011608 */
[----:B--2---:R-:W-:Y:S01]  /*1070*/  ISETP.NE.AND P0, PT, R12, 0x63, PT ;  /* 0x000000630c00780c */ /* 0x004fe20003f05270 */
[----:B------:R-:W-:-:S12]  /*1080*/  BRA.DIV UR5, `(.L_x_7) ;  /* 0x0000002e05b87947 */ /* 0x000fd8000b800000 */
[----:B------:R-:W-:-:S13]  /*1090*/  VOTE.ANY P0, !P0 ;  /* 0x0000000000ff7806 */ /* 0x000fda0004000100 */
.L_x_37:
[----:B------:R-:W-:Y:S05]  /*10a0*/  @P0 BRA `(.L_x_8) ;  /* 0xfffffffc00e00947 */ /* 0x000fea000383ffff */
.L_x_6:
[----:B------:R-:W-:Y:S01]  /*10b0*/  UMOV UR5, 0xffffffff ;  /* 0xffffffff00057882 */ /* 0x000fe20000000000 */
[----:B------:R-:W-:Y:S02]  /*10c0*/  ISETP.NE.AND P0, PT, R12, 0x65, PT ;  /* 0x000000650c00780c */ /* 0x000fe40003f05270 */
[----:B------:R-:W-:Y:S11]  /*10d0*/  BRA.DIV UR5, `(.L_x_9) ;  /* 0x0000002e05c47947 */ /* 0x000ff6000b800000 */
[----:B------:R-:W0:Y:S01]  /*10e0*/  S2R R8, SR_GEMASK ;  /* 0x0000000000087919 */ /* 0x000e220000003c00 */
[----:B------:R-:W-:Y:S01]  /*10f0*/  VOTE.ANY R10, PT, !P0 ;  /* 0x00000000000a7806 */ /* 0x000fe200040e0100 */
[C---:B------:R-:W-:Y:S02]  /*1100*/  VIADD R38, R37.reuse, 0x2 ;  /* 0x0000000225267836 */ /* 0x040fe40000000000 */
[----:B------:R-:W-:Y:S01]  /*1110*/  VIADD R39, R37, 0x10 ;  /* 0x0000001025277836 */ /* 0x000fe20000000000 */
[----:B0-----:R-:W-:-:S05]  /*1120*/  LOP3.LUT R10, R10, 0x80000000, R8, 0xec, !PT ;  /* 0x800000000a0a7812 */ /* 0x001fca00078eec08 */
[----:B------:R-:W-:-:S05]  /*1130*/  VIADD R11, R10, 0xffffffff ;  /* 0xffffffff0a0b7836 */ /* 0x000fca0000000000 */
[----:B------:R-:W-:-:S04]  /*1140*/  LOP3.LUT R11, R10, R11, RZ, 0xc, !PT ;  /* 0x0000000b0a0b7212 */ /* 0x000fc800078e0cff */
[----:B------:R-:W0:Y:S02]  /*1150*/  POPC R15, R11 ;  /* 0x0000000b000f7309 */ /* 0x000e240000000000 */
[----:B0-----:R-:W0:Y:S01]  /*1160*/  SHFL.DOWN PT, R16, R13, 0x1, R15 ;  /* 0x082000000d107989 */ /* 0x001e2200000e000f */
[-C--:B------:R-:W-:Y:S02]  /*1170*/  ISETP.GE.AND P0, PT, R37, R15.reuse, PT ;  /* 0x0000000f2500720c */ /* 0x080fe40003f06270 */
[-C--:B------:R-:W-:Y:S02]  /*1180*/  ISETP.GT.AND P2, PT, R39, R15.reuse, PT ;  /* 0x0000000f2700720c */ /* 0x080fe40003f44270 */
[----:B0-----:R-:W-:Y:S02]  /*1190*/  SEL R16, R16, RZ, !P0 ;  /* 0x000000ff10107207 */ /* 0x001fe40004000000 */
[----:B------:R-:W-:-:S03]  /*11a0*/  ISETP.GT.AND P0, PT, R38, R15, PT ;  /* 0x0000000f2600720c */ /* 0x000fc60003f04270 */
[----:B------:R-:W-:-:S05]  /*11b0*/  IMAD.IADD R36, R16, 0x1, R13 ;  /* 0x0000000110247824 */ /* 0x000fca00078e020d */
[----:B------:R-:W0:Y:S02]  /*11c0*/  SHFL.DOWN PT, R16, R36, 0x2, R15 ;  /* 0x0840000024107989 */ /* 0x000e2400000e000f */
[----:B0-----:R-:W-:-:S05]  /*11d0*/  SEL R19, R16, RZ, !P0 ;  /* 0x000000ff10137207 */ /* 0x001fca0004000000 */
[----:B------:R-:W-:Y:S02]  /*11e0*/  IMAD.IADD R40, R36, 0x1, R19 ;  /* 0x0000000124287824 */ /* 0x000fe400078e0213 */
[C---:B------:R-:W-:Y:S02]  /*11f0*/  VIADD R19, R37.reuse, 0x4 ;  /* 0x0000000425137836 */ /* 0x040fe40000000000 */
[----:B------:R-:W-:Y:S01]  /*1200*/  VIADD R36, R37, 0x8 ;  /* 0x0000000825247836 */ /* 0x000fe20000000000 */
[----:B------:R-:W0:Y:S02]  /*1210*/  SHFL.DOWN PT, R16, R40, 0x4, R15 ;  /* 0x0880000028107989 */ /* 0x000e2400000e000f */
[----:B------:R-:W-:-:S04]  /*1220*/  ISETP.GT.AND P0, PT, R19, R15, PT ;  /* 0x0000000f1300720c */ /* 0x000fc80003f04270 */
[----:B0-----:R-:W-:Y:S02]  /*1230*/  SEL R11, R16, RZ, !P0 ;  /* 0x000000ff100b7207 */ /* 0x001fe40004000000 */
[----:B------:R-:W-:-:S03]  /*1240*/  ISETP.GT.AND P0, PT, R36, R15, PT ;  /* 0x0000000f2400720c */ /* 0x000fc60003f04270 */
[----:B------:R-:W-:Y:S02]  /*1250*/  IMAD.IADD R42, R40, 0x1, R11 ;  /* 0x00000001282a7824 */ /* 0x000fe400078e020b */
[----:B------:R-:W0:Y:S03]  /*1260*/  LDC.64 R10, c[0x0][0x390] ;  /* 0x0000e400ff0a7b82 */ /* 0x000e260000000a00 */
[----:B------:R-:W1:Y:S02]  /*1270*/  SHFL.DOWN PT, R16, R42, 0x8, R15 ;  /* 0x090000002a107989 */ /* 0x000e6400000e000f */
[----:B-1----:R-:W-:Y:S02]  /*1280*/  SEL R41, R16, RZ, !P0 ;  /* 0x000000ff10297207 */ /* 0x002fe40004000000 */
[----:B------:R-:W-:-:S03]  /*1290*/  ISETP.NE.AND P0, PT, R12, 0x65, PT ;  /* 0x000000650c00780c */ /* 0x000fc60003f05270 */
[----:B------:R-:W-:Y:S01]  /*12a0*/  IMAD.IADD R41, R42, 0x1, R41 ;  /* 0x000000012a297824 */ /* 0x000fe200078e0229 */
[----:B0-----:R-:W-:-:S04]  /*12b0*/  IADD3 R42, P3, PT, R10, 0x100, RZ ;  /* 0x000001000a2a7810 */ /* 0x001fc80007f7e0ff */
[----:B------:R-:W0:Y:S01]  /*12c0*/  SHFL.DOWN PT, R16, R41, 0x10, R15 ;  /* 0x0a00000029107989 */ /* 0x000e2200000e000f */
[----:B------:R-:W-:-:S04]  /*12d0*/  IMAD.X R43, RZ, RZ, R11, P3 ;  /* 0x000000ffff2b7224 */ /* 0x000fc800018e060b */
[----:B------:R-:W-:Y:S02]  /*12e0*/  VOTE.ALL P0, P0 ;  /* 0x0000000000ff7806 */ /* 0x000fe40000000000 */
[----:B0-----:R-:W-:-:S05]  /*12f0*/  SEL R16, R16, RZ, !P2 ;  /* 0x000000ff10107207 */ /* 0x001fca0005000000 */
[----:B------:R-:W-:-:S07]  /*1300*/  IMAD.IADD R40, R41, 0x1, R16 ;  /* 0x0000000129287824 */ /* 0x000fce00078e0210 */
.L_x_46:
[----:B------:R-:W-:Y:S05]  /*1310*/  @!P0 BRA `(.L_x_10) ;  /* 0x0000000000cc8947 */ /* 0x000fea0003800000 */
[----:B------:R-:W-:-:S07]  /*1320*/  IMAD.MOV.U32 R11, RZ, RZ, 0x1de ;  /* 0x000001deff0b7424 */ /* 0x000fce00078e00ff */
.L_x_16:
[----:B------:R-:W-:-:S05]  /*1330*/  IMAD.WIDE R14, R18, 0x8, R42 ;  /* 0x00000008120e7825 */ /* 0x000fca00078e022a */
[----:B------:R-:W2:Y:S01]  /*1340*/  LD.E.64.STRONG.GPU R12, desc[UR12][R14.64+-0x100] ;  /* 0xffff000c0e0c7980 */ /* 0x000ea2000c10fb00 */
[----:B------:R-:W-:Y:S05]  /*1350*/  YIELD ;  /* 0x0000000000007946 */ /* 0x000fea0003800000 */
[----:B------:R-:W-:Y:S01]  /*1360*/  UMOV UR5, 0xffffffff ;  /* 0xffffffff00057882 */ /* 0x000fe20000000000 */
[----:B------:R-:W-:Y:S02]  /*1370*/  SHF.R.U32.HI R11, RZ, 0x1, R11 ;  /* 0x00000001ff0b7819 */ /* 0x000fe4000001160b */
[----:B--2---:R-:W-:Y:S01]  /*1380*/  ISETP.NE.AND P0, PT, R12, 0x63, PT ;  /* 0x000000630c00780c */ /* 0x004fe20003f05270 */
[----:B------:R-:W-:-:S12]  /*1390*/  BRA.DIV UR5, `(.L_x_11) ;  /* 0x0000003205147947 */ /* 0x000fd8000b800000 */
[----:B------:R-:W-:-:S13]  /*13a0*/  VOTE.ANY P0, !P0 ;  /* 0x0000000000ff7806 */ /* 0x000fda0004000100 */
.L_x_49:
[----:B------:R-:W-:Y:S05]  /*13b0*/  @!P0 BRA `(.L_x_12) ;  /* 0x0000000000248947 */ /* 0x000fea0003800000 */
[----:B------:R-:W-:-:S07]  /*13c0*/  IMAD.MOV.U32 R16, RZ, RZ, R11 ;  /* 0x000000ffff107224 */ /* 0x000fce00078e000b */
.L_x_14:
[----:B------:R-:W-:Y:S05]  /*13d0*/  NANOSLEEP R16 ;  /* 0x000000100000735d */ /* 0x000fea0003800000 */
[----:B------:R-:W2:Y:S01]  /*13e0*/  LD.E.64.STRONG.GPU R12, desc[UR12][R14.64+-0x100] ;  /* 0xffff000c0e0c7980 */ /* 0x000ea2000c10fb00 */
[----:B------:R-:W-:Y:S01]  /*13f0*/  UMOV UR5, 0xffffffff ;  /* 0xffffffff00057882 */ /* 0x000fe20000000000 */
[----:B------:R-:W-:Y:S02]  /*1400*/  SHF.R.U32.HI R16, RZ, 0x1, R16 ;  /* 0x00000001ff107819 */ /* 0x000fe40000011610 */
[----:B--2---:R-:W-:Y:S01]  /*1410*/  ISETP.NE.AND P0, PT, R12, 0x63, PT ;  /* 0x000000630c00780c */ /* 0x004fe20003f05270 */
[----:B------:R-:W-:-:S12]  /*1420*/  BRA.DIV UR5, `(.L_x_13) ;  /* 0x0000003205107947 */ /* 0x000fd8000b800000 */
[----:B------:R-:W-:-:S13]  /*1430*/  VOTE.ANY P0, !P0 ;  /* 0x0000000000ff7806 */ /* 0x000fda0004000100 */
.L_x_52:
[----:B------:R-:W-:Y:S05]  /*1440*/  @P0 BRA `(.L_x_14) ;  /* 0xfffffffc00e00947 */ /* 0x000fea000383ffff */
.L_x_12:
[----:B------:R-:W-:Y:S01]  /*1450*/  UMOV UR5, 0xffffffff ;  /* 0xffffffff00057882 */ /* 0x000fe20000000000 */
[----:B------:R-:W-:Y:S02]  /*1460*/  ISETP.NE.AND P0, PT, R12, 0x65, PT ;  /* 0x000000650c00780c */ /* 0x000fe40003f05270 */
[----:B------:R-:W-:Y:S11]  /*1470*/  BRA.DIV UR5, `(.L_x_15) ;  /* 0x00000032051c7947 */ /* 0x000ff6000b800000 */
[----:B------:R-:W-:Y:S01]  /*1480*/  VOTE.ANY R10, PT, !P0 ;  /* 0x00000000000a7806 */ /* 0x000fe200040e0100 */
[----:B------:R-:W-:-:S03]  /*1490*/  VIADD R18, R18, 0xffffffe0 ;  /* 0xffffffe012127836 */ /* 0x000fc60000000000 */
[----:B------:R-:W-:-:S05]  /*14a0*/  LOP3.LUT R10, R10, 0x80000000, R8, 0xec, !PT ;  /* 0x800000000a0a7812 */ /* 0x000fca00078eec08 */
[----:B------:R-:W-:-:S05]  /*14b0*/  VIADD R15, R10, 0xffffffff ;  /* 0xffffffff0a0f7836 */ /* 0x000fca0000000000 */
[----:B------:R-:W-:-:S06]  /*14c0*/  LOP3.LUT R15, R10, R15, RZ, 0xc, !PT ;  /* 0x0000000f0a0f7212 */ /* 0x000fcc00078e0cff */
        /* <DEDUP_REMOVED lines=17> */
[----:B------:R-:W-:-:S03]  /*15e0*/  ISETP.NE.AND P0, PT, R12, 0x65, PT ;  /* 0x000000650c00780c */ /* 0x000fc60003f05270 */
[----:B------:R-:W-:-:S05]  /*15f0*/  IMAD.IADD R41, R13, 0x1, R16 ;  /* 0x000000010d297824 */ /* 0x000fca00078e0210 */
[----:B------:R-:W0:Y:S05]  /*1600*/  SHFL.DOWN PT, R16, R41, 0x10, R15 ;  /* 0x0a00000029107989 */ /* 0x000e2a00000e000f */
[----:B------:R-:W-:Y:S02]  /*1610*/  VOTE.ALL P0, P0 ;  /* 0x0000000000ff7806 */ /* 0x000fe40000000000 */
[----:B0-----:R-:W-:-:S04]  /*1620*/  SEL R16, R16, RZ, !P2 ;  /* 0x000000ff10107207 */ /* 0x001fc80005000000 */
[----:B------:R-:W-:-:S07]  /*1630*/  IADD3 R40, PT, PT, R41, R16, R40 ;  /* 0x0000001029287210 */ /* 0x000fce0007ffe028 */
.L_x_61:
[----:B------:R-:W-:Y:S05]  /*1640*/  @P0 BRA `(.L_x_16) ;  /* 0xfffffffc00380947 */ /* 0x000fea000383ffff */
.L_x_10:
[----:B------:R-:W-:Y:S01]  /*1650*/  ISETP.NE.AND P0, PT, R37, RZ, PT ;  /* 0x000000ff2500720c */ /* 0x000fe20003f05270 */
[----:B------:R-:W0:Y:S01]  /*1660*/  @!P1 S2R R11, SR_CgaCtaId ;  /* 0x00000000000b9919 */ /* 0x000e220000008800 */
[----:B------:R-:W-:Y:S01]  /*1670*/  @!P1 MOV R10, 0x400 ;  /* 0x00000400000a9802 */ /* 0x000fe20000000f00 */
[----:B------:R-:W-:Y:S02]  /*1680*/  @!P1 IMAD.IADD R9, R9, 0x1, R40 ;  /* 0x0000000109099824 */ /* 0x000fe400078e0228 */
[----:B------:R-:W-:Y:S02]  /*1690*/  @!P1 IMAD.MOV.U32 R8, RZ, RZ, 0x65 ;  /* 0x00000065ff089424 */ /* 0x000fe400078e00ff */
[----:B------:R-:W-:-:S03]  /*16a0*/  IMAD.MOV.U32 R38, RZ, RZ, R17 ;  /* 0x000000ffff267224 */ /* 0x000fc600078e0011 */
[----:B------:R1:W-:Y:S03]  /*16b0*/  @!P1 ST.E.64.STRONG.GPU desc[UR12][R44.64+0x100], R8 ;  /* 0x000100082c009985 */ /* 0x0003e6000c10fb0c */
[----:B------:R-:W-:Y:S01]  /*16c0*/  @!P0 MOV R12, 0x400 ;  /* 0x00000400000c8802 */ /* 0x000fe20000000f00 */
[----:B------:R-:W2:Y:S01]  /*16d0*/  @!P0 S2R R13, SR_CgaCtaId ;  /* 0x00000000000d8919 */ /* 0x000ea20000008800 */
[----:B------:R-:W-:Y:S01]  /*16e0*/  @!P0 IMAD.MOV.U32 R38, RZ, RZ, R40 ;  /* 0x000000ffff268224 */ /* 0x000fe200078e0028 */
[----:B0-----:R-:W-:-:S05]  /*16f0*/  @!P1 LEA R10, R11, R10, 0x18 ;  /* 0x0000000a0b0a9211 */ /* 0x001fca00078ec0ff */
[----:B------:R1:W-:Y:S04]  /*1700*/  @!P1 STS [R10+0x8], R9 ;  /* 0x000008090a009388 */ /* 0x0003e80000000800 */
[----:B------:R1:W-:Y:S01]  /*1710*/  @!P1 STS [R10+0x4], R40 ;  /* 0x000004280a009388 */ /* 0x0003e20000000800 */
[----:B--2---:R-:W-:-:S05]  /*1720*/  @!P0 LEA R13, R13, R12, 0x18 ;  /* 0x0000000c0d0d8211 */ /* 0x004fca00078ec0ff */
[----:B------:R1:W-:Y:S02]  /*1730*/  @!P0 STS [R13+0x54], R40 ;  /* 0x000054280d008388 */ /* 0x0003e40000000800 */
.L_x_4:
[----:B------:R-:W-:Y:S05]  /*1740*/  WARPSYNC.ALL ;  /* 0x0000000000007948 */ /* 0x000fea0003800000 */
[----:B------:R-:W0:Y:S08]  /*1750*/  S2UR UR7, SR_CgaCtaId ;  /* 0x00000000000779c3 */ /* 0x000e300000008800 */
[----:B------:R-:W-:Y:S01]  /*1760*/  BAR.SYNC.DEFER_BLOCKING 0x0 ;  /* 0x0000000000007b1d */ /* 0x000fe20000010000 */
[----:B------:R-:W-:-:S05]  /*1770*/  ISETP.NE.AND P0, PT, R35, RZ, PT ;  /* 0x000000ff2300720c */ /* 0x000fca0003f05270 */
[----:B------:R-:W-:Y:S02]  /*1780*/  UMOV UR5, 0x400 ;  /* 0x0000040000057882 */ /* 0x000fe40000000000 */
[----:B0-----:R-:W-:-:S09]  /*1790*/  ULEA UR5, UR7, UR5, 0x18 ;  /* 0x0000000507057291 */ /* 0x001fd2000f8ec0ff */
[----:B-1----:R-:W0:Y:S02]  /*17a0*/  LDS R8, [UR5+0x54] ;  /* 0x00005405ff087984 */ /* 0x002e240008000800 */
[----:B0-----:R-:W-:-:S05]  /*17b0*/  SEL R9, R8, RZ, P0 ;  /* 0x000000ff08097207 */ /* 0x001fca0000000000 */
[----:B------:R-:W-:-:S07]  /*17c0*/  IMAD.IADD R38, R9, 0x1, R38 ;  /* 0x0000000109267824 */ /* 0x000fce00078e0226 */
.L_x_3:
[----:B------:R-:W-:Y:S05]  /*17d0*/  BSYNC.RECONVERGENT B0 ;  /* 0x0000000000007941 */ /* 0x000fea0003800200 */
.L_x_1:
[----:B------:R-:W-:Y:S01]  /*17e0*/  IMAD.IADD R32, R32, 0x1, R38 ;  /* 0x0000000120207824 */ /* 0x000fe200078e0226 */
[----:B------:R-:W-:Y:S03]  /*17f0*/  BAR.SYNC.DEFER_BLOCKING 0x0 ;  /* 0x0000000000007b1d */ /* 0x000fe60000010000 */
[----:B------:R-:W-:-:S03]  /*1800*/  IMAD.IADD R29, R29, 0x1, R32 ;  /* 0x000000011d1d7824 */ /* 0x000fc600078e0220 */
[----:B------:R-:W1:Y:S01]  /*1810*/  LDCU.64 UR8, c[0x0][0x388] ;  /* 0x00007100ff0877ac */ /* 0x000e620008000a00 */
[----:B------:R-:W-:-:S04]  /*1820*/  IMAD.IADD R28, R28, 0x1, R29 ;  /* 0x000000011c1c7824 */ /* 0x000fc800078e021d */
[----:B------:R-:W-:-:S04]  /*1830*/  IMAD.IADD R27, R27, 0x1, R28 ;  /* 0x000000011b1b7824 */ /* 0x000fc800078e021c */
[----:B------:R-:W-:-:S04]  /*1840*/  IMAD.IADD R26, R26, 0x1, R27 ;  /* 0x000000011a1a7824 */ /* 0x000fc800078e021b */
[----:B------:R-:W-:-:S04]  /*1850*/  IMAD.IADD R25, R25, 0x1, R26 ;  /* 0x0000000119197824 */ /* 0x000fc800078e021a */
[----:B------:R-:W-:Y:S01]  /*1860*/  IMAD.IADD R24, R24, 0x1, R25 ;  /* 0x0000000118187824 */ /* 0x000fe200078e0219 */
[----:B------:R-:W-:Y:S03]  /*1870*/  STS [R33], R38 ;  /* 0x0000002621007388 */ /* 0x000fe60000000800 */
[----:B------:R-:W-:Y:S01]  /*1880*/  IMAD.IADD R23, R23, 0x1, R24 ;  /* 0x0000000117177824 */ /* 0x000fe200078e0218 */
[----:B------:R-:W-:Y:S03]  /*1890*/  STS [R33+0x4], R32 ;  /* 0x0000042021007388 */ /* 0x000fe60000000800 */
        /* <DEDUP_REMOVED lines=19> */
[----:B------:R-:W-:Y:S04]  /*19d0*/  STS [R33+0x2c], R20 ;  /* 0x00002c1421007388 */ /* 0x000fe80000000800 */
[----:B------:R-:W-:Y:S04]  /*19e0*/  STS [R33+0x30], R7 ;  /* 0x0000300721007388 */ /* 0x000fe80000000800 */
[----:B------:R-:W-:Y:S04]  /*19f0*/  STS [R33+0x34], R6 ;  /* 0x0000340621007388 */ /* 0x000fe80000000800 */
[----:B------:R-:W-:Y:S04]  /*1a00*/  STS [R33+0x38], R5 ;  /* 0x0000380521007388 */ /* 0x000fe80000000800 */
[----:B------:R-:W-:Y:S04]  /*1a10*/  STS [R33+0x3c], R4 ;  /* 0x00003c0421007388 */ /* 0x000fe80000000800 */
[----:B------:R-:W-:Y:S04]  /*1a20*/  STS [R33+0x40], R3 ;  /* 0x0000400321007388 */ /* 0x000fe80000000800 */
[----:B------:R1:W-:Y:S04]  /*1a30*/  STS [R33+0x44], R2 ;  /* 0x0000440221007388 */ /* 0x0003e80000000800 */
[----:B------:R-:W-:Y:S01]  /*1a40*/  STS [R33+0x48], R0 ;  /* 0x0000480021007388 */ /* 0x000fe20000000800 */
[----:B------:R-:W-:-:S03]  /*1a50*/  NOP ;  /* 0x0000000000007918 */ /* 0x000fc60000000000 */
[----:B0-----:R-:W0:Y:S01]  /*1a60*/  LDS R9, [R34] ;  /* 0x0000000022097984 */ /* 0x001e220000000800 */
[----:B-1----:R-:W-:-:S03]  /*1a70*/  IADD3 R2, P0, PT, R31, UR8, RZ ;  /* 0x000000081f027c10 */ /* 0x002fc6000ff1e0ff */
[----:B------:R-:W1:Y:S01]  /*1a80*/  LDS R7, [R34+0x80] ;  /* 0x0000800022077984 */ /* 0x000e620000000800 */
[----:B------:R-:W-:-:S03]  /*1a90*/  IADD3.X R3, PT, PT, R30, UR9, RZ, P0, !PT ;  /* 0x000000091e037c10 */ /* 0x000fc600087fe4ff */
[----:B------:R-:W2:Y:S04]  /*1aa0*/  LDS R11, [R34+0x100] ;  /* 0x00010000220b7984 */ /* 0x000ea80000000800 */
[----:B------:R-:W3:Y:S04]  /*1ab0*/  LDS R13, [R34+0x180] ;  /* 0x00018000220d7984 */ /* 0x000ee80000000800 */
[----:B------:R-:W4:Y:S04]  /*1ac0*/  LDS R5, [R34+0x200] ;  /* 0x0002000022057984 */ /* 0x000f280000000800 */
[----:B------:R-:W5:Y:S04]  /*1ad0*/  LDS R15, [R34+0x280] ;  /* 0x00028000220f7984 */ /* 0x000f680000000800 */
        /* <DEDUP_REMOVED lines=13> */
[----:B0-----:R-:W-:Y:S04]  /*1bb0*/  STG.E desc[UR12][R2.64], R9 ;  /* 0x0000000902007986 */ /* 0x001fe8000c10190c */
[----:B-1----:R-:W-:Y:S04]  /*1bc0*/  STG.E desc[UR12][R2.64+0x80], R7 ;  /* 0x0000800702007986 */ /* 0x002fe8000c10190c */
[----:B--2---:R-:W-:Y:S04]  /*1bd0*/  STG.E desc[UR12][R2.64+0x100], R11 ;  /* 0x0001000b02007986 */ /* 0x004fe8000c10190c */
[----:B---3--:R-:W-:Y:S04]  /*1be0*/  STG.E desc[UR12][R2.64+0x180], R13 ;  /* 0x0001800d02007986 */ /* 0x008fe8000c10190c */
[----:B----4-:R-:W-:Y:S04]  /*1bf0*/  STG.E desc[UR12][R2.64+0x200], R5 ;  /* 0x0002000502007986 */ /* 0x010fe8000c10190c */
[----:B-----5:R-:W-:Y:S04]  /*1c00*/  STG.E desc[UR12][R2.64+0x280], R15 ;  /* 0x0002800f02007986 */ /* 0x020fe8000c10190c */
[----:B------:R-:W-:Y:S04]  /*1c10*/  STG.E desc[UR12][R2.64+0x300], R17 ;  /* 0x0003001102007986 */ /* 0x000fe8000c10190c */
        /* <DEDUP_REMOVED lines=11> */
[----:B------:R-:W-:Y:S01]  /*1cd0*/  STG.E desc[UR12][R2.64+0x900], R43 ;  /* 0x0009002b02007986 */ /* 0x000fe2000c10190c */
[----:B------:R-:W-:Y:S05]  /*1ce0*/  EXIT ;  /* 0x000000000000794d */ /* 0x000fea0003800000 */
.L_x_0:
[----:B------:R-:W-:-:S04]  /*1cf0*/  ISETP.NE.U32.AND P0, PT, RZ, UR7, PT ;  /* 0x00000007ff007c0c */ /* 0x000fc8000bf05070 */
[----:B------:R-:W-:-:S13]  /*1d00*/  ISETP.NE.AND.EX P0, PT, RZ, UR4, PT, P0 ;  /* 0x00000004ff007c0c */ /* 0x000fda000bf05300 */
[----:B------:R-:W-:Y:S05]  /*1d10*/  @!P0 EXIT ;  /* 0x000000000000894d */ /* 0x000fea0003800000 */
[----:B------:R-:W0:Y:S02]  /*1d20*/  LDCU.64 UR4, c[0x0][0x380] ;  /* 0x00007000ff0477ac */ /* 0x000e240008000a00 */
[----:B0-----:R-:W-:-:S06]  /*1d30*/  UIMAD.WIDE UR4, UR6, 0x7b80, UR4 ;  /* 0x00007b80060478a5 */ /* 0x001fcc000f8e0204 */
[----:B------:R-:W-:Y:S02]  /*1d40*/  IMAD.U32 R2, RZ, RZ, UR4 ;  /* 0x00000004ff027e24 */ /* 0x000fe4000f8e00ff */
[----:B------:R-:W-:-:S05]  /*1d50*/  IMAD.U32 R3, RZ, RZ, UR5 ;  /* 0x00000005ff037e24 */ /* 0x000fca000f8e00ff */
[----:B------:R0:W2:Y:S01]  /*1d60*/  LDG.E R0, desc[UR12][R2.64] ;  /* 0x0000000c02007981 */ /* 0x0000a2000c1e1900 */
[----:B------:R-:W3:Y:S02]  /*1d70*/  S2R R31, SR_TID.X ;  /* 0x00000000001f7919 */ /* 0x000ee40000002100 */
[C---:B---3--:R-:W-:Y:S02]  /*1d80*/  LOP3.LUT R30, R31.reuse, 0x1f, RZ, 0xc0, !PT ;  /* 0x0000001f1f1e7812 */ /* 0x048fe400078ec0ff */
[----:B------:R-:W-:-:S05]  /*1d90*/  LOP3.LUT R5, R31, 0x3e0, RZ, 0xc0, !PT ;  /* 0x000003e01f057812 */ /* 0x000fca00078ec0ff */
[----:B------:R-:W-:-:S04]  /*1da0*/  IMAD R30, R5, 0x13, R30 ;  /* 0x00000013051e7824 */ /* 0x000fc800078e021e */
[C---:B------:R-:W-:Y:S01]  /*1db0*/  VIADD R4, R30.reuse, 0x20 ;  /* 0x000000201e047836 */ /* 0x040fe20000000000 */
[C---:B------:R-:W-:Y:S01]  /*1dc0*/  ISETP.GE.U32.AND P1, PT, R30.reuse, UR7, PT ;  /* 0x000000071e007c0c */ /* 0x040fe2000bf26070 */
[C---:B------:R-:W-:Y:S01]  /*1dd0*/  VIADD R5, R30.reuse, 0x40 ;  /* 0x000000401e057836 */ /* 0x040fe20000000000 */
[C---:B0-----:R-:W-:Y:S01]  /*1de0*/  LEA R2, P0, R30.reuse, UR4, 0x2 ;  /* 0x000000041e027c11 */ /* 0x041fe2000f8010ff */
[----:B------:R-:W-:Y:S01]  /*1df0*/  VIADD R3, R30, 0x80 ;  /* 0x000000801e037836 */ /* 0x000fe20000000000 */
[----:B------:R-:W-:Y:S01]  /*1e00*/  ISETP.GE.U32.AND P2, PT, R4, UR7, PT ;  /* 0x0000000704007c0c */ /* 0x000fe2000bf46070 */
[C---:B------:R-:W-:Y:S01]  /*1e10*/  VIADD R4, R30.reuse, 0xa0 ;  /* 0x000000a01e047836 */ /* 0x040fe20000000000 */
[----:B------:R-:W-:Y:S01]  /*1e20*/  ISETP.GE.U32.AND P3, PT, R5, UR7, PT ;  /* 0x0000000705007c0c */ /* 0x000fe2000bf66070 */
[----:B------:R-:W-:Y:S01]  /*1e30*/  VIADD R5, R30, 0xc0 ;  /* 0x000000c01e057836 */ /* 0x000fe20000000000 */
[----:B------:R-:W-:Y:S01]  /*1e40*/  ISETP.GE.U32.AND P5, PT, R3, UR7, PT ;  /* 0x0000000703007c0c */ /* 0x000fe2000bfa6070 */
[----:B------:R-:W-:Y:S01]  /*1e50*/  IMAD.X R3, RZ, RZ, UR5, P0 ;  /* 0x00000005ff037e24 */ /* 0x000fe200080e06ff */
[----:B------:R-:W-:Y:S01]  /*1e60*/  ISETP.GE.U32.AND P6, PT, R4, UR7, PT ;  /* 0x0000000704007c0c */ /* 0x000fe2000bfc6070 */
[C---:B------:R-:W-:Y:S01]  /*1e70*/  VIADD R6, R30.reuse, 0x60 ;  /* 0x000000601e067836 */ /* 0x040fe20000000000 */
[----:B------:R-:W-:Y:S01]  /*1e80*/  ISETP.GE.U32.AND P0, PT, R5, UR7, PT ;  /* 0x0000000705007c0c */ /* 0x000fe2000bf06070 */
[----:B------:R-:W-:-:S02]  /*1e90*/  VIADD R5, R30, 0xe0 ;  /* 0x000000e01e057836 */ /* 0x000fc40000000000 */
[----:B------:R-:W-:Y:S01]  /*1ea0*/  VIADD R37, R30, 0x100 ;  /* 0x000001001e257836 */ /* 0x000fe20000000000 */
[----:B------:R-:W-:Y:S01]  /*1eb0*/  ISETP.GE.U32.AND P4, PT, R6, UR7, PT ;  /* 0x0000000706007c0c */ /* 0x000fe2000bf86070 */
[C---:B------:R-:W-:Y:S02]  /*1ec0*/  VIADD R7, R30.reuse, 0x140 ;  /* 0x000001401e077836 */ /* 0x040fe40000000000 */
[C---:B------:R-:W-:Y:S02]  /*1ed0*/  VIADD R36, R30.reuse, 0x120 ;  /* 0x000001201e247836 */ /* 0x040fe40000000000 */
[C---:B------:R-:W-:Y:S02]  /*1ee0*/  VIADD R35, R30.reuse, 0x220 ;  /* 0x000002201e237836 */ /* 0x040fe40000000000 */
[----:B------:R-:W-:Y:S02]  /*1ef0*/  VIADD R34, R30, 0x240 ;  /* 0x000002401e227836 */ /* 0x000fe40000000000 */
[----:B--2---:R-:W-:-:S02]  /*1f00*/  IMAD.MOV.U32 R4, RZ, RZ, R0 ;  /* 0x000000ffff047224 */ /* 0x004fc400078e0000 */
[----:B------:R-:W2:Y:S02]  /*1f10*/  @!P1 LDG.E R0, desc[UR12][R2.64] ;  /* 0x0000000c02009981 */ /* 0x000ea4000c1e1900 */
[--C-:B------:R-:W-:Y:S01]  /*1f20*/  IMAD.MOV.U32 R12, RZ, RZ, R4.reuse ;  /* 0x000000ffff0c7224 */ /* 0x100fe200078e0004 */
[----:B------:R-:W-:Y:S01]  /*1f30*/  ISETP.GE.U32.AND P1, PT, R5, UR7, PT ;  /* 0x0000000705007c0c */ /* 0x000fe2000bf26070 */
[--C-:B------:R-:W-:Y:S02]  /*1f40*/  IMAD.MOV.U32 R8, RZ, RZ, R4.reuse ;  /* 0x000000ffff087224 */ /* 0x100fe400078e0004 */
[C---:B------:R-:W-:Y:S02]  /*1f50*/  VIADD R5, R30.reuse, 0x160 ;  /* 0x000001601e057836 */ /* 0x040fe40000000000 */
[--C-:B------:R-:W-:Y:S01]  /*1f60*/  IMAD.MOV.U32 R6, RZ, RZ, R4.reuse ;  /* 0x000000ffff067224 */ /* 0x100fe200078e0004 */
[----:B------:R-:W3:Y:S01]  /*1f70*/  @!P5 LDG.E R12, desc[UR12][R2.64+0x200] ;  /* 0x0002000c020cd981 */ /* 0x000ee2000c1e1900 */
[--C-:B------:R-:W-:Y:S01]  /*1f80*/  IMAD.MOV.U32 R14, RZ, RZ, R4.reuse ;  /* 0x000000ffff0e7224 */ /* 0x100fe200078e0004 */
[----:B------:R-:W-:Y:S01]  /*1f90*/  ISETP.GE.U32.AND P5, PT, R37, UR7, PT ;  /* 0x0000000725007c0c */ /* 0x000fe2000bfa6070 */
[----:B------:R-:W-:Y:S01]  /*1fa0*/  IMAD.MOV.U32 R16, RZ, RZ, R4 ;  /* 0x000000ffff107224 */ /* 0x000fe200078e0004 */
[----:B------:R-:W4:Y:S01]  /*1fb0*/  @!P3 LDG.E R8, desc[UR12][R2.64+0x100] ;  /* 0x0001000c0208b981 */ /* 0x000f22000c1e1900 */
[----:B------:R-:W-:Y:S01]  /*1fc0*/  ISETP.GE.U32.AND P3, PT, R5, UR7, PT ;  /* 0x0000000705007c0c */ /* 0x000fe2000bf66070 */
[----:B------:R-:W-:-:S02]  /*1fd0*/  VIADD R5, R30, 0x1a0 ;  /* 0x000001a01e057836 */ /* 0x000fc40000000000 */
[----:B------:R-:W4:Y:S01]  /*1fe0*/  @!P2 LDG.E R6, desc[UR12][R2.64+0x80] ;  /* 0x0000800c0206a981 */ /* 0x000f22000c1e1900 */
[----:B------:R-:W-:Y:S01]  /*1ff0*/  ISETP.GE.U32.AND P2, PT, R7, UR7, PT ;  /* 0x0000000707007c0c */ /* 0x000fe2000bf46070 */
[--C-:B------:R-:W-:Y:S02]  /*2000*/  IMAD.MOV.U32 R10, RZ, RZ, R4.reuse ;  /* 0x000000ffff0a7224 */ /* 0x100fe400078e0004 */
[----:B------:R-:W4:Y:S01]  /*2010*/  @!P6 LDG.E R14, desc[UR12][R2.64+0x280] ;  /* 0x0002800c020ee981 */ /* 0x000f22000c1e1900 */
[----:B------:R-:W-:Y:S01]  /*2020*/  ISETP.GE.U32.AND P6, PT, R36, UR7, PT ;  /* 0x0000000724007c0c */ /* 0x000fe2000bfc6070 */
[----:B------:R-:W-:Y:S02]  /*2030*/  IMAD.MOV.U32 R20, RZ, RZ, R4 ;  /* 0x000000ffff147224 */ /* 0x000fe400078e0004 */
[----:B------:R-:W4:Y:S01]  /*2040*/  @!P0 LDG.E R16, desc[UR12][R2.64+0x300] ;  /* 0x0003000c02108981 */ /* 0x000f22000c1e1900 */
[----:B------:R-:W-:Y:S01]  /*2050*/  ISETP.GE.U32.AND P0, PT, R5, UR7, PT ;  /* 0x0000000705007c0c */ /* 0x000fe2000bf06070 */
[----:B------:R-:W-:-:S02]  /*2060*/  VIADD R7, R30, 0x180 ;  /* 0x000001801e077836 */ /* 0x000fc40000000000 */
[C---:B------:R-:W-:Y:S01]  /*2070*/  VIADD R5, R30.reuse, 0x1e0 ;  /* 0x000001e01e057836 */ /* 0x040fe20000000000 */
[----:B------:R-:W4:Y:S01]  /*2080*/  @!P4 LDG.E R10, desc[UR12][R2.64+0x180] ;  /* 0x0001800c020ac981 */ /* 0x000f22000c1e1900 */
[--C-:B------:R-:W-:Y:S01]  /*2090*/  IMAD.MOV.U32 R18, RZ, RZ, R4.reuse ;  /* 0x000000ffff127224 */ /* 0x100fe200078e0004 */
[----:B------:R-:W-:Y:S01]  /*20a0*/  ISETP.GE.U32.AND P4, PT, R7, UR7, PT ;  /* 0x0000000707007c0c */ /* 0x000fe2000bf86070 */
[--C-:B------:R-:W-:Y:S01]  /*20b0*/  IMAD.MOV.U32 R22, RZ, RZ, R4.reuse ;  /* 0x000000ffff167224 */ /* 0x100fe200078e0004 */
[----:B------:R-:W4:Y:S01]  /*20c0*/  @!P5 LDG.E R20, desc[UR12][R2.64+0x400] ;  /* 0x0004000c0214d981 */ /* 0x000f22000c1e1900 */
[--C-:B------:R-:W-:Y:S01]  /*20d0*/  IMAD.MOV.U32 R24, RZ, RZ, R4.reuse ;  /* 0x000000ffff187224 */ /* 0x100fe200078e0004 */
[----:B------:R-:W-:Y:S01]  /*20e0*/  ISETP.GE.U32.AND P5, PT, R5, UR7, PT ;  /* 0x0000000705007c0c */ /* 0x000fe2000bfa6070 */
[----:B------:R-:W-:Y:S01]  /*20f0*/  IMAD.MOV.U32 R26, RZ, RZ, R4 ;  /* 0x000000ffff1a7224 */ /* 0x000fe200078e0004 */
[----:B------:R-:W4:Y:S01]  /*2100*/  @!P1 LDG.E R18, desc[UR12][R2.64+0x380] ;  /* 0x0003800c02129981 */ /* 0x000f22000c1e1900 */
[----:B------:R-:W-:-:S02]  /*2110*/  VIADD R7, R30, 0x1c0 ;  /* 0x000001c01e077836 */ /* 0x000fc40000000000 */
[----:B------:R-:W-:Y:S01]  /*2120*/  VIADD R5, R30, 0x200 ;  /* 0x000002001e057836 */ /* 0x000fe20000000000 */
[----:B------:R-:W4:Y:S02]  /*2130*/  @!P6 LDG.E R22, desc[UR12][R2.64+0x480] ;  /* 0x0004800c0216e981 */ /* 0x000f24000c1e1900 */
[----:B------:R-:W-:Y:S02]  /*2140*/  ISETP.GE.U32.AND P1, PT, R7, UR7, PT ;  /* 0x0000000707007c0c */ /* 0x000fe4000bf26070 */
[----:B------:R-:W4:Y:S01]  /*2150*/  @!P2 LDG.E R24, desc[UR12][R2.64+0x500] ;  /* 0x0005000c0218a981 */ /* 0x000f22000c1e1900 */
[----:B------:R-:W-:Y:S02]  /*2160*/  ISETP.GE.U32.AND P6, PT, R5, UR7, PT ;  /* 0x0000000705007c0c */ /* 0x000fe4000bfc6070 */
[----:B------:R-:W-:Y:S01]  /*2170*/  ISETP.GE.U32.AND P2, PT, R35, UR7, PT ;  /* 0x0000000723007c0c */ /* 0x000fe2000bf46070 */
[----:B------:R-:W4:Y:S01]  /*2180*/  @!P3 LDG.E R26, desc[UR12][R2.64+0x580] ;  /* 0x0005800c021ab981 */ /* 0x000f22000c1e1900 */
[----:B------:R-:W-:Y:S01]  /*2190*/  ISETP.GE.U32.AND P3, PT, R34, UR7, PT ;  /* 0x0000000722007c0c */ /* 0x000fe2000bf66070 */
[----:B------:R-:W-:-:S02]  /*21a0*/  IMAD.MOV.U32 R28, RZ, RZ, R4 ;  /* 0x000000ffff1c7224 */ /* 0x000fc400078e0004 */
[--C-:B------:R-:W-:Y:S02]  /*21b0*/  IMAD.MOV.U32 R40, RZ, RZ, R4.reuse ;  /* 0x000000ffff287224 */ /* 0x100fe400078e0004 */
[--C-:B------:R-:W-:Y:S02]  /*21c0*/  IMAD.MOV.U32 R42, RZ, RZ, R4.reuse ;  /* 0x000000ffff2a7224 */ /* 0x100fe400078e0004 */
[--C-:B------:R-:W-:Y:S01]  /*21d0*/  IMAD.MOV.U32 R44, RZ, RZ, R4.reuse ;  /* 0x000000ffff2c7224 */ /* 0x100fe200078e0004 */
[----:B------:R-:W4:Y:S01]  /*21e0*/  @!P4 LDG.E R28, desc[UR12][R2.64+0x600] ;  /* 0x0006000c021cc981 */ /* 0x000f22000c1e1900 */
[--C-:B------:R-:W-:Y:S02]  /*21f0*/  IMAD.MOV.U32 R5, RZ, RZ, R4.reuse ;  /* 0x000000ffff057224 */ /* 0x100fe400078e0004 */
[----:B------:R-:W-:Y:S01]  /*2200*/  IMAD.MOV.U32 R7, RZ, RZ, R4 ;  /* 0x000000ffff077224 */ /* 0x000fe200078e0004 */
[----:B------:R-:W4:Y:S04]  /*2210*/  @!P0 LDG.E R40, desc[UR12][R2.64+0x680] ;  /* 0x0006800c02288981 */ /* 0x000f28000c1e1900 */
[----:B------:R-:W4:Y:S04]  /*2220*/  @!P1 LDG.E R42, desc[UR12][R2.64+0x700] ;  /* 0x0007000c022a9981 */ /* 0x000f28000c1e1900 */
[----:B------:R-:W4:Y:S04]  /*2230*/  @!P5 LDG.E R44, desc[UR12][R2.64+0x780] ;  /* 0x0007800c022cd981 */ /* 0x000f28000c1e1900 */
[----:B------:R-:W4:Y:S04]  /*2240*/  @!P6 LDG.E R5, desc[UR12][R2.64+0x800] ;  /* 0x0008000c0205e981 */ /* 0x000f28000c1e1900 */
[----:B------:R-:W4:Y:S04]  /*2250*/  @!P2 LDG.E R7, desc[UR12][R2.64+0x880] ;  /* 0x0008800c0207a981 */ /* 0x000f28000c1e1900 */
[----:B------:R-:W4:Y:S01]  /*2260*/  @!P3 LDG.E R4, desc[UR12][R2.64+0x900] ;  /* 0x0009000c0204b981 */ /* 0x000f22000c1e1900 */
[----:B------:R-:W0:Y:S01]  /*2270*/  S2R R38, SR_LANEID ;  /* 0x0000000000267919 */ /* 0x000e220000000000 */
[----:B------:R-:W1:Y:S01]  /*2280*/  S2UR UR5, SR_CgaCtaId ;  /* 0x00000000000579c3 */ /* 0x000e620000008800 */
[----:B------:R-:W-:Y:S01]  /*2290*/  SHF.R.U32.HI R41, RZ, 0x5, R31 ;  /* 0x00000005ff297819 */ /* 0x000fe2000001161f */
[----:B------:R-:W-:-:S02]  /*22a0*/  UMOV UR4, 0x400 ;  /* 0x0000040000047882 */ /* 0x000fc40000000000 */
[----:B-1----:R-:W-:Y:S02]  /*22b0*/  ULEA UR4, UR5, UR4, 0x18 ;  /* 0x0000000405047291 */ /* 0x002fe4000f8ec0ff */
[----:B0-----:R-:W-:-:S05]  /*22c0*/  IMAD R29, R41, 0x260, R38 ;  /* 0x00000260291d7824 */ /* 0x001fca00078e0226 */
[----:B------:R-:W-:Y:S01]  /*22d0*/  LEA R29, R29, UR4, 0x2 ;  /* 0x000000041d1d7c11 */ /* 0x000fe2000f8e10ff */
[----:B------:R-:W-:-:S04]  /*22e0*/  UISETP.NE.AND UP0, UPT, UR6, URZ, UPT ;  /* 0x000000ff0600728c */ /* 0x000fc8000bf05270 */
[----:B--2---:R-:W-:Y:S04]  /*22f0*/  STS [R29], R0 ;  /* 0x000000001d007388 */ /* 0x004fe80000000800 */
[----:B---3--:R-:W-:Y:S04]  /*2300*/  STS [R29+0x200], R12 ;  /* 0x0002000c1d007388 */ /* 0x008fe80000000800 */
[----:B----4-:R0:W-:Y:S04]  /*2310*/  STS [R29+0x100], R8 ;  /* 0x000100081d007388 */ /* 0x0101e80000000800 */
[----:B------:R1:W-:Y:S01]  /*2320*/  STS [R29+0x80], R6 ;  /* 0x000080061d007388 */ /* 0x0003e20000000800 */
[----:B0-----:R-:W-:-:S03]  /*2330*/  IMAD R8, R38, 0x48, R29 ;  /* 0x0000004826087824 */ /* 0x001fc600078e021d */
        /* <DEDUP_REMOVED lines=16> */
[----:B------:R1:W0:Y:S04]  /*2440*/  LDS R32, [R8] ;  /* 0x0000000008207984 */ /* 0x0002280000000800 */
        /* <DEDUP_REMOVED lines=19> */
[----:B--234-:R-:W-:Y:S05]  /*2580*/  BRA.U UP0, `(.L_x_17) ;  /* 0x0000000500047547 */ /* 0x01cfea000b800000 */
[----:B01----:R-:W-:Y:S02]  /*2590*/  IADD3 R8, PT, PT, R28, R33, R32 ;  /* 0x000000211c087210 */ /* 0x003fe40007ffe020 */
[----:B------:R-:W-:Y:S02]  /*25a0*/  ISETP.NE.AND P1, PT, R38, 0x1f, PT ;  /* 0x0000001f2600780c */ /* 0x000fe40003f25270 */
[----:B------:R-:W-:Y:S02]  /*25b0*/  IADD3 R8, PT, PT, R26, R27, R8 ;  /* 0x0000001b1a087210 */ /* 0x000fe40007ffe008 */
[----:B------:R-:W-:Y:S02]  /*25c0*/  ISETP.NE.AND P2, PT, R41, 0xc, PT ;  /* 0x0000000c2900780c */ /* 0x000fe40003f45270 */
        /* <DEDUP_REMOVED lines=47> */
[----:B------:R-:W-:-:S04]  /*28c0*/  ISETP.NE.AND P0, PT, R41, 0x8, PT ;  /* 0x000000082900780c */ /* 0x000fc80003f05270 */
[----:B------:R-:W-:Y:S02]  /*28d0*/  SEL R8, R15, R8, !P0 ;  /* 0x000000080f087207 */ /* 0x000fe40004000000 */
[C---:B------:R-:W-:Y:S02]  /*28e0*/  ISETP.NE.AND P0, PT, R41.reuse, 0xa, PT ;  /* 0x0000000a2900780c */ /* 0x040fe40003f05270 */
[----:B------:R-:W-:Y:S02]  /*28f0*/  SEL R8, R16, R8, !P1 ;  /* 0x0000000810087207 */ /* 0x000fe40004800000 */
[----:B------:R-:W-:Y:S02]  /*2900*/  ISETP.NE.AND P1, PT, R41, 0xb, PT ;  /* 0x0000000b2900780c */ /* 0x000fe40003f25270 */
[----:B------:R-:W-:Y:S02]  /*2910*/  SEL R8, R17, R8, !P0 ;  /* 0x0000000811087207 */ /* 0x000fe40004000000 */
[----:B------:R-:W-:-:S02]  /*2920*/  ISETP.GE.U32.AND P0, PT, R31, 0x20, PT ;  /* 0x000000201f00780c */ /* 0x000fc40003f06070 */
[----:B------:R-:W-:Y:S01]  /*2930*/  SEL R8, R18, R8, !P1 ;  /* 0x0000000812087207 */ /* 0x000fe20004800000 */
[----:B------:R-:W-:Y:S01]  /*2940*/  @!P2 IMAD.IADD R8, R19, 0x1, R18 ;  /* 0x000000011308a824 */ /* 0x000fe200078e0212 */
[----:B------:R-:W-:-:S04]  /*2950*/  ISETP.NE.AND P1, PT, R38, RZ, PT ;  /* 0x000000ff2600720c */ /* 0x000fc80003f25270 */
[----:B------:R-:W-:Y:S02]  /*2960*/  SEL R40, R40, RZ, P1 ;  /* 0x000000ff28287207 */ /* 0x000fe40000800000 */
[----:B------:R-:W-:-:S04]  /*2970*/  SEL R8, R8, RZ, P0 ;  /* 0x000000ff08087207 */ /* 0x000fc80000000000 */
[----:B-----5:R-:W-:Y:S01]  /*2980*/  IADD3 R39, PT, PT, R8, R40, R39 ;  /* 0x0000002808277210 */ /* 0x020fe20007ffe027 */
[----:B------:R-:W-:Y:S06]  /*2990*/  BRA `(.L_x_18) ;  /* 0x0000000c00547947 */ /* 0x000fec0003800000 */
.L_x_17:
[----:B01----:R-:W-:Y:S02]  /*29a0*/  IADD3 R8, PT, PT, R28, R33, R32 ;  /* 0x000000211c087210 */ /* 0x003fe40007ffe020 */
[----:B------:R-:W-:Y:S02]  /*29b0*/  ISETP.NE.AND P1, PT, R38, 0x1f, PT ;  /* 0x0000001f2600780c */ /* 0x000fe40003f25270 */
        /* <DEDUP_REMOVED lines=9> */
[----:B-----5:R-:W-:-:S05]  /*2a50*/  IADD3 R39, PT, PT, R9, R0, R8 ;  /* 0x0000000009277210 */ /* 0x020fca0007ffe008 */
        /* <DEDUP_REMOVED lines=28> */
[----:B------:R-:W-:Y:S01]  /*2c20*/  IMAD.IADD R14, R14, 0x1, R13 ;  /* 0x000000010e0e7824 */ /* 0x000fe200078e020d */
[----:B------:R-:W0:Y:S02]  /*2c30*/  LDS R11, [UR4+0x40] ;  /* 0x00004004ff0b7984 */ /* 0x000e240008000800 */
        /* <DEDUP_REMOVED lines=14> */
[----:B------:R-:W-:-:S04]  /*2d20*/  ISETP.NE.AND P0, PT, R41, 0xa, PT ;  /* 0x0000000a2900780c */ /* 0x000fc80003f05270 */
[----:B------:R-:W-:Y:S01]  /*2d30*/  SEL R8, R17, R8, !P0 ;  /* 0x0000000811087207 */ /* 0x000fe20004000000 */
[----:B------:R-:W-:Y:S01]  /*2d40*/  IMAD.IADD R17, R40, 0x1, -R39 ;  /* 0x0000000128117824 */ /* 0x000fe200078e0a27 */
[----:B------:R-:W-:-:S04]  /*2d50*/  ISETP.NE.AND P0, PT, R41, 0xb, PT ;  /* 0x0000000b2900780c */ /* 0x000fc80003f05270 */
[----:B------:R-:W-:Y:S02]  /*2d60*/  SEL R8, R18, R8, !P0 ;  /* 0x0000000812087207 */ /* 0x000fe40004000000 */
[----:B------:R-:W-:Y:S01]  /*2d70*/  ISETP.GT.U32.AND P0, PT, R31, 0x1f, PT ;  /* 0x0000001f1f00780c */ /* 0x000fe20003f04070 */
[----:B0-----:R-:W-:Y:S01]  /*2d80*/  IMAD.IADD R11, R19, 0x1, R11 ;  /* 0x00000001130b7824 */ /* 0x001fe200078e020b */
        /* <DEDUP_REMOVED lines=22> */
.L_x_64:
[----:B------:R-:W-:Y:S05]  /*2ef0*/  @!P0 BRA `(.L_x_21) ;  /* 0x0000000000248947 */ /* 0x000fea0003800000 */
[----:B------:R-:W-:-:S07]  /*2f00*/  IMAD.MOV.U32 R14, RZ, RZ, 0x1de ;  /* 0x000001deff0e7424 */ /* 0x000fce00078e00ff */
.L_x_23:
[----:B------:R-:W-:Y:S05]  /*2f10*/  NANOSLEEP R14 ;  /* 0x0000000e0000735d */ /* 0x000fea0003800000 */
[----:B------:R-:W2:Y:S01]  /*2f20*/  LD.E.64.STRONG.GPU R8, desc[UR12][R12.64+0x100] ;  /* 0x0001000c0c087980 */ /* 0x000ea2000c10fb00 */
[----:B------:R-:W-:Y:S01]  /*2f30*/  UMOV UR5, 0xffffffff ;  /* 0xffffffff00057882 */ /* 0x000fe20000000000 */
[----:B------:R-:W-:Y:S02]  /*2f40*/  SHF.R.U32.HI R14, RZ, 0x1, R14 ;  /* 0x00000001ff0e7819 */ /* 0x000fe4000001160e */
[----:B--2---:R-:W-:Y:S01]  /*2f50*/  ISETP.NE.AND P0, PT, R8, 0x63, PT ;  /* 0x000000630800780c */ /* 0x004fe20003f05270 */
[----:B------:R-:W-:-:S12]  /*2f60*/  BRA.DIV UR5, `(.L_x_22) ;  /* 0x0000001a05607947 */ /* 0x000fd8000b800000 */
[----:B------:R-:W-:-:S13]  /*2f70*/  VOTE.ANY P0, !P0 ;  /* 0x0000000000ff7806 */ /* 0x000fda0004000100 */
.L_x_67:
[----:B------:R-:W-:Y:S05]  /*2f80*/  @P0 BRA `(.L_x_23) ;  /* 0xfffffffc00e00947 */ /* 0x000fea000383ffff */
.L_x_21:
[----:B------:R-:W-:Y:S01]  /*2f90*/  UMOV UR5, 0xffffffff ;  /* 0xffffffff00057882 */ /* 0x000fe20000000000 */
[----:B------:R-:W-:Y:S02]  /*2fa0*/  ISETP.NE.AND P2, PT, R8, 0x65, PT ;  /* 0x000000650800780c */ /* 0x000fe40003f45270 */
[----:B------:R-:W-:Y:S11]  /*2fb0*/  BRA.DIV UR5, `(.L_x_24) ;  /* 0x0000001a056c7947 */ /* 0x000ff6000b800000 */
[----:B------:R-:W0:Y:S01]  /*2fc0*/  S2R R19, SR_GEMASK ;  /* 0x0000000000137919 */ /* 0x000e220000003c00 */
[----:B------:R-:W-:-:S04]  /*2fd0*/  VOTE.ANY R10, PT, !P2 ;  /* 0x00000000000a7806 */ /* 0x000fc800050e0100 */
[----:B0-----:R-:W-:-:S05]  /*2fe0*/  LOP3.LUT R10, R10, 0x80000000, R19, 0xec, !PT ;  /* 0x800000000a0a7812 */ /* 0x001fca00078eec13 */
[----:B------:R-:W-:-:S05]  /*2ff0*/  VIADD R13, R10, 0xffffffff ;  /* 0xffffffff0a0d7836 */ /* 0x000fca0000000000 */
[----:B------:R-:W-:Y:S01]  /*3000*/  LOP3.LUT R13, R10, R13, RZ, 0xc, !PT ;  /* 0x0000000d0a0d7212 */ /* 0x000fe200078e0cff */
[----:B------:R-:W-:-:S03]  /*3010*/  VIADD R10, R38, 0x2 ;  /* 0x00000002260a7836 */ /* 0x000fc60000000000 */
[----:B------:R-:W0:Y:S02]  /*3020*/  POPC R15, R13 ;  /* 0x0000000d000f7309 */ /* 0x000e240000000000 */
[----:B0-----:R-:W0:Y:S01]  /*3030*/  SHFL.DOWN PT, R16, R9, 0x1, R15 ;  /* 0x0820000009107989 */ /* 0x001e2200000e000f */
[----:B------:R-:W-:-:S04]  /*3040*/  ISETP.GE.AND P0, PT, R38, R15, PT ;  /* 0x0000000f2600720c */ /* 0x000fc80003f06270 */
[----:B0-----:R-:W-:Y:S02]  /*3050*/  SEL R16, R16, RZ, !P0 ;  /* 0x000000ff10107207 */ /* 0x001fe40004000000 */
[----:B------:R-:W-:Y:S01]  /*3060*/  ISETP.GT.AND P0, PT, R10, R15, PT ;  /* 0x0000000f0a00720c */ /* 0x000fe20003f04270 */
[----:B------:R-:W-:Y:S02]  /*3070*/  VIADD R10, R38, 0x4 ;  /* 0x00000004260a7836 */ /* 0x000fe40000000000 */
[----:B------:R-:W-:-:S05]  /*3080*/  IMAD.IADD R12, R16, 0x1, R9 ;  /* 0x00000001100c7824 */ /* 0x000fca00078e0209 */
[----:B------:R-:W0:Y:S02]  /*3090*/  SHFL.DOWN PT, R16, R12, 0x2, R15 ;  /* 0x084000000c107989 */ /* 0x000e2400000e000f */
[----:B0-----:R-:W-:Y:S02]  /*30a0*/  SEL R39, R16, RZ, !P0 ;  /* 0x000000ff10277207 */ /* 0x001fe40004000000 */
[----:B------:R-:W-:Y:S01]  /*30b0*/  ISETP.GT.AND P0, PT, R10, R15, PT ;  /* 0x0000000f0a00720c */ /* 0x000fe20003f04270 */
[----:B------:R-:W-:Y:S02]  /*30c0*/  VIADD R10, R38, 0x8 ;  /* 0x00000008260a7836 */ /* 0x000fe40000000000 */
[----:B------:R-:W-:Y:S02]  /*30d0*/  IMAD.IADD R40, R12, 0x1, R39 ;  /* 0x000000010c287824 */ /* 0x000fe400078e0227 */
[----:B------:R-:W0:Y:S03]  /*30e0*/  LDC.64 R12, c[0x0][0x390] ;  /* 0x0000e400ff0c7b82 */ /* 0x000e260000000a00 */
[----:B------:R-:W1:Y:S02]  /*30f0*/  SHFL.DOWN PT, R16, R40, 0x4, R15 ;  /* 0x0880000028107989 */ /* 0x000e6400000e000f */
[----:B-1----:R-:W-:-:S02]  /*3100*/  SEL R9, R16, RZ, !P0 ;  /* 0x000000ff10097207 */ /* 0x002fc40004000000 */
[----:B------:R-:W-:-:S03]  /*3110*/  ISETP.GT.AND P0, PT, R10, R15, PT ;  /* 0x0000000f0a00720c */ /* 0x000fc60003f04270 */
[----:B------:R-:W-:Y:S01]  /*3120*/  IMAD.IADD R9, R40, 0x1, R9 ;  /* 0x0000000128097824 */ /* 0x000fe200078e0209 */
[----:B0-----:R-:W-:-:S04]  /*3130*/  IADD3 R40, P3, PT, R12, 0x100, RZ ;  /* 0x000001000c287810 */ /* 0x001fc80007f7e0ff */
[----:B------:R-:W0:Y:S01]  /*3140*/  SHFL.DOWN PT, R16, R9, 0x8, R15 ;  /* 0x0900000009107989 */ /* 0x000e2200000e000f */
[----:B------:R-:W-:Y:S01]  /*3150*/  IMAD.X R41, RZ, RZ, R13, P3 ;  /* 0x000000ffff297224 */ /* 0x000fe200018e060d */
[----:B0-----:R-:W-:Y:S02]  /*3160*/  SEL R16, R16, RZ, !P0 ;  /* 0x000000ff10107207 */ /* 0x001fe40004000000 */
[----:B------:R-:W-:Y:S01]  /*3170*/  ISETP.NE.AND P0, PT, R8, 0x65, PT ;  /* 0x000000650800780c */ /* 0x000fe20003f05270 */
[----:B------:R-:W-:Y:S02]  /*3180*/  VIADD R8, R38, 0x10 ;  /* 0x0000001026087836 */ /* 0x000fe40000000000 */
[----:B------:R-:W-:-:S03]  /*3190*/  IMAD.IADD R44, R9, 0x1, R16 ;  /* 0x00000001092c7824 */ /* 0x000fc600078e0210 */
[----:B------:R-:W-:Y:S02]  /*31a0*/  ISETP.GT.AND P2, PT, R8, R15, PT ;  /* 0x0000000f0800720c */ /* 0x000fe40003f44270 */
[----:B------:R-:W0:Y:S05]  /*31b0*/  SHFL.DOWN PT, R16, R44, 0x10, R15 ;  /* 0x0a0000002c107989 */ /* 0x000e2a00000e000f */
[----:B------:R-:W-:Y:S02]  /*31c0*/  VOTE.ALL P0, P0 ;  /* 0x0000000000ff7806 */ /* 0x000fe40000000000 */
[----:B0-----:R-:W-:-:S05]  /*31d0*/  SEL R9, R16, RZ, !P2 ;  /* 0x000000ff10097207 */ /* 0x001fca0005000000 */
[----:B------:R-:W-:-:S07]  /*31e0*/  IMAD.IADD R12, R44, 0x1, R9 ;  /* 0x000000012c0c7824 */ /* 0x000fce00078e0209 */
.L_x_76:
[----:B------:R-:W-:Y:S05]  /*31f0*/  @!P0 BRA `(.L_x_25) ;  /* 0x0000000000dc8947 */ /* 0x000fea0003800000 */
[----:B------:R-:W-:-:S07]  /*3200*/  IMAD.MOV.U32 R39, RZ, RZ, 0x1de ;  /* 0x000001deff277424 */ /* 0x000fce00078e00ff */
.L_x_31:
        /* <DEDUP_REMOVED lines=8> */
.L_x_79:
[----:B------:R-:W-:Y:S05]  /*3290*/  @!P0 BRA `(.L_x_27) ;  /* 0x0000000000248947 */ /* 0x000fea0003800000 */
[----:B------:R-:W-:-:S07]  /*32a0*/  IMAD.MOV.U32 R13, RZ, RZ, R39 ;  /* 0x000000ffff0d7224 */ /* 0x000fce00078e0027 */
.L_x_29:
[----:B------:R-:W-:Y:S05]  /*32b0*/  NANOSLEEP R13 ;  /* 0x0000000d0000735d */ /* 0x000fea0003800000 */
[----:B------:R-:W2:Y:S01]  /*32c0*/  LD.E.64.STRONG.GPU R8, desc[UR12][R14.64+-0x100] ;  /* 0xffff000c0e087980 */ /* 0x000ea2000c10fb00 */
[----:B------:R-:W-:Y:S01]  /*32d0*/  UMOV UR5, 0xffffffff ;  /* 0xffffffff00057882 */ /* 0x000fe20000000000 */
[----:B------:R-:W-:Y:S02]  /*32e0*/  SHF.R.U32.HI R13, RZ, 0x1, R13 ;  /* 0x00000001ff0d7819 */ /* 0x000fe4000001160d */
[----:B--2---:R-:W-:Y:S01]  /*32f0*/  ISETP.NE.AND P0, PT, R8, 0x63, PT ;  /* 0x000000630800780c */ /* 0x004fe20003f05270 */
[----:B------:R-:W-:-:S12]  /*3300*/  BRA.DIV UR5, `(.L_x_28) ;  /* 0x0000001a05bc7947 */ /* 0x000fd8000b800000 */
[----:B------:R-:W-:-:S13]  /*3310*/  VOTE.ANY P0, !P0 ;  /* 0x0000000000ff7806 */ /* 0x000fda0004000100 */
.L_x_82:
[----:B------:R-:W-:Y:S05]  /*3320*/  @P0 BRA `(.L_x_29) ;  /* 0xfffffffc00e00947 */ /* 0x000fea000383ffff */
.L_x_27:
[----:B------:R-:W-:Y:S01]  /*3330*/  UMOV UR5, 0xffffffff ;  /* 0xffffffff00057882 */ /* 0x000fe20000000000 */
[----:B------:R-:W-:Y:S02]  /*3340*/  ISETP.NE.AND P0, PT, R8, 0x65, PT ;  /* 0x000000650800780c */ /* 0x000fe40003f05270 */
[----:B------:R-:W-:Y:S11]  /*3350*/  BRA.DIV UR5, `(.L_x_30) ;  /* 0x0000001a05c87947 */ /* 0x000ff6000b800000 */
[----:B------:R-:W-:Y:S01]  /*3360*/  VOTE.ANY R10, PT, !P0 ;  /* 0x00000000000a7806 */ /* 0x000fe200040e0100 */
[----:B------:R-:W-:-:S03]  /*3370*/  VIADD R18, R18, 0xffffffe0 ;  /* 0xffffffe012127836 */ /* 0x000fc60000000000 */
[----:B------:R-:W-:-:S05]  /*3380*/  LOP3.LUT R10, R10, 0x80000000, R19, 0xec, !PT ;  /* 0x800000000a0a7812 */ /* 0x000fca00078eec13 */
        /* <DEDUP_REMOVED lines=14> */
[----:B------:R-:W-:-:S05]  /*3470*/  IMAD.IADD R45, R44, 0x1, R45 ;  /* 0x000000012c2d7824 */ /* 0x000fca00078e022d */
[----:B------:R-:W0:Y:S02]  /*3480*/  SHFL.DOWN PT, R16, R45, 0x4, R15 ;  /* 0x088000002d107989 */ /* 0x000e2400000e000f */
[----:B0-----:R-:W-:Y:S02]  /*3490*/  SEL R16, R16, RZ, !P0 ;  /* 0x000000ff10107207 */ /* 0x001fe40004000000 */
[----:B------:R-:W-:-:S03]  /*34a0*/  ISETP.GT.AND P0, PT, R10, R15, PT ;  /* 0x0000000f0a00720c */ /* 0x000fc60003f04270 */
[----:B------:R-:W-:-:S05]  /*34b0*/  IMAD.IADD R9, R45, 0x1, R16 ;  /* 0x000000012d097824 */ /* 0x000fca00078e0210 */
[----:B------:R-:W0:Y:S02]  /*34c0*/  SHFL.DOWN PT, R16, R9, 0x8, R15 ;  /* 0x0900000009107989 */ /* 0x000e2400000e000f */
[----:B0-----:R-:W-:Y:S02]  /*34d0*/  SEL R16, R16, RZ, !P0 ;  /* 0x000000ff10107207 */ /* 0x001fe40004000000 */
[----:B------:R-:W-:Y:S01]  /*34e0*/  ISETP.NE.AND P0, PT, R8, 0x65, PT ;  /* 0x000000650800780c */ /* 0x000fe20003f05270 */
[----:B------:R-:W-:Y:S02]  /*34f0*/  VIADD R8, R38, 0x10 ;  /* 0x0000001026087836 */ /* 0x000fe40000000000 */
[----:B------:R-:W-:-:S03]  /*3500*/  IMAD.IADD R44, R9, 0x1, R16 ;  /* 0x00000001092c7824 */ /* 0x000fc600078e0210 */
[----:B------:R-:W-:Y:S02]  /*3510*/  ISETP.GT.AND P2, PT, R8, R15, PT ;  /* 0x0000000f0800720c */ /* 0x000fe40003f44270 */
[----:B------:R-:W0:Y:S05]  /*3520*/  SHFL.DOWN PT, R16, R44, 0x10, R15 ;  /* 0x0a0000002c107989 */ /* 0x000e2a00000e000f */
[----:B------:R-:W-:Y:S02]  /*3530*/  VOTE.ALL P0, P0 ;  /* 0x0000000000ff7806 */ /* 0x000fe40000000000 */
[----:B0-----:R-:W-:-:S04]  /*3540*/  SEL R13, R16, RZ, !P2 ;  /* 0x000000ff100d7207 */ /* 0x001fc80005000000 */
[----:B------:R-:W-:-:S07]  /*3550*/  IADD3 R12, PT, PT, R44, R13, R12 ;  /* 0x0000000d2c0c7210 */ /* 0x000fce0007ffe00c */
.L_x_91:
[----:B------:R-:W-:Y:S05]  /*3560*/  @P0 BRA `(.L_x_31) ;  /* 0xfffffffc00280947 */ /* 0x000fea000383ffff */
.L_x_25:
[----:B------:R-:W-:Y:S01]  /*3570*/  ISETP.NE.AND P0, PT, R38, RZ, PT ;  /* 0x000000ff2600720c */ /* 0x000fe20003f05270 */
[----:B------:R-:W0:Y:S01]  /*3580*/  @!P1 S2R R9, SR_CgaCtaId ;  /* 0x0000000000099919 */ /* 0x000e220000008800 */
[----:B------:R-:W-:Y:S01]  /*3590*/  @!P1 MOV R8, 0x400 ;  /* 0x0000040000089802 */ /* 0x000fe20000000f00 */
[----:B------:R-:W-:Y:S02]  /*35a0*/  @!P1 IMAD.IADD R11, R11, 0x1, R12 ;  /* 0x000000010b0b9824 */ /* 0x000fe400078e020c */
[----:B------:R-:W-:-:S05]  /*35b0*/  @!P1 IMAD.MOV.U32 R10, RZ, RZ, 0x65 ;  /* 0x00000065ff0a9424 */ /* 0x000fca00078e00ff */
[----:B------:R1:W-:Y:S03]  /*35c0*/  @!P1 ST.E.64.STRONG.GPU desc[UR12][R42.64+0x100], R10 ;  /* 0x0001000a2a009985 */ /* 0x0003e6000c10fb0c */
[----:B------:R-:W-:Y:S01]  /*35d0*/  @!P0 MOV R13, 0x400 ;  /* 0x00000400000d8802 */ /* 0x000fe20000000f00 */
[----:B------:R-:W2:Y:S01]  /*35e0*/  @!P0 S2R R14, SR_CgaCtaId ;  /* 0x00000000000e8919 */ /* 0x000ea20000008800 */
[----:B0-----:R-:W-:Y:S01]  /*35f0*/  @!P1 LEA R9, R9, R8, 0x18 ;  /* 0x0000000809099211 */ /* 0x001fe200078ec0ff */
[----:B------:R-:W-:Y:S02]  /*3600*/  IMAD.MOV.U32 R8, RZ, RZ, R17 ;  /* 0x000000ffff087224 */ /* 0x000fe400078e0011 */
[----:B------:R-:W-:Y:S02]  /*3610*/  @!P0 IMAD.MOV.U32 R8, RZ, RZ, R12 ;  /* 0x000000ffff088224 */ /* 0x000fe400078e000c */
[----:B------:R1:W-:Y:S04]  /*3620*/  @!P1 STS [R9+0x8], R11 ;  /* 0x0000080b09009388 */ /* 0x0003e80000000800 */
[----:B------:R1:W-:Y:S01]  /*3630*/  @!P1 STS [R9+0x4], R12 ;  /* 0x0000040c09009388 */ /* 0x0003e20000000800 */
[----:B--2---:R-:W-:-:S05]  /*3640*/  @!P0 LEA R13, R14, R13, 0x18 ;  /* 0x0000000d0e0d8211 */ /* 0x004fca00078ec0ff */
[----:B------:R1:W-:Y:S02]  /*3650*/  @!P0 STS [R13+0x54], R12 ;  /* 0x0000540c0d008388 */ /* 0x0003e40000000800 */
.L_x_19:
        /* <DEDUP_REMOVED lines=9> */
.L_x_18:
[----:B------:R-:W-:Y:S01]  /*36f0*/  IMAD.IADD R32, R32, 0x1, R39 ;  /* 0x0000000120207824 */ /* 0x000fe200078e0227 */
[----:B------:R-:W0:Y:S01]  /*3700*/  S2R R8, SR_LANEID ;  /* 0x0000000000087919 */ /* 0x000e220000000000 */
[----:B------:R-:W-:Y:S02]  /*3710*/  BAR.SYNC.DEFER_BLOCKING 0x0 ;  /* 0x0000000000007b1d */ /* 0x000fe40000010000 */
[----:B------:R-:W-:Y:S01]  /*3720*/  IMAD.IADD R33, R33, 0x1, R32 ;  /* 0x0000000121217824 */ /* 0x000fe200078e0220 */
[----:B------:R-:W-:Y:S01]  /*3730*/  ISETP.NE.AND P0, PT, R31, RZ, PT ;  /* 0x000000ff1f00720c */ /* 0x000fe20003f05270 */
[----:B------:R-:W-:Y:S02]  /*3740*/  IMAD.U32 R12, RZ, RZ, UR7 ;  /* 0x00000007ff0c7e24 */ /* 0x000fe4000f8e00ff */
[----:B------:R-:W-:Y:S01]  /*3750*/  IMAD.IADD R28, R28, 0x1, R33 ;  /* 0x000000011c1c7824 */ /* 0x000fe200078e0221 */
[----:B------:R-:W1:Y:S03]  /*3760*/  LDCU.64 UR8, c[0x0][0x388] ;  /* 0x00007100ff0877ac */ /* 0x000e660008000a00 */
[----:B------:R-:W-:-:S04]  /*3770*/  IMAD.IADD R27, R27, 0x1, R28 ;  /* 0x000000011b1b7824 */ /* 0x000fc800078e021c */
[----:B------:R-:W-:-:S04]  /*3780*/  IMAD.IADD R26, R26, 0x1, R27 ;  /* 0x000000011a1a7824 */ /* 0x000fc800078e021b */
[----:B------:R-:W-:-:S04]  /*3790*/  IMAD.IADD R25, R25, 0x1, R26 ;  /* 0x0000000119197824 */ /* 0x000fc800078e021a */
[----:B------:R-:W-:-:S04]  /*37a0*/  IMAD.IADD R24, R24, 0x1, R25 ;  /* 0x0000000118187824 */ /* 0x000fc800078e0219 */
[----:B------:R-:W-:Y:S02]  /*37b0*/  IMAD.IADD R23, R23, 0x1, R24 ;  /* 0x0000000117177824 */ /* 0x000fe400078e0218 */
[----:B0-----:R-:W-:Y:S02]  /*37c0*/  IMAD R8, R8, 0x48, R29 ;  /* 0x0000004808087824 */ /* 0x001fe400078e021d */
[----:B------:R-:W-:-:S03]  /*37d0*/  IMAD.IADD R22, R22, 0x1, R23 ;  /* 0x0000000116167824 */ /* 0x000fc600078e0217 */
[----:B------:R-:W-:Y:S01]  /*37e0*/  STS [R8], R39 ;  /* 0x0000002708007388 */ /* 0x000fe20000000800 */
[----:B------:R-:W-:-:S03]  /*37f0*/  IMAD.IADD R21, R21, 0x1, R22 ;  /* 0x0000000115157824 */ /* 0x000fc600078e0216 */
[----:B------:R-:W-:Y:S01]  /*3800*/  STS [R8+0x4], R32 ;  /* 0x0000042008007388 */ /* 0x000fe20000000800 */
        /* <DEDUP_REMOVED lines=15> */
[----:B------:R-:W-:Y:S04]  /*3900*/  STS [R8+0x24], R22 ;  /* 0x0000241608007388 */ /* 0x000fe80000000800 */
        /* <DEDUP_REMOVED lines=8> */
[----:B------:R0:W-:Y:S01]  /*3990*/  STS [R8+0x48], R0 ;  /* 0x0000480008007388 */ /* 0x0001e20000000800 */
[----:B------:R-:W-:-:S03]  /*39a0*/  NOP ;  /* 0x0000000000007918 */ /* 0x000fc60000000000 */
[----:B------:R-:W-:Y:S04]  /*39b0*/  LDS R39, [R29] ;  /* 0x000000001d277984 */ /* 0x000fe80000000800 */
[----:B------:R-:W-:Y:S04]  /*39c0*/  LDS R41, [R29+0x80] ;  /* 0x000080001d297984 */ /* 0x000fe80000000800 */
        /* <DEDUP_REMOVED lines=17> */
[----:B------:R2:W-:Y:S01]  /*3ae0*/  @!P0 STS [UR4+0x7b80], R12 ;  /* 0x007b800cff008988 */ /* 0x0005e20008000804 */
[----:B------:R-:W-:Y:S01]  /*3af0*/  BAR.SYNC.DEFER_BLOCKING 0x0 ;  /* 0x0000000000007b1d */ /* 0x000fe20000010000 */
[----:B0-----:R-:W-:-:S05]  /*3b00*/  IADD3 R0, P0, PT, R30, UR10, RZ ;  /* 0x0000000a1e007c10 */ /* 0x001fca000ff1e0ff */
[----:B------:R-:W0:Y:S01]  /*3b10*/  S2R R2, SR_TID.X ;  /* 0x0000000000027919 */ /* 0x000e220000002100 */
[----:B------:R-:W3:Y:S01]  /*3b20*/  LDS R31, [UR4+0x7b80] ;  /* 0x007b8004ff1f7984 */ /* 0x000ee20008000800 */
[C---:B0-----:R-:W-:Y:S02]  /*3b30*/  LOP3.LUT R3, R2.reuse, 0x3e0, RZ, 0xc0, !PT ;  /* 0x000003e002037812 */ /* 0x041fe400078ec0ff */
[----:B------:R-:W-:-:S05]  /*3b40*/  LOP3.LUT R2, R2, 0x1f, RZ, 0xc0, !PT ;  /* 0x0000001f02027812 */ /* 0x000fca00078ec0ff */
[----:B------:R-:W-:Y:S02]  /*3b50*/  IMAD R8, R3, 0x13, R2 ;  /* 0x0000001303087824 */ /* 0x000fe400078e0202 */
[----:B------:R-:W-:Y:S01]  /*3b60*/  IMAD.X R3, RZ, RZ, UR11, P0 ;  /* 0x0000000bff037e24 */ /* 0x000fe200080e06ff */
[----:B-1----:R-:W-:Y:S01]  /*3b70*/  LEA R2, P0, R0, UR8, 0x2 ;  /* 0x0000000800027c11 */ /* 0x002fe2000f8010ff */
[C---:B------:R-:W-:Y:S02]  /*3b80*/  VIADD R10, R8.reuse, 0x20 ;  /* 0x00000020080a7836 */ /* 0x040fe40000000000 */
[----:B--2---:R-:W-:Y:S01]  /*3b90*/  VIADD R12, R8, 0xa0 ;  /* 0x000000a0080c7836 */ /* 0x004fe20000000000 */
[----:B------:R-:W-:Y:S01]  /*3ba0*/  LEA.HI.X R3, R0, UR9, R3, 0x2, P0 ;  /* 0x0000000900037c11 */ /* 0x000fe200080f1403 */
[----:B------:R-:W-:Y:S01]  /*3bb0*/  VIADD R0, R8, 0x40 ;  /* 0x0000004008007836 */ /* 0x000fe20000000000 */
[-C--:B---3--:R-:W-:Y:S02]  /*3bc0*/  ISETP.GE.AND P1, PT, R30, R31.reuse, PT ;  /* 0x0000001f1e00720c */ /* 0x088fe40003f26270 */
[-C--:B------:R-:W-:Y:S01]  /*3bd0*/  ISETP.GE.AND P2, PT, R10, R31.reuse, PT ;  /* 0x0000001f0a00720c */ /* 0x080fe20003f46270 */
[----:B------:R-:W-:Y:S01]  /*3be0*/  VIADD R10, R8, 0x60 ;  /* 0x00000060080a7836 */ /* 0x000fe20000000000 */
[-C--:B------:R-:W-:Y:S01]  /*3bf0*/  ISETP.GE.AND P3, PT, R0, R31.reuse, PT ;  /* 0x0000001f0000720c */ /* 0x080fe20003f66270 */
[----:B------:R-:W-:Y:S01]  /*3c00*/  VIADD R0, R8, 0x80 ;  /* 0x0000008008007836 */ /* 0x000fe20000000000 */
[----:B------:R-:W-:-:S02]  /*3c10*/  ISETP.GE.AND P6, PT, R12, R31, PT ;  /* 0x0000001f0c00720c */ /* 0x000fc40003fc6270 */
[-C--:B------:R-:W-:Y:S01]  /*3c20*/  ISETP.GE.AND P4, PT, R10, R31.reuse, PT ;  /* 0x0000001f0a00720c */ /* 0x080fe20003f86270 */
[----:B------:R-:W-:Y:S01]  /*3c30*/  VIADD R10, R8, 0xc0 ;  /* 0x000000c0080a7836 */ /* 0x000fe20000000000 */
[-C--:B------:R-:W-:Y:S01]  /*3c40*/  ISETP.GE.AND P5, PT, R0, R31.reuse, PT ;  /* 0x0000001f0000720c */ /* 0x080fe20003fa6270 */
[----:B------:R-:W-:Y:S02]  /*3c50*/  VIADD R0, R8, 0xe0 ;  /* 0x000000e008007836 */ /* 0x000fe40000000000 */
[----:B------:R0:W-:Y:S01]  /*3c60*/  @!P1 STG.E desc[UR12][R2.64], R39 ;  /* 0x0000002702009986 */ /* 0x0001e2000c10190c */
[-C--:B------:R-:W-:Y:S01]  /*3c70*/  ISETP.GE.AND P0, PT, R10, R31.reuse, PT ;  /* 0x0000001f0a00720c */ /* 0x080fe20003f06270 */
[----:B------:R-:W-:Y:S01]  /*3c80*/  VIADD R10, R8, 0x160 ;  /* 0x00000160080a7836 */ /* 0x000fe20000000000 */
[-C--:B------:R-:W-:Y:S01]  /*3c90*/  ISETP.GE.AND P1, PT, R0, R31.reuse, PT ;  /* 0x0000001f0000720c */ /* 0x080fe20003f26270 */
[----:B------:R-:W-:Y:S01]  /*3ca0*/  VIADD R0, R8, 0x140 ;  /* 0x0000014008007836 */ /* 0x000fe20000000000 */
[----:B------:R0:W-:Y:S01]  /*3cb0*/  @!P2 STG.E desc[UR12][R2.64+0x80], R41 ;  /* 0x000080290200a986 */ /* 0x0001e2000c10190c */
[----:B------:R-:W-:-:S03]  /*3cc0*/  ISETP.GE.AND P2, PT, R37, R31, PT ;  /* 0x0000001f2500720c */ /* 0x000fc60003f46270 */
[----:B------:R0:W-:Y:S01]  /*3cd0*/  @!P3 STG.E desc[UR12][R2.64+0x100], R43 ;  /* 0x0001002b0200b986 */ /* 0x0001e2000c10190c */
[----:B------:R-:W-:-:S03]  /*3ce0*/  ISETP.GE.AND P3, PT, R36, R31, PT ;  /* 0x0000001f2400720c */ /* 0x000fc60003f66270 */
[----:B------:R0:W-:Y:S01]  /*3cf0*/  @!P4 STG.E desc[UR12][R2.64+0x180], R45 ;  /* 0x0001802d0200c986 */ /* 0x0001e2000c10190c */
[-C--:B------:R-:W-:Y:S01]  /*3d00*/  ISETP.GE.AND P4, PT, R0, R31.reuse, PT ;  /* 0x0000001f0000720c */ /* 0x080fe20003f86270 */
[----:B------:R-:W-:Y:S02]  /*3d10*/  VIADD R0, R8, 0x180 ;  /* 0x0000018008007836 */ /* 0x000fe40000000000 */
[----:B------:R0:W-:Y:S01]  /*3d20*/  @!P5 STG.E desc[UR12][R2.64+0x200], R4 ;  /* 0x000200040200d986 */ /* 0x0001e2000c10190c */
[-C--:B------:R-:W-:Y:S01]  /*3d30*/  ISETP.GE.AND P5, PT, R10, R31.reuse, PT ;  /* 0x0000001f0a00720c */ /* 0x080fe20003fa6270 */
[----:B------:R-:W-:Y:S02]  /*3d40*/  VIADD R10, R8, 0x1a0 ;  /* 0x000001a0080a7836 */ /* 0x000fe40000000000 */
[----:B------:R0:W-:Y:S01]  /*3d50*/  @!P6 STG.E desc[UR12][R2.64+0x280], R6 ;  /* 0x000280060200e986 */ /* 0x0001e2000c10190c */
[----:B------:R-:W-:Y:S01]  /*3d60*/  ISETP.GE.AND P6, PT, R0, R31, PT ;  /* 0x0000001f0000720c */ /* 0x000fe20003fc6270 */
[----:B------:R-:W-:-:S02]  /*3d70*/  VIADD R0, R8, 0x1c0 ;  /* 0x000001c008007836 */ /* 0x000fc40000000000 */
[----:B------:R0:W-:Y:S01]  /*3d80*/  @!P0 STG.E desc[UR12][R2.64+0x300], R33 ;  /* 0x0003002102008986 */ /* 0x0001e2000c10190c */
[-C--:B------:R-:W-:Y:S01]  /*3d90*/  ISETP.GE.AND P0, PT, R10, R31.reuse, PT ;  /* 0x0000001f0a00720c */ /* 0x080fe20003f06270 */
[C---:B------:R-:W-:Y:S02]  /*3da0*/  VIADD R10, R8.reuse, 0x1e0 ;  /* 0x000001e0080a7836 */ /* 0x040fe40000000000 */
[----:B------:R-:W-:Y:S01]  /*3db0*/  VIADD R8, R8, 0x200 ;  /* 0x0000020008087836 */ /* 0x000fe20000000000 */
[----:B------:R0:W-:Y:S01]  /*3dc0*/  @!P1 STG.E desc[UR12][R2.64+0x380], R25 ;  /* 0x0003801902009986 */ /* 0x0001e2000c10190c */
[----:B------:R-:W-:-:S03]  /*3dd0*/  ISETP.GE.AND P1, PT, R0, R31, PT ;  /* 0x0000001f0000720c */ /* 0x000fc60003f26270 */
        /* <DEDUP_REMOVED lines=8> */
[----:B------:R0:W-:Y:S04]  /*3e60*/  @!P6 STG.E desc[UR12][R2.64+0x600], R15 ;  /* 0x0006000f0200e986 */ /* 0x0001e8000c10190c */
[----:B------:R0:W-:Y:S04]  /*3e70*/  @!P0 STG.E desc[UR12][R2.64+0x680], R13 ;  /* 0x0006800d02008986 */ /* 0x0001e8000c10190c */
[----:B------:R0:W-:Y:S04]  /*3e80*/  @!P1 STG.E desc[UR12][R2.64+0x700], R11 ;  /* 0x0007000b02009986 */ /* 0x0001e8000c10190c */
[----:B------:R0:W-:Y:S04]  /*3e90*/  @!P2 STG.E desc[UR12][R2.64+0x780], R9 ;  /* 0x000780090200a986 */ /* 0x0001e8000c10190c */
[----:B------:R0:W-:Y:S04]  /*3ea0*/  @!P3 STG.E desc[UR12][R2.64+0x800], R7 ;  /* 0x000800070200b986 */ /* 0x0001e8000c10190c */
[----:B------:R0:W-:Y:S01]  /*3eb0*/  @!P4 STG.E desc[UR12][R2.64+0x880], R5 ;  /* 0x000880050200c986 */ /* 0x0001e2000c10190c */
[----:B------:R-:W-:Y:S05]  /*3ec0*/  @P5 EXIT ;  /* 0x000000000000594d */ /* 0x000fea0003800000 */
[----:B------:R-:W-:Y:S01]  /*3ed0*/  STG.E desc[UR12][R2.64+0x900], R27 ;  /* 0x0009001b02007986 */ /* 0x000fe2000c10190c */
[----:B------:R-:W-:Y:S05]  /*3ee0*/  EXIT ;  /* 0x000000000000794d */ /* 0x000fea0003800000 */
.L_x_5:
[----:B------:R-:W-:Y:S01]  /*3ef0*/  BSSY B1, `(.L_x_32) ;  /* 0x0000006000017945 */ /* 0x000fe20003800000 */
[----:B------:R-:W-:Y:S01]  /*3f00*/  PLOP3.LUT P0, PT, P0, PT, PT, 0x8, 0x80 ;  /* 0x000000000080781c */ /* 0x000fe2000070e170 */
[----:B------:R-:W-:-:S12]  /*3f10*/  IMAD.MOV.U32 R10, RZ, RZ, -0x1 ;  /* 0xffffffffff0a7424 */ /* 0x000fd800078e00ff */
[----:B------:R-:W-:Y:S05]  /*3f20*/  WARPSYNC.COLLECTIVE R10, `(.L_x_33) ;  /* 0x000000000a087348 */ /* 0x000fea0003c00000 */
[----:B------:R-:W-:Y:S01]  /*3f30*/  VOTE.ANY P0, P0 ;  /* 0x0000000000ff7806 */ /* 0x000fe20000000100 */
[----:B------:R-:W-:-:S12]  /*3f40*/  ENDCOLLECTIVE ;  /* 0x000000000000791b */ /* 0x000fd80003800000 */
.L_x_33:
[----:B------:R-:W-:Y:S05]  /*3f50*/  BSYNC B1 ;  /* 0x0000000000017941 */ /* 0x000fea0003800000 */
.L_x_32:
[----:B------:R-:W-:Y:S05]  /*3f60*/  BRA `(.L_x_34) ;  /* 0xffffffd000287947 */ /* 0x000fea000383ffff */
.L_x_7:
[----:B------:R-:W-:Y:S01]  /*3f70*/  BSSY B1, `(.L_x_35) ;  /* 0x0000006000017945 */ /* 0x000fe20003800000 */
[----:B------:R-:W-:Y:S01]  /*3f80*/  PLOP3.LUT P0, PT, P0, PT, PT, 0x8, 0x80 ;  /* 0x000000000080781c */ /* 0x000fe2000070e170 */
[----:B------:R-:W-:-:S12]  /*3f90*/  IMAD.MOV.U32 R10, RZ, RZ, -0x1 ;  /* 0xffffffffff0a7424 */ /* 0x000fd800078e00ff */
[----:B------:R-:W-:Y:S05]  /*3fa0*/  WARPSYNC.COLLECTIVE R10, `(.L_x_36) ;  /* 0x000000000a087348 */ /* 0x000fea0003c00000 */
[----:B------:R-:W-:Y:S01]  /*3fb0*/  VOTE.ANY P0, P0 ;  /* 0x0000000000ff7806 */ /* 0x000fe20000000100 */
[----:B------:R-:W-:-:S12]  /*3fc0*/  ENDCOLLECTIVE ;  /* 0x000000000000791b */ /* 0x000fd80003800000 */
.L_x_36:
[----:B------:R-:W-:Y:S05]  /*3fd0*/  BSYNC B1 ;  /* 0x0000000000017941 */ /* 0x000fea0003800000 */
.L_x_35:
[----:B------:R-:W-:Y:S05]  /*3fe0*/  BRA `(.L_x_37) ;  /* 0xffffffd0002c7947 */ /* 0x000fea000383ffff */
.L_x_9:
[----:B------:R-:W0:Y:S01]  /*3ff0*/  S2R R8, SR_GEMASK ;  /* 0x0000000000087919 */ /* 0x000e220000003c00 */
[----:B------:R-:W-:Y:S01]  /*4000*/  BSSY B1, `(.L_x_38) ;  /* 0x0000006000017945 */ /* 0x000fe20003800000 */
[----:B------:R-:W-:Y:S01]  /*4010*/  PLOP3.LUT P2, PT, P0, PT, PT, 0x8, 0x80 ;  /* 0x000000000080781c */ /* 0x000fe2000074e170 */
[----:B------:R-:W-:-:S12]  /*4020*/  IMAD.MOV.U32 R10, RZ, RZ, -0x1 ;  /* 0xffffffffff0a7424 */ /* 0x000fd800078e00ff */
[----:B0-----:R-:W-:Y:S05]  /*4030*/  WARPSYNC.COLLECTIVE R10, `(.L_x_39) ;  /* 0x000000000a087348 */ /* 0x001fea0003c00000 */
[----:B------:R-:W-:Y:S01]  /*4040*/  VOTE.ANY R10, PT, P2 ;  /* 0x00000000000a7806 */ /* 0x000fe200010e0100 */
[----:B0-----:R-:W-:Y:S06]  /*4050*/  ENDCOLLECTIVE ;  /* 0x000000000000791b */ /* 0x001fec0003800000 */
.L_x_39:
[----:B------:R-:W-:Y:S05]  /*4060*/  BSYNC B1 ;  /* 0x0000000000017941 */ /* 0x000fea0003800000 */
.L_x_38:
[----:B------:R-:W-:Y:S01]  /*4070*/  LOP3.LUT R10, R10, 0x80000000, R8, 0xec, !PT ;  /* 0x800000000a0a7812 */ /* 0x000fe200078eec08 */
[----:B------:R-:W-:Y:S01]  /*4080*/  IMAD.MOV.U32 R14, RZ, RZ, 0x1 ;  /* 0x00000001ff0e7424 */ /* 0x000fe200078e00ff */
[----:B------:R-:W-:Y:S01]  /*4090*/  ISETP.NE.AND P0, PT, R12, 0x65, PT ;  /* 0x000000650c00780c */ /* 0x000fe20003f05270 */
[C---:B------:R-:W-:Y:S02]  /*40a0*/  VIADD R38, R37.reuse, 0x2 ;  /* 0x0000000225267836 */ /* 0x040fe40000000000 */
[C---:B------:R-:W-:Y:S02]  /*40b0*/  VIADD R11, R10.reuse, 0xffffffff ;  /* 0xffffffff0a0b7836 */ /* 0x040fe40000000000 */
[C---:B------:R-:W-:Y:S02]  /*40c0*/  VIADD R19, R37.reuse, 0x4 ;  /* 0x0000000425137836 */ /* 0x040fe40000000000 */
[----:B------:R-:W-:Y:S01]  /*40d0*/  VIADD R39, R37, 0x10 ;  /* 0x0000001025277836 */ /* 0x000fe20000000000 */
[----:B------:R-:W-:Y:S01]  /*40e0*/  LOP3.LUT R11, R10, R11, RZ, 0xc, !PT ;  /* 0x0000000b0a0b7212 */ /* 0x000fe200078e0cff */
[----:B------:R-:W-:-:S03]  /*40f0*/  IMAD.MOV.U32 R10, RZ, RZ, -0x1 ;  /* 0xffffffffff0a7424 */ /* 0x000fc600078e00ff */
[----:B------:R0:W1:Y:S04]  /*4100*/  POPC R15, R11 ;  /* 0x0000000b000f7309 */ /* 0x0000680000000000 */
[----:B01----:R-:W-:Y:S05]  /*4110*/  WARPSYNC.COLLECTIVE R10, `(.L_x_40) ;  /* 0x000000000a087348 */ /* 0x003fea0003c00000 */
[----:B-1----:R1:W2:Y:S02]  /*4120*/  SHFL.DOWN P2, R16, R13, R14, R15 ;  /* 0x0800000e0d107389 */ /* 0x0022a4000004000f */
[----:B012---:R-:W-:Y:S05]  /*4130*/  ENDCOLLECTIVE ;  /* 0x000000000000791b */ /* 0x007fea0003800000 */
.L_x_40:
[----:B------:R-:W-:Y:S01]  /*4140*/  IMAD.MOV.U32 R14, RZ, RZ, 0x2 ;  /* 0x00000002ff0e7424 */ /* 0x000fe200078e00ff */
[----:B------:R-:W-:-:S04]  /*4150*/  ISETP.GE.AND P2, PT, R37, R15, PT ;  /* 0x0000000f2500720c */ /* 0x000fc80003f46270 */
[----:B------:R-:W-:-:S05]  /*4160*/  SEL R16, R16, RZ, !P2 ;  /* 0x000000ff10107207 */ /* 0x000fca0005000000 */
[----:B------:R-:W-:-:S04]  /*4170*/  IMAD.IADD R36, R16, 0x1, R13 ;  /* 0x0000000110247824 */ /* 0x000fc800078e020d */
[----:B------:R-:W-:-:S07]  /*4180*/  IMAD.MOV.U32 R13, RZ, RZ, R36 ;  /* 0x000000ffff0d7224 */ /* 0x000fce00078e0024 */
[----:B------:R-:W-:Y:S05]  /*4190*/  WARPSYNC.COLLECTIVE R10, `(.L_x_41) ;  /* 0x000000000a087348 */ /* 0x000fea0003c00000 */
[----:B------:R0:W1:Y:S02]  /*41a0*/  SHFL.DOWN P2, R16, R13, R14, R15 ;  /* 0x0800000e0d107389 */ /* 0x000064000004000f */
[----:B01----:R-:W-:Y:S05]  /*41b0*/  ENDCOLLECTIVE ;  /* 0x000000000000791b */ /* 0x003fea0003800000 */
.L_x_41:
[----:B------:R-:W-:Y:S01]  /*41c0*/  IMAD.MOV.U32 R14, RZ, RZ, 0x4 ;  /* 0x00000004ff0e7424 */ /* 0x000fe200078e00ff */
[----:B------:R-:W-:-:S04]  /*41d0*/  ISETP.GT.AND P2, PT, R38, R15, PT ;  /* 0x0000000f2600720c */ /* 0x000fc80003f44270 */
[----:B------:R-:W-:-:S05]  /*41e0*/  SEL R11, R16, RZ, !P2 ;  /* 0x000000ff100b7207 */ /* 0x000fca0005000000 */
[----:B------:R-:W-:Y:S02]  /*41f0*/  IMAD.IADD R40, R36, 0x1, R11 ;  /* 0x0000000124287824 */ /* 0x000fe400078e020b */
[----:B------:R-:W-:Y:S02]  /*4200*/  VIADD R36, R37, 0x8 ;  /* 0x0000000825247836 */ /* 0x000fe40000000000 */
[----:B------:R-:W-:-:S07]  /*4210*/  IMAD.MOV.U32 R13, RZ, RZ, R40 ;  /* 0x000000ffff0d7224 */ /* 0x000fce00078e0028 */
[----:B------:R-:W-:Y:S05]  /*4220*/  WARPSYNC.COLLECTIVE R10, `(.L_x_42) ;  /* 0x000000000a087348 */ /* 0x000fea0003c00000 */
[----:B------:R0:W1:Y:S02]  /*4230*/  SHFL.DOWN P2, R16, R13, R14, R15 ;  /* 0x0800000e0d107389 */ /* 0x000064000004000f */
[----:B01----:R-:W-:Y:S05]  /*4240*/  ENDCOLLECTIVE ;  /* 0x000000000000791b */ /* 0x003fea0003800000 */
.L_x_42:
[----:B------:R-:W-:Y:S01]  /*4250*/  IMAD.MOV.U32 R14, RZ, RZ, 0x8 ;  /* 0x00000008ff0e7424 */ /* 0x000fe200078e00ff */
[----:B------:R-:W-:-:S04]  /*4260*/  ISETP.GT.AND P2, PT, R19, R15, PT ;  /* 0x0000000f1300720c */ /* 0x000fc80003f44270 */
[----:B------:R-:W-:-:S05]  /*4270*/  SEL R11, R16, RZ, !P2 ;  /* 0x000000ff100b7207 */ /* 0x000fca0005000000 */
[----:B------:R-:W-:-:S04]  /*4280*/  IMAD.IADD R42, R40, 0x1, R11 ;  /* 0x00000001282a7824 */ /* 0x000fc800078e020b */
[----:B------:R-:W-:-:S07]  /*4290*/  IMAD.MOV.U32 R13, RZ, RZ, R42 ;  /* 0x000000ffff0d7224 */ /* 0x000fce00078e002a */
[----:B------:R-:W-:Y:S05]  /*42a0*/  WARPSYNC.COLLECTIVE R10, `(.L_x_43) ;  /* 0x000000000a087348 */ /* 0x000fea0003c00000 */
[----:B------:R0:W1:Y:S02]  /*42b0*/  SHFL.DOWN P2, R16, R13, R14, R15 ;  /* 0x0800000e0d107389 */ /* 0x000064000004000f */
[----:B01----:R-:W-:Y:S05]  /*42c0*/  ENDCOLLECTIVE ;  /* 0x000000000000791b */ /* 0x003fea0003800000 */
.L_x_43:
        /* <DEDUP_REMOVED lines=8> */
.L_x_44:
[----:B------:R-:W-:Y:S05]  /*4350*/  WARPSYNC.COLLECTIVE R10, `(.L_x_45) ;  /* 0x000000000a087348 */ /* 0x000fea0003c00000 */
[----:B------:R-:W-:Y:S01]  /*4360*/  VOTE.ALL P0, P0 ;  /* 0x0000000000ff7806 */ /* 0x000fe20000000000 */
[----:B------:R-:W-:-:S12]  /*4370*/  ENDCOLLECTIVE ;  /* 0x000000000000791b */ /* 0x000fd80003800000 */
.L_x_45:
[----:B------:R-:W0:Y:S01]  /*4380*/  LDC.64 R12, c[0x0][0x390] ;  /* 0x0000e400ff0c7b82 */ /* 0x000e220000000a00 */
[----:B------:R-:W-:-:S04]  /*4390*/  ISETP.GT.AND P2, PT, R39, R15, PT ;  /* 0x0000000f2700720c */ /* 0x000fc80003f44270 */
[----:B------:R-:W-:-:S05]  /*43a0*/  SEL R16, R16, RZ, !P2 ;  /* 0x000000ff10107207 */ /* 0x000fca0005000000 */
[----:B------:R-:W-:Y:S01]  /*43b0*/  IMAD.IADD R40, R41, 0x1, R16 ;  /* 0x0000000129287824 */ /* 0x000fe200078e0210 */
[----:B0-----:R-:W-:-:S05]  /*43c0*/  IADD3 R42, P2, PT, R12, 0x100, RZ ;  /* 0x000001000c2a7810 */ /* 0x001fca0007f5e0ff */
[----:B------:R-:W-:Y:S01]  /*43d0*/  IMAD.X R43, RZ, RZ, R13, P2 ;  /* 0x000000ffff2b7224 */ /* 0x000fe200010e060d */
[----:B------:R-:W-:Y:S07]  /*43e0*/  BRA `(.L_x_46) ;  /* 0xffffffcc00c87947 */ /* 0x000fee000383ffff */
.L_x_11:
[----:B------:R-:W-:Y:S01]  /*43f0*/  BSSY B1, `(.L_x_47) ;  /* 0x0000006000017945 */ /* 0x000fe20003800000 */
[----:B------:R-:W-:Y:S01]  /*4400*/  PLOP3.LUT P0, PT, P0, PT, PT, 0x8, 0x80 ;  /* 0x000000000080781c */ /* 0x000fe2000070e170 */
[----:B------:R-:W-:-:S12]  /*4410*/  IMAD.MOV.U32 R10, RZ, RZ, -0x1 ;  /* 0xffffffffff0a7424 */ /* 0x000fd800078e00ff */
[----:B------:R-:W-:Y:S05]  /*4420*/  WARPSYNC.COLLECTIVE R10, `(.L_x_48) ;  /* 0x000000000a087348 */ /* 0x000fea0003c00000 */
[----:B------:R-:W-:Y:S01]  /*4430*/  VOTE.ANY P0, P0 ;  /* 0x0000000000ff7806 */ /* 0x000fe20000000100 */
[----:B------:R-:W-:-:S12]  /*4440*/  ENDCOLLECTIVE ;  /* 0x000000000000791b */ /* 0x000fd80003800000 */
.L_x_48:
[----:B------:R-:W-:Y:S05]  /*4450*/  BSYNC B1 ;  /* 0x0000000000017941 */ /* 0x000fea0003800000 */
.L_x_47:
[----:B------:R-:W-:Y:S05]  /*4460*/  BRA `(.L_x_49) ;  /* 0xffffffcc00d07947 */ /* 0x000fea000383ffff */
.L_x_13:
[----:B------:R-:W-:Y:S01]  /*4470*/  BSSY B1, `(.L_x_50) ;  /* 0x0000006000017945 */ /* 0x000fe20003800000 */
[----:B------:R-:W-:Y:S01]  /*4480*/  PLOP3.LUT P0, PT, P0, PT, PT, 0x8, 0x80 ;  /* 0x000000000080781c */ /* 0x000fe2000070e170 */
[----:B------:R-:W-:-:S12]  /*4490*/  IMAD.MOV.U32 R10, RZ, RZ, -0x1 ;  /* 0xffffffffff0a7424 */ /* 0x000fd800078e00ff */
[----:B------:R-:W-:Y:S05]  /*44a0*/  WARPSYNC.COLLECTIVE R10, `(.L_x_51) ;  /* 0x000000000a087348 */ /* 0x000fea0003c00000 */
[----:B------:R-:W-:Y:S01]  /*44b0*/  VOTE.ANY P0, P0 ;  /* 0x0000000000ff7806 */ /* 0x000fe20000000100 */
[----:B------:R-:W-:-:S12]  /*44c0*/  ENDCOLLECTIVE ;  /* 0x000000000000791b */ /* 0x000fd80003800000 */
.L_x_51:
[----:B------:R-:W-:Y:S05]  /*44d0*/  BSYNC B1 ;  /* 0x0000000000017941 */ /* 0x000fea0003800000 */
.L_x_50:
[----:B------:R-:W-:Y:S05]  /*44e0*/  BRA `(.L_x_52) ;  /* 0xffffffcc00d47947 */ /* 0x000fea000383ffff */
.L_x_15:
[----:B------:R-:W-:Y:S01]  /*44f0*/  BSSY B1, `(.L_x_53) ;  /* 0x0000006000017945 */ /* 0x000fe20003800000 */
[----:B------:R-:W-:Y:S01]  /*4500*/  PLOP3.LUT P2, PT, P0, PT, PT, 0x8, 0x80 ;  /* 0x000000000080781c */ /* 0x000fe2000074e170 */
[----:B------:R-:W-:-:S12]  /*4510*/  IMAD.MOV.U32 R10, RZ, RZ, -0x1 ;  /* 0xffffffffff0a7424 */ /* 0x000fd800078e00ff */
[----:B------:R-:W-:Y:S05]  /*4520*/  WARPSYNC.COLLECTIVE R10, `(.L_x_54) ;  /* 0x000000000a087348 */ /* 0x000fea0003c00000 */
[----:B------:R-:W-:Y:S01]  /*4530*/  VOTE.ANY R10, PT, P2 ;  /* 0x00000000000a7806 */ /* 0x000fe200010e0100 */
[----:B------:R-:W-:Y:S06]  /*4540*/  ENDCOLLECTIVE ;  /* 0x000000000000791b */ /* 0x000fec0003800000 */
.L_x_54:
[----:B------:R-:W-:Y:S05]  /*4550*/  BSYNC B1 ;  /* 0x0000000000017941 */ /* 0x000fea0003800000 */
.L_x_53:
[----:B------:R-:W-:Y:S01]  /*4560*/  LOP3.LUT R10, R10, 0x80000000, R8, 0xec, !PT ;  /* 0x800000000a0a7812 */ /* 0x000fe200078eec08 */
[----:B------:R-:W-:Y:S02]  /*4570*/  IMAD.MOV.U32 R14, RZ, RZ, 0x1 ;  /* 0x00000001ff0e7424 */ /* 0x000fe400078e00ff */
[----:B------:R-:W-:Y:S02]  /*4580*/  VIADD R18, R18, 0xffffffe0 ;  /* 0xffffffe012127836 */ /* 0x000fe40000000000 */
[----:B------:R-:W-:-:S05]  /*4590*/  VIADD R15, R10, 0xffffffff ;  /* 0xffffffff0a0f7836 */ /* 0x000fca0000000000 */
[----:B------:R-:W-:Y:S01]  /*45a0*/  LOP3.LUT R15, R10, R15, RZ, 0xc, !PT ;  /* 0x0000000f0a0f7212 */ /* 0x000fe200078e0cff */
[----:B------:R-:W-:-:S05]  /*45b0*/  IMAD.MOV.U32 R10, RZ, RZ, -0x1 ;  /* 0xffffffffff0a7424 */ /* 0x000fca00078e00ff */
[----:B------:R-:W0:Y:S02]  /*45c0*/  POPC R15, R15 ;  /* 0x0000000f000f7309 */ /* 0x000e240000000000 */
[----:B0-----:R-:W-:Y:S05]  /*45d0*/  WARPSYNC.COLLECTIVE R10, `(.L_x_55) ;  /* 0x000000000a087348 */ /* 0x001fea0003c00000 */
[----:B0-----:R0:W1:Y:S02]  /*45e0*/  SHFL.DOWN P2, R16, R13, R14, R15 ;  /* 0x0800000e0d107389 */ /* 0x001064000004000f */
[----:B01----:R-:W-:Y:S05]  /*45f0*/  ENDCOLLECTIVE ;  /* 0x000000000000791b */ /* 0x003fea0003800000 */
.L_x_55:
[----:B------:R-:W-:Y:S01]  /*4600*/  ISETP.GE.AND P0, PT, R37, R15, PT ;  /* 0x0000000f2500720c */ /* 0x000fe20003f06270 */
[----:B------:R-:W-:-:S03]  /*4610*/  IMAD.MOV.U32 R14, RZ, RZ, 0x2 ;  /* 0x00000002ff0e7424 */ /* 0x000fc600078e00ff */
[----:B------:R-:W-:Y:S02]  /*4620*/  SEL R16, R16, RZ, !P0 ;  /* 0x000000ff10107207 */ /* 0x000fe40004000000 */
[----:B------:R-:W-:-:S03]  /*4630*/  ISETP.GT.AND P0, PT, R38, R15, PT ;  /* 0x0000000f2600720c */ /* 0x000fc60003f04270 */
[----:B------:R-:W-:-:S04]  /*4640*/  IMAD.IADD R41, R16, 0x1, R13 ;  /* 0x0000000110297824 */ /* 0x000fc800078e020d */
[----:B------:R-:W-:-:S07]  /*4650*/  IMAD.MOV.U32 R13, RZ, RZ, R41 ;  /* 0x000000ffff0d7224 */ /* 0x000fce00078e0029 */
[----:B------:R-:W-:Y:S05]  /*4660*/  WARPSYNC.COLLECTIVE R10, `(.L_x_56) ;  /* 0x000000000a087348 */ /* 0x000fea0003c00000 */
[----:B------:R0:W1:Y:S02]  /*4670*/  SHFL.DOWN P2, R16, R13, R14, R15 ;  /* 0x0800000e0d107389 */ /* 0x000064000004000f */
[----:B01----:R-:W-:Y:S05]  /*4680*/  ENDCOLLECTIVE ;  /* 0x000000000000791b */ /* 0x003fea0003800000 */
.L_x_56:
[----:B------:R-:W-:Y:S01]  /*4690*/  IMAD.MOV.U32 R14, RZ, RZ, 0x4 ;  /* 0x00000004ff0e7424 */ /* 0x000fe200078e00ff */
[----:B------:R-:W-:Y:S02]  /*46a0*/  SEL R16, R16, RZ, !P0 ;  /* 0x000000ff10107207 */ /* 0x000fe40004000000 */
[----:B------:R-:W-:-:S03]  /*46b0*/  ISETP.GT.AND P0, PT, R19, R15, PT ;  /* 0x0000000f1300720c */ /* 0x000fc60003f04270 */
[----:B------:R-:W-:-:S04]  /*46c0*/  IMAD.IADD R41, R41, 0x1, R16 ;  /* 0x0000000129297824 */ /* 0x000fc800078e0210 */
[----:B------:R-:W-:-:S07]  /*46d0*/  IMAD.MOV.U32 R13, RZ, RZ, R41 ;  /* 0x000000ffff0d7224 */ /* 0x000fce00078e0029 */
[----:B------:R-:W-:Y:S05]  /*46e0*/  WARPSYNC.COLLECTIVE R10, `(.L_x_57) ;  /* 0x000000000a087348 */ /* 0x000fea0003c00000 */
[----:B------:R0:W1:Y:S02]  /*46f0*/  SHFL.DOWN P2, R16, R13, R14, R15 ;  /* 0x0800000e0d107389 */ /* 0x000064000004000f */
[----:B01----:R-:W-:Y:S05]  /*4700*/  ENDCOLLECTIVE ;  /* 0x000000000000791b */ /* 0x003fea0003800000 */
.L_x_57:
[----:B------:R-:W-:Y:S01]  /*4710*/  IMAD.MOV.U32 R14, RZ, RZ, 0x8 ;  /* 0x00000008ff0e7424 */ /* 0x000fe200078e00ff */
[----:B------:R-:W-:Y:S02]  /*4720*/  SEL R16, R16, RZ, !P0 ;  /* 0x000000ff10107207 */ /* 0x000fe40004000000 */
[----:B------:R-:W-:-:S03]  /*4730*/  ISETP.GT.AND P0, PT, R36, R15, PT ;  /* 0x0000000f2400720c */ /* 0x000fc60003f04270 */
[----:B------:R-:W-:-:S10]  /*4740*/  IMAD.IADD R13, R41, 0x1, R16 ;  /* 0x00000001290d7824 */ /* 0x000fd400078e0210 */
[----:B------:R-:W-:Y:S05]  /*4750*/  WARPSYNC.COLLECTIVE R10, `(.L_x_58) ;  /* 0x000000000a087348 */ /* 0x000fea0003c00000 */
[----:B------:R0:W1:Y:S02]  /*4760*/  SHFL.DOWN P2, R16, R13, R14, R15 ;  /* 0x0800000e0d107389 */ /* 0x000064000004000f */
[----:B01----:R-:W-:Y:S05]  /*4770*/  ENDCOLLECTIVE ;  /* 0x000000000000791b */ /* 0x003fea0003800000 */
.L_x_58:
        /* <DEDUP_REMOVED lines=8> */
.L_x_59:
[----:B------:R-:W-:Y:S02]  /*4800*/  SEL R16, R16, RZ, !P0 ;  /* 0x000000ff10107207 */ /* 0x000fe40004000000 */
[----:B------:R-:W-:Y:S02]  /*4810*/  ISETP.NE.AND P0, PT, R12, 0x65, PT ;  /* 0x000000650c00780c */ /* 0x000fe40003f05270 */
[----:B------:R-:W-:-:S11]  /*4820*/  IADD3 R40, PT, PT, R41, R16, R40 ;  /* 0x0000001029287210 */ /* 0x000fd60007ffe028 */
[----:B------:R-:W-:Y:S05]  /*4830*/  WARPSYNC.COLLECTIVE R10, `(.L_x_60) ;  /* 0x000000000a087348 */ /* 0x000fea0003c00000 */
[----:B------:R-:W-:Y:S01]  /*4840*/  VOTE.ALL P0, P0 ;  /* 0x0000000000ff7806 */ /* 0x000fe20000000000 */
[----:B------:R-:W-:-:S12]  /*4850*/  ENDCOLLECTIVE ;  /* 0x000000000000791b */ /* 0x000fd80003800000 */
.L_x_60:
[----:B------:R-:W-:Y:S05]  /*4860*/  BRA `(.L_x_61) ;  /* 0xffffffcc00747947 */ /* 0x000fea000383ffff */
.L_x_20:
[----:B------:R-:W-:Y:S01]  /*4870*/  BSSY B0, `(.L_x_62) ;  /* 0x0000006000007945 */ /* 0x000fe20003800000 */
[----:B------:R-:W-:Y:S01]  /*4880*/  PLOP3.LUT P0, PT, P0, PT, PT, 0x8, 0x80 ;  /* 0x000000000080781c */ /* 0x000fe2000070e170 */
[----:B------:R-:W-:-:S12]  /*4890*/  IMAD.MOV.U32 R10, RZ, RZ, -0x1 ;  /* 0xffffffffff0a7424 */ /* 0x000fd800078e00ff */
[----:B------:R-:W-:Y:S05]  /*48a0*/  WARPSYNC.COLLECTIVE R10, `(.L_x_63) ;  /* 0x000000000a087348 */ /* 0x000fea0003c00000 */
[----:B------:R-:W-:Y:S01]  /*48b0*/  VOTE.ANY P0, P0 ;  /* 0x0000000000ff7806 */ /* 0x000fe20000000100 */
[----:B------:R-:W-:-:S12]  /*48c0*/  ENDCOLLECTIVE ;  /* 0x000000000000791b */ /* 0x000fd80003800000 */
.L_x_63:
[----:B------:R-:W-:Y:S05]  /*48d0*/  BSYNC B0 ;  /* 0x0000000000007941 */ /* 0x000fea0003800000 */
.L_x_62:
[----:B------:R-:W-:Y:S05]  /*48e0*/  BRA `(.L_x_64) ;  /* 0xffffffe400807947 */ /* 0x000fea000383ffff */
.L_x_22:
[----:B------:R-:W-:Y:S01]  /*48f0*/  BSSY B0, `(.L_x_65) ;  /* 0x0000006000007945 */ /* 0x000fe20003800000 */
[----:B------:R-:W-:Y:S01]  /*4900*/  PLOP3.LUT P0, PT, P0, PT, PT, 0x8, 0x80 ;  /* 0x000000000080781c */ /* 0x000fe2000070e170 */
[----:B------:R-:W-:-:S12]  /*4910*/  IMAD.MOV.U32 R10, RZ, RZ, -0x1 ;  /* 0xffffffffff0a7424 */ /* 0x000fd800078e00ff */
[----:B------:R-:W-:Y:S05]  /*4920*/  WARPSYNC.COLLECTIVE R10, `(.L_x_66) ;  /* 0x000000000a087348 */ /* 0x000fea0003c00000 */
[----:B------:R-:W-:Y:S01]  /*4930*/  VOTE.ANY P0, P0 ;  /* 0x0000000000ff7806 */ /* 0x000fe20000000100 */
[----:B------:R-:W-:-:S12]  /*4940*/  ENDCOLLECTIVE ;  /* 0x000000000000791b */ /* 0x000fd80003800000 */
.L_x_66:
[----:B------:R-:W-:Y:S05]  /*4950*/  BSYNC B0 ;  /* 0x0000000000007941 */ /* 0x000fea0003800000 */
.L_x_65:
[----:B------:R-:W-:Y:S05]  /*4960*/  BRA `(.L_x_67) ;  /* 0xffffffe400847947 */ /* 0x000fea000383ffff */
.L_x_24:
[----:B------:R-:W0:Y:S01]  /*4970*/  S2R R19, SR_GEMASK ;  /* 0x0000000000137919 */ /* 0x000e220000003c00 */
[----:B------:R-:W-:Y:S01]  /*4980*/  BSSY B0, `(.L_x_68) ;  /* 0x0000007000007945 */ /* 0x000fe20003800000 */
[----:B------:R-:W-:Y:S01]  /*4990*/  ISETP.NE.AND P0, PT, R8, 0x65, PT ;  /* 0x000000650800780c */ /* 0x000fe20003f05270 */
[----:B------:R-:W-:Y:S01]  /*49a0*/  IMAD.MOV.U32 R10, RZ, RZ, -0x1 ;  /* 0xffffffffff0a7424 */ /* 0x000fe200078e00ff */
[----:B------:R-:W-:-:S13]  /*49b0*/  PLOP3.LUT P2, PT, P2, PT, PT, 0x8, 0x80 ;  /* 0x000000000080781c */ /* 0x000fda000174e170 */
[----:B0-----:R-:W-:Y:S05]  /*49c0*/  WARPSYNC.COLLECTIVE R10, `(.L_x_69) ;  /* 0x000000000a087348 */ /* 0x001fea0003c00000 */
[----:B------:R-:W-:Y:S01]  /*49d0*/  VOTE.ANY R10, PT, P2 ;  /* 0x00000000000a7806 */ /* 0x000fe200010e0100 */
[----:B0-----:R-:W-:Y:S06]  /*49e0*/  ENDCOLLECTIVE ;  /* 0x000000000000791b */ /* 0x001fec0003800000 */
.L_x_69:
[----:B------:R-:W-:Y:S05]  /*49f0*/  BSYNC B0 ;  /* 0x0000000000007941 */ /* 0x000fea0003800000 */
.L_x_68:
[----:B------:R-:W-:Y:S01]  /*4a00*/  LOP3.LUT R10, R10, 0x80000000, R19, 0xec, !PT ;  /* 0x800000000a0a7812 */ /* 0x000fe200078eec13 */
[----:B------:R-:W-:-:S04]  /*4a10*/  IMAD.MOV.U32 R14, RZ, RZ, 0x1 ;  /* 0x00000001ff0e7424 */ /* 0x000fc800078e00ff */
[----:B------:R-:W-:-:S05]  /*4a20*/  VIADD R13, R10, 0xffffffff ;  /* 0xffffffff0a0d7836 */ /* 0x000fca0000000000 */
[----:B------:R-:W-:Y:S01]  /*4a30*/  LOP3.LUT R8, R10, R13, RZ, 0xc, !PT ;  /* 0x0000000d0a087212 */ /* 0x000fe200078e0cff */
[----:B------:R-:W-:Y:S02]  /*4a40*/  IMAD.MOV.U32 R13, RZ, RZ, R9 ;  /* 0x000000ffff0d7224 */ /* 0x000fe400078e0009 */
[----:B------:R-:W-:Y:S01]  /*4a50*/  IMAD.MOV.U32 R10, RZ, RZ, -0x1 ;  /* 0xffffffffff0a7424 */ /* 0x000fe200078e00ff */
[----:B------:R0:W1:Y:S02]  /*4a60*/  POPC R15, R8 ;  /* 0x00000008000f7309 */ /* 0x0000640000000000 */
[----:B0-----:R-:W-:-:S07]  /*4a70*/  VIADD R8, R38, 0x4 ;  /* 0x0000000426087836 */ /* 0x001fce0000000000 */
[----:B-1----:R-:W-:Y:S05]  /*4a80*/  WARPSYNC.COLLECTIVE R10, `(.L_x_70) ;  /* 0x000000000a087348 */ /* 0x002fea0003c00000 */
[----:B-1----:R0:W1:Y:S02]  /*4a90*/  SHFL.DOWN P2, R16, R13, R14, R15 ;  /* 0x0800000e0d107389 */ /* 0x002064000004000f */
[----:B01----:R-:W-:Y:S05]  /*4aa0*/  ENDCOLLECTIVE ;  /* 0x000000000000791b */ /* 0x003fea0003800000 */
.L_x_70:
[----:B------:R-:W-:Y:S01]  /*4ab0*/  IMAD.MOV.U32 R14, RZ, RZ, 0x2 ;  /* 0x00000002ff0e7424 */ /* 0x000fe200078e00ff */
[----:B------:R-:W-:-:S04]  /*4ac0*/  ISETP.GE.AND P2, PT, R38, R15, PT ;  /* 0x0000000f2600720c */ /* 0x000fc80003f46270 */
[----:B------:R-:W-:Y:S01]  /*4ad0*/  SEL R12, R16, RZ, !P2 ;  /* 0x000000ff100c7207 */ /* 0x000fe20005000000 */
[----:B------:R-:W-:-:S04]  /*4ae0*/  VIADD R16, R38, 0x2 ;  /* 0x0000000226107836 */ /* 0x000fc80000000000 */
[----:B------:R-:W-:Y:S01]  /*4af0*/  IMAD.IADD R12, R12, 0x1, R9 ;  /* 0x000000010c0c7824 */ /* 0x000fe200078e0209 */
[----:B------:R-:W-:-:S03]  /*4b00*/  ISETP.GT.AND P3, PT, R16, R15, PT ;  /* 0x0000000f1000720c */ /* 0x000fc60003f64270 */
[----:B------:R-:W-:-:S10]  /*4b10*/  IMAD.MOV.U32 R13, RZ, RZ, R12 ;  /* 0x000000ffff0d7224 */ /* 0x000fd400078e000c */
[----:B------:R-:W-:Y:S05]  /*4b20*/  WARPSYNC.COLLECTIVE R10, `(.L_x_71) ;  /* 0x000000000a087348 */ /* 0x000fea0003c00000 */
[----:B------:R0:W1:Y:S02]  /*4b30*/  SHFL.DOWN P2, R16, R13, R14, R15 ;  /* 0x0800000e0d107389 */ /* 0x000064000004000f */
[----:B01----:R-:W-:Y:S05]  /*4b40*/  ENDCOLLECTIVE ;  /* 0x000000000000791b */ /* 0x003fea0003800000 */
.L_x_71:
[----:B------:R-:W-:Y:S01]  /*4b50*/  IMAD.MOV.U32 R14, RZ, RZ, 0x4 ;  /* 0x00000004ff0e7424 */ /* 0x000fe200078e00ff */
[----:B------:R-:W-:Y:S02]  /*4b60*/  SEL R9, R16, RZ, !P3 ;  /* 0x000000ff10097207 */ /* 0x000fe40005800000 */
[----:B------:R-:W-:Y:S01]  /*4b70*/  ISETP.GT.AND P3, PT, R8, R15, PT ;  /* 0x0000000f0800720c */ /* 0x000fe20003f64270 */
[----:B------:R-:W-:Y:S02]  /*4b80*/  VIADD R8, R38, 0x8 ;  /* 0x0000000826087836 */ /* 0x000fe40000000000 */
[----:B------:R-:W-:-:S04]  /*4b90*/  IMAD.IADD R40, R12, 0x1, R9 ;  /* 0x000000010c287824 */ /* 0x000fc800078e0209 */
[----:B------:R-:W-:-:S07]  /*4ba0*/  IMAD.MOV.U32 R13, RZ, RZ, R40 ;  /* 0x000000ffff0d7224 */ /* 0x000fce00078e0028 */
[----:B------:R-:W-:Y:S05]  /*4bb0*/  WARPSYNC.COLLECTIVE R10, `(.L_x_72) ;  /* 0x000000000a087348 */ /* 0x000fea0003c00000 */
[----:B------:R0:W1:Y:S02]  /*4bc0*/  SHFL.DOWN P2, R16, R13, R14, R15 ;  /* 0x0800000e0d107389 */ /* 0x000064000004000f */
[----:B01----:R-:W-:Y:S05]  /*4bd0*/  ENDCOLLECTIVE ;  /* 0x000000000000791b */ /* 0x003fea0003800000 */
.L_x_72:
        /* <DEDUP_REMOVED lines=9> */
.L_x_73:
[----:B------:R-:W-:Y:S01]  /*4c70*/  IMAD.MOV.U32 R14, RZ, RZ, 0x10 ;  /* 0x00000010ff0e7424 */ /* 0x000fe200078e00ff */
[----:B------:R-:W-:-:S05]  /*4c80*/  SEL R16, R16, RZ, !P3 ;  /* 0x000000ff10107207 */ /* 0x000fca0005800000 */
[----:B------:R-:W-:-:S04]  /*4c90*/  IMAD.IADD R44, R9, 0x1, R16 ;  /* 0x00000001092c7824 */ /* 0x000fc800078e0210 */
[----:B------:R-:W-:-:S07]  /*4ca0*/  IMAD.MOV.U32 R13, RZ, RZ, R44 ;  /* 0x000000ffff0d7224 */ /* 0x000fce00078e002c */
[----:B------:R-:W-:Y:S05]  /*4cb0*/  WARPSYNC.COLLECTIVE R10, `(.L_x_74) ;  /* 0x000000000a087348 */ /* 0x000fea0003c00000 */
[----:B------:R0:W1:Y:S02]  /*4cc0*/  SHFL.DOWN P2, R16, R13, R14, R15 ;  /* 0x0800000e0d107389 */ /* 0x000064000004000f */
[----:B01----:R-:W-:Y:S05]  /*4cd0*/  ENDCOLLECTIVE ;  /* 0x000000000000791b */ /* 0x003fea0003800000 */
.L_x_74:
[----:B------:R-:W-:Y:S05]  /*4ce0*/  WARPSYNC.COLLECTIVE R10, `(.L_x_75) ;  /* 0x000000000a087348 */ /* 0x000fea0003c00000 */
[----:B------:R-:W-:Y:S01]  /*4cf0*/  VOTE.ALL P0, P0 ;  /* 0x0000000000ff7806 */ /* 0x000fe20000000000 */
[----:B------:R-:W-:-:S12]  /*4d00*/  ENDCOLLECTIVE ;  /* 0x000000000000791b */ /* 0x000fd80003800000 */
.L_x_75:
[----:B------:R-:W-:-:S04]  /*4d10*/  ISETP.GT.AND P2, PT, R8, R15, PT ;  /* 0x0000000f0800720c */ /* 0x000fc80003f44270 */
[----:B------:R-:W-:-:S05]  /*4d20*/  SEL R9, R16, RZ, !P2 ;  /* 0x000000ff10097207 */ /* 0x000fca0005000000 */
[----:B------:R-:W-:Y:S02]  /*4d30*/  IMAD.IADD R12, R44, 0x1, R9 ;  /* 0x000000012c0c7824 */ /* 0x000fe400078e0209 */
[----:B------:R-:W0:Y:S02]  /*4d40*/  LDC.64 R8, c[0x0][0x390] ;  /* 0x0000e400ff087b82 */ /* 0x000e240000000a00 */
[----:B0-----:R-:W-:-:S05]  /*4d50*/  IADD3 R40, P2, PT, R8, 0x100, RZ ;  /* 0x0000010008287810 */ /* 0x001fca0007f5e0ff */
[----:B------:R-:W-:Y:S01]  /*4d60*/  IMAD.X R41, RZ, RZ, R9, P2 ;  /* 0x000000ffff297224 */ /* 0x000fe200010e0609 */
[----:B------:R-:W-:Y:S07]  /*4d70*/  BRA `(.L_x_76) ;  /* 0xffffffe4001c7947 */ /* 0x000fee000383ffff */
.L_x_26:
[----:B------:R-:W-:Y:S01]  /*4d80*/  BSSY B0, `(.L_x_77) ;  /* 0x0000006000007945 */ /* 0x000fe20003800000 */
[----:B------:R-:W-:Y:S01]  /*4d90*/  PLOP3.LUT P0, PT, P0, PT, PT, 0x8, 0x80 ;  /* 0x000000000080781c */ /* 0x000fe2000070e170 */
[----:B------:R-:W-:-:S12]  /*4da0*/  IMAD.MOV.U32 R10, RZ, RZ, -0x1 ;  /* 0xffffffffff0a7424 */ /* 0x000fd800078e00ff */
[----:B------:R-:W-:Y:S05]  /*4db0*/  WARPSYNC.COLLECTIVE R10, `(.L_x_78) ;  /* 0x000000000a087348 */ /* 0x000fea0003c00000 */
[----:B------:R-:W-:Y:S01]  /*4dc0*/  VOTE.ANY P0, P0 ;  /* 0x0000000000ff7806 */ /* 0x000fe20000000100 */
[----:B------:R-:W-:-:S12]  /*4dd0*/  ENDCOLLECTIVE ;  /* 0x000000000000791b */ /* 0x000fd80003800000 */
.L_x_78:
[----:B------:R-:W-:Y:S05]  /*4de0*/  BSYNC B0 ;  /* 0x0000000000007941 */ /* 0x000fea0003800000 */
.L_x_77:
[----:B------:R-:W-:Y:S05]  /*4df0*/  BRA `(.L_x_79) ;  /* 0xffffffe400247947 */ /* 0x000fea000383ffff */
.L_x_28:
[----:B------:R-:W-:Y:S01]  /*4e00*/  BSSY B0, `(.L_x_80) ;  /* 0x0000006000007945 */ /* 0x000fe20003800000 */
[----:B------:R-:W-:Y:S01]  /*4e10*/  PLOP3.LUT P0, PT, P0, PT, PT, 0x8, 0x80 ;  /* 0x000000000080781c */ /* 0x000fe2000070e170 */
[----:B------:R-:W-:-:S12]  /*4e20*/  IMAD.MOV.U32 R10, RZ, RZ, -0x1 ;  /* 0xffffffffff0a7424 */ /* 0x000fd800078e00ff */
[----:B------:R-:W-:Y:S05]  /*4e30*/  WARPSYNC.COLLECTIVE R10, `(.L_x_81) ;  /* 0x000000000a087348 */ /* 0x000fea0003c00000 */
[----:B------:R-:W-:Y:S01]  /*4e40*/  VOTE.ANY P0, P0 ;  /* 0x0000000000ff7806 */ /* 0x000fe20000000100 */
[----:B------:R-:W-:-:S12]  /*4e50*/  ENDCOLLECTIVE ;  /* 0x000000000000791b */ /* 0x000fd80003800000 */
.L_x_81:
[----:B------:R-:W-:Y:S05]  /*4e60*/  BSYNC B0 ;  /* 0x0000000000007941 */ /* 0x000fea0003800000 */
.L_x_80:
[----:B------:R-:W-:Y:S05]  /*4e70*/  BRA `(.L_x_82) ;  /* 0xffffffe400287947 */ /* 0x000fea000383ffff */
.L_x_30:
[----:B------:R-:W-:Y:S01]  /*4e80*/  BSSY B0, `(.L_x_83) ;  /* 0x0000006000007945 */ /* 0x000fe20003800000 */
[----:B------:R-:W-:Y:S01]  /*4e90*/  PLOP3.LUT P2, PT, P0, PT, PT, 0x8, 0x80 ;  /* 0x000000000080781c */ /* 0x000fe2000074e170 */
[----:B------:R-:W-:-:S12]  /*4ea0*/  IMAD.MOV.U32 R10, RZ, RZ, -0x1 ;  /* 0xffffffffff0a7424 */ /* 0x000fd800078e00ff */
[----:B------:R-:W-:Y:S05]  /*4eb0*/  WARPSYNC.COLLECTIVE R10, `(.L_x_84) ;  /* 0x000000000a087348 */ /* 0x000fea0003c00000 */
[----:B------:R-:W-:Y:S01]  /*4ec0*/  VOTE.ANY R10, PT, P2 ;  /* 0x00000000000a7806 */ /* 0x000fe200010e0100 */
[----:B------:R-:W-:Y:S06]  /*4ed0*/  ENDCOLLECTIVE ;  /* 0x000000000000791b */ /* 0x000fec0003800000 */
.L_x_84:
[----:B------:R-:W-:Y:S05]  /*4ee0*/  BSYNC B0 ;  /* 0x0000000000007941 */ /* 0x000fea0003800000 */
.L_x_83:
[----:B------:R-:W-:Y:S01]  /*4ef0*/  LOP3.LUT R10, R10, 0x80000000, R19, 0xec, !PT ;  /* 0x800000000a0a7812 */ /* 0x000fe200078eec13 */
[----:B------:R-:W-:Y:S02]  /*4f00*/  IMAD.MOV.U32 R14, RZ, RZ, 0x1 ;  /* 0x00000001ff0e7424 */ /* 0x000fe400078e00ff */
[----:B------:R-:W-:Y:S02]  /*4f10*/  VIADD R18, R18, 0xffffffe0 ;  /* 0xffffffe012127836 */ /* 0x000fe40000000000 */
[----:B------:R-:W-:-:S05]  /*4f20*/  VIADD R13, R10, 0xffffffff ;  /* 0xffffffff0a0d7836 */ /* 0x000fca0000000000 */
[----:B------:R-:W-:Y:S01]  /*4f30*/  LOP3.LUT R45, R10, R13, RZ, 0xc, !PT ;  /* 0x0000000d0a2d7212 */ /* 0x000fe200078e0cff */
[----:B------:R-:W-:Y:S02]  /*4f40*/  IMAD.MOV.U32 R13, RZ, RZ, R9 ;  /* 0x000000ffff0d7224 */ /* 0x000fe400078e0009 */
[----:B------:R-:W-:Y:S01]  /*4f50*/  IMAD.MOV.U32 R10, RZ, RZ, -0x1 ;  /* 0xffffffffff0a7424 */ /* 0x000fe200078e00ff */
[----:B------:R0:W1:Y:S06]  /*4f60*/  POPC R15, R45 ;  /* 0x0000002d000f7309 */ /* 0x00006c0000000000 */
[----:B01----:R-:W-:Y:S05]  /*4f70*/  WARPSYNC.COLLECTIVE R10, `(.L_x_85) ;  /* 0x000000000a087348 */ /* 0x003fea0003c00000 */
[----:B-1----:R1:W2:Y:S02]  /*4f80*/  SHFL.DOWN P2, R16, R13, R14, R15 ;  /* 0x0800000e0d107389 */ /* 0x0022a4000004000f */
[----:B012---:R-:W-:Y:S05]  /*4f90*/  ENDCOLLECTIVE ;  /* 0x000000000000791b */ /* 0x007fea0003800000 */
.L_x_85:
[----:B------:R-:W-:Y:S01]  /*4fa0*/  ISETP.GE.AND P0, PT, R38, R15, PT ;  /* 0x0000000f2600720c */ /* 0x000fe20003f06270 */
[----:B------:R-:W-:-:S03]  /*4fb0*/  IMAD.MOV.U32 R14, RZ, RZ, 0x2 ;  /* 0x00000002ff0e7424 */ /* 0x000fc600078e00ff */
[----:B------:R-:W-:-:S05]  /*4fc0*/  SEL R16, R16, RZ, !P0 ;  /* 0x000000ff10107207 */ /* 0x000fca0004000000 */
[----:B------:R-:W-:Y:S02]  /*4fd0*/  IMAD.IADD R44, R16, 0x1, R9 ;  /* 0x00000001102c7824 */ /* 0x000fe400078e0209 */
[----:B------:R-:W-:Y:S02]  /*4fe0*/  VIADD R16, R38, 0x2 ;  /* 0x0000000226107836 */ /* 0x000fe40000000000 */
[----:B------:R-:W-:-:S03]  /*4ff0*/  IMAD.MOV.U32 R13, RZ, RZ, R44 ;  /* 0x000000ffff0d7224 */ /* 0x000fc600078e002c */
[----:B------:R-:W-:-:S13]  /*5000*/  ISETP.GT.AND P0, PT, R16, R15, PT ;  /* 0x0000000f1000720c */ /* 0x000fda0003f04270 */
[----:B------:R-:W-:Y:S05]  /*5010*/  WARPSYNC.COLLECTIVE R10, `(.L_x_86) ;  /* 0x000000000a087348 */ /* 0x000fea0003c00000 */
[----:B------:R0:W1:Y:S02]  /*5020*/  SHFL.DOWN P2, R16, R13, R14, R15 ;  /* 0x0800000e0d107389 */ /* 0x000064000004000f */
[----:B01----:R-:W-:Y:S05]  /*5030*/  ENDCOLLECTIVE ;  /* 0x000000000000791b */ /* 0x003fea0003800000 */
.L_x_86:
[----:B------:R-:W-:Y:S01]  /*5040*/  IMAD.MOV.U32 R14, RZ, RZ, 0x4 ;  /* 0x00000004ff0e7424 */ /* 0x000fe200078e00ff */
        /* <DEDUP_REMOVED lines=8> */
.L_x_87:
[----:B------:R-:W-:Y:S01]  /*50d0*/  IMAD.MOV.U32 R14, RZ, RZ, 0x8 ;  /* 0x00000008ff0e7424 */ /* 0x000fe200078e00ff */
        /* <DEDUP_REMOVED lines=8> */
.L_x_88:
        /* <DEDUP_REMOVED lines=9> */
.L_x_89:
[----:B------:R-:W-:Y:S02]  /*51f0*/  SEL R9, R16, RZ, !P0 ;  /* 0x000000ff10097207 */ /* 0x000fe40004000000 */
[----:B------:R-:W-:Y:S02]  /*5200*/  ISETP.NE.AND P0, PT, R8, 0x65, PT ;  /* 0x000000650800780c */ /* 0x000fe40003f05270 */
[----:B------:R-:W-:-:S11]  /*5210*/  IADD3 R12, PT, PT, R44, R9, R12 ;  /* 0x000000092c0c7210 */ /* 0x000fd60007ffe00c */
[----:B------:R-:W-:Y:S05]  /*5220*/  WARPSYNC.COLLECTIVE R10, `(.L_x_90) ;  /* 0x000000000a087348 */ /* 0x000fea0003c00000 */
[----:B------:R-:W-:Y:S01]  /*5230*/  VOTE.ALL P0, P0 ;  /* 0x0000000000ff7806 */ /* 0x000fe20000000000 */
[----:B------:R-:W-:-:S12]  /*5240*/  ENDCOLLECTIVE ;  /* 0x000000000000791b */ /* 0x000fd80003800000 */
.L_x_90:
[----:B------:R-:W-:Y:S05]  /*5250*/  BRA `(.L_x_91) ;  /* 0xffffffe000c07947 */ /* 0x000fea000383ffff */
.L_x_92:
[----:B------:R-:W-:-:S00]  /*5260*/  BRA `(.L_x_92) ;  /* 0xfffffffc00fc7947 */ /* 0x000fc0000383ffff */
[----:B------:R-:W-:-:S00]  /*5270*/  NOP ;  /* 0x0000000000007918 */ /* 0x000fc00000000000 */
        /* <DEDUP_REMOVED lines=8> */
.L_x_268:


//--------------------- .text._ZN3cub18CUB_300001_SM_10006detail4scan16DeviceScanKernelINS2_10policy_hubIiiijN4cuda3std3__44plusIvEEE10Policy1000EN6thrust24THRUST_300001_SM_1000_NS10device_ptrIiEESF_NS0_13ScanTileStateIiLb1EEES9_NS1_10InputValueIiPiEEjiLb0EiEEvT0_T1_T2_iT3_T4_T5_ --------------------------
	.section	.text._ZN3cub18CUB_300001_SM_10006detail4scan16DeviceScanKernelINS2_10policy_hubIiiijN4cuda3std3__44plusIvEEE10Policy1000EN6thrust24THRUST_300001_SM_1000_NS10device_ptrIiEESF_NS0_13ScanTileStateIiLb1EEES9_NS1_10InputValueIiPiEEjiLb0EiEEvT0_T1_T2_iT3_T4_T5_,"ax",@progbits
	.align	128
        .global         _ZN3cub18CUB_300001_SM_10006detail4scan16DeviceScanKernelINS2_10policy_hubIiiijN4cuda3std3__44plusIvEEE10Policy1000EN6thrust24THRUST_300001_SM_1000_NS10device_ptrIiEESF_NS0_13ScanTileStateIiLb1EEES9_NS1_10InputValueIiPiEEjiLb0EiEEvT0_T1_T2_iT3_T4_T5_
        .type           _ZN3cub18CUB_300001_SM_10006detail4scan16DeviceScanKernelINS2_10policy_hubIiiijN4cuda3std3__44plusIvEEE10Policy1000EN6thrust24THRUST_300001_SM_1000_NS10device_ptrIiEESF_NS0_13ScanTileStateIiLb1EEES9_NS1_10InputValueIiPiEEjiLb0EiEEvT0_T1_T2_iT3_T4_T5_,@function
        .size           _ZN3cub18CUB_300001_SM_10006detail4scan16DeviceScanKernelINS2_10policy_hubIiiijN4cuda3std3__44plusIvEEE10Policy1000EN6thrust24THRUST_300001_SM_1000_NS10device_ptrIiEESF_NS0_13ScanTileStateIiLb1EEES9_NS1_10InputValueIiPiEEjiLb0EiEEvT0_T1_T2_iT3_T4_T5_,(.L_x_269 - _ZN3cub18CUB_300001_SM_10006detail4scan16DeviceScanKernelINS2_10policy_hubIiiijN4cuda3std3__44plusIvEEE10Policy1000EN6thrust24THRUST_300001_SM_1000_NS10device_ptrIiEESF_NS0_13ScanTileStateIiLb1EEES9_NS1_10InputValueIiPiEEjiLb0EiEEvT0_T1_T2_iT3_T4_T5_)
        .other          _ZN3cub18CUB_300001_SM_10006detail4scan16DeviceScanKernelINS2_10policy_hubIiiijN4cuda3std3__44plusIvEEE10Policy1000EN6thrust24THRUST_300001_SM_1000_NS10device_ptrIiEESF_NS0_13ScanTileStateIiLb1EEES9_NS1_10InputValueIiPiEEjiLb0EiEEvT0_T1_T2_iT3_T4_T5_,@"STO_CUDA_ENTRY STV_DEFAULT"
_ZN3cub18CUB_300001_SM_10006detail4scan16DeviceScanKernelINS2_10policy_hubIiiijN4cuda3std3__44plusIvEEE10Policy1000EN6thrust24THRUST_300001_SM_1000_NS10device_ptrIiEESF_NS0_13ScanTileStateIiLb1EEES9_NS1_10InputValueIiPiEEjiLb0EiEEvT0_T1_T2_iT3_T4_T5_:
.text._ZN3cub18CUB_300001_SM_10006detail4scan16DeviceScanKernelINS2_10policy_hubIiiijN4cuda3std3__44plusIvEEE10Policy1000EN6thrust24THRUST_300001_SM_1000_NS10device_ptrIiEESF_NS0_13ScanTileStateIiLb1EEES9_NS1_10InputValueIiPiEEjiLb0EiEEvT0_T1_T2_iT3_T4_T5_:
[----:B------:R-:W-:Y:S01]  /*0000*/  LDC R1, c[0x0][0x37c] ;  /* 0x0000df00ff017b82 */ /* 0x000fe20000000800 */
[----:B------:R-:W0:Y:S07]  /*0010*/  LDCU UR4, c[0x0][0x3a0] ;  /* 0x00007400ff0477ac */ /* 0x000e2e0008000800 */
[----:B------:R-:W1:Y:S01]  /*0020*/  LDC R42, c[0x0][0x398] ;  /* 0x0000e600ff2a7b82 */ /* 0x000e620000000800 */
[----:B------:R-:W2:Y:S01]  /*0030*/  LDCU.64 UR8, c[0x0][0x358] ;  /* 0x00006b00ff0877ac */ /* 0x000ea20008000a00 */
[----:B------:R-:W3:Y:S01]  /*0040*/  LDCU UR5, c[0x0][0x3b0] ;  /* 0x00007600ff0577ac */ /* 0x000ee20008000800 */
[----:B0-----:R-:W-:-:S06]  /*0050*/  UPRMT UR4, UR4, 0x7770, URZ ;  /* 0x0000777004047896 */ /* 0x001fcc00080000ff */
[----:B------:R-:W-:-:S13]  /*0060*/  ISETP.NE.AND P0, PT, RZ, UR4, PT ;  /* 0x00000004ff007c0c */ /* 0x000fda000bf05270 */
[----:B------:R-:W2:Y:S02]  /*0070*/  @P0 LDC.64 R2, c[0x0][0x3a8] ;  /* 0x0000ea00ff020b82 */ /* 0x000ea40000000a00 */
[----:B--2---:R0:W5:Y:S06]  /*0080*/  @P0 LDG.E R44, desc[UR8][R2.64] ;  /* 0x00000008022c0981 */ /* 0x00416c000c1e1900 */
[----:B------:R-:W1:Y:S02]  /*0090*/  S2UR UR4, SR_CTAID.X ;  /* 0x00000000000479c3 */ /* 0x000e640000002500 */
[----:B-1----:R-:W-:-:S04]  /*00a0*/  VIADD R42, R42, UR4 ;  /* 0x000000042a2a7c36 */ /* 0x002fc80008000000 */
[----:B------:R-:W-:-:S05]  /*00b0*/  IMAD R7, R42, 0x2100, RZ ;  /* 0x000021002a077824 */ /* 0x000fca00078e02ff */
[----:B---3--:R-:W-:Y:S01]  /*00c0*/  IADD3 R0, PT, PT, -R7, UR5, RZ ;  /* 0x0000000507007c10 */ /* 0x008fe2000fffe1ff */
[----:B------:R-:W1:Y:S03]  /*00d0*/  @!P0 LDC R44, c[0x0][0x3a8] ;  /* 0x0000ea00ff2c8b82 */ /* 0x000e660000000800 */
[----:B------:R-:W-:-:S13]  /*00e0*/  ISETP.GE.U32.AND P0, PT, R0, 0x2101, PT ;  /* 0x000021010000780c */ /* 0x000fda0003f06070 */
[----:B0-----:R-:W-:Y:S05]  /*00f0*/  @!P0 BRA `(.L_x_93) ;  /* 0x0000001c00ac8947 */ /* 0x001fea0003800000 */
[----:B------:R-:W0:Y:S01]  /*0100*/  S2R R16, SR_TID.X ;  /* 0x0000000000107919 */ /* 0x000e220000002100 */
[----:B------:R-:W2:Y:S01]  /*0110*/  LDCU.64 UR4, c[0x0][0x380] ;  /* 0x00007000ff0477ac */ /* 0x000ea20008000a00 */
[C---:B0-----:R-:W-:Y:S02]  /*0120*/  LOP3.LUT R0, R16.reuse, 0x1f, RZ, 0xc0, !PT ;  /* 0x0000001f10007812 */ /* 0x041fe400078ec0ff */
[----:B------:R-:W-:-:S05]  /*0130*/  LOP3.LUT R3, R16, 0x3e0, RZ, 0xc0, !PT ;  /* 0x000003e010037812 */ /* 0x000fca00078ec0ff */
[----:B------:R-:W-:-:S05]  /*0140*/  IMAD R0, R3, 0x16, R0 ;  /* 0x0000001603007824 */ /* 0x000fca00078e0200 */
[----:B------:R-:W-:-:S05]  /*0150*/  IADD3 R0, P0, PT, R7, R0, RZ ;  /* 0x0000000007007210 */ /* 0x000fca0007f1e0ff */
[----:B------:R-:W-:Y:S02]  /*0160*/  IMAD.X R3, RZ, RZ, RZ, P0 ;  /* 0x000000ffff037224 */ /* 0x000fe400000e06ff */
        /* <DEDUP_REMOVED lines=30> */
[----:B------:R-:W-:Y:S01]  /*0350*/  ISETP.NE.AND P0, PT, R42, RZ, PT ;  /* 0x000000ff2a00720c */ /* 0x000fe20003f05270 */
        /* <DEDUP_REMOVED lines=28> */
[----:B------:R0:W1:Y:S04]  /*0520*/  LDS.64 R36, [R27] ;  /* 0x000000001b247984 */ /* 0x0000680000000a00 */
[----:B------:R0:W2:Y:S04]  /*0530*/  LDS.64 R34, [R27+0x8] ;  /* 0x000008001b227984 */ /* 0x0000a80000000a00 */
[----:B------:R0:W3:Y:S04]  /*0540*/  LDS.64 R32, [R27+0x10] ;  /* 0x000010001b207984 */ /* 0x0000e80000000a00 */
[----:B------:R0:W4:Y:S04]  /*0550*/  LDS.64 R18, [R27+0x18] ;  /* 0x000018001b127984 */ /* 0x0001280000000a00 */
[----:B------:R0:W0:Y:S04]  /*0560*/  LDS.64 R14, [R27+0x20] ;  /* 0x000020001b0e7984 */ /* 0x0000280000000a00 */
[----:B------:R0:W0:Y:S04]  /*0570*/  LDS.64 R12, [R27+0x28] ;  /* 0x000028001b0c7984 */ /* 0x0000280000000a00 */
[----:B------:R0:W0:Y:S04]  /*0580*/  LDS.64 R10, [R27+0x30] ;  /* 0x000030001b0a7984 */ /* 0x0000280000000a00 */
[----:B------:R0:W0:Y:S04]  /*0590*/  LDS.64 R8, [R27+0x38] ;  /* 0x000038001b087984 */ /* 0x0000280000000a00 */
[----:B------:R0:W0:Y:S04]  /*05a0*/  LDS.64 R6, [R27+0x40] ;  /* 0x000040001b067984 */ /* 0x0000280000000a00 */
[----:B------:R0:W0:Y:S04]  /*05b0*/  LDS.64 R4, [R27+0x48] ;  /* 0x000048001b047984 */ /* 0x0000280000000a00 */
[----:B------:R0:W0:Y:S01]  /*05c0*/  LDS.64 R2, [R27+0x50] ;  /* 0x000050001b027984 */ /* 0x0000220000000a00 */
[----:B------:R-:W-:Y:S06]  /*05d0*/  BAR.SYNC.DEFER_BLOCKING 0x0 ;  /* 0x0000000000007b1d */ /* 0x000fec0000010000 */
[----:B-1----:R-:W-:Y:S05]  /*05e0*/  @P0 BRA `(.L_x_95) ;  /* 0x00000004001c0947 */ /* 0x002fea0003800000 */
[----:B0-2---:R-:W-:Y:S02]  /*05f0*/  IADD3 R17, PT, PT, R34, R37, R36 ;  /* 0x0000002522117210 */ /* 0x005fe40007ffe024 */
[C---:B------:R-:W-:Y:S02]  /*0600*/  ISETP.NE.AND P1, PT, R39.reuse, 0x1f, PT ;  /* 0x0000001f2700780c */ /* 0x040fe40003f25270 */
[----:B---3--:R-:W-:Y:S02]  /*0610*/  IADD3 R17, PT, PT, R32, R35, R17 ;  /* 0x0000002320117210 */ /* 0x008fe40007ffe011 */
[----:B------:R-:W-:Y:S02]  /*0620*/  ISETP.NE.AND P2, PT, R39, RZ, PT ;  /* 0x000000ff2700720c */ /* 0x000fe40003f45270 */
[----:B----4-:R-:W-:-:S04]  /*0630*/  IADD3 R17, PT, PT, R18, R33, R17 ;  /* 0x0000002112117210 */ /* 0x010fc80007ffe011 */
[----:B------:R-:W-:-:S03]  /*0640*/  IADD3 R17, PT, PT, R14, R19, R17 ;  /* 0x000000130e117210 */ /* 0x000fc60007ffe011 */
[----:B------:R-:W-:Y:S02]  /*0650*/  @!P1 LEA R43, R40, UR4, 0x2 ;  /* 0x00000004282b9c11 */ /* 0x000fe4000f8e10ff */
[----:B------:R-:W-:-:S04]  /*0660*/  IADD3 R17, PT, PT, R12, R15, R17 ;  /* 0x0000000f0c117210 */ /* 0x000fc80007ffe011 */
[----:B------:R-:W-:-:S04]  /*0670*/  IADD3 R17, PT, PT, R10, R13, R17 ;  /* 0x0000000d0a117210 */ /* 0x000fc80007ffe011 */
[----:B------:R-:W-:-:S04]  /*0680*/  IADD3 R17, PT, PT, R8, R11, R17 ;  /* 0x0000000b08117210 */ /* 0x000fc80007ffe011 */
[----:B------:R-:W-:-:S04]  /*0690*/  IADD3 R17, PT, PT, R6, R9, R17 ;  /* 0x0000000906117210 */ /* 0x000fc80007ffe011 */
[----:B------:R-:W-:-:S04]  /*06a0*/  IADD3 R17, PT, PT, R4, R7, R17 ;  /* 0x0000000704117210 */ /* 0x000fc80007ffe011 */
[----:B------:R-:W-:-:S05]  /*06b0*/  IADD3 R20, PT, PT, R2, R5, R17 ;  /* 0x0000000502147210 */ /* 0x000fca0007ffe011 */
[----:B------:R-:W-:-:S05]  /*06c0*/  IMAD.IADD R3, R3, 0x1, R20 ;  /* 0x0000000103037824 */ /* 0x000fca00078e0214 */
        /* <DEDUP_REMOVED lines=37> */
[----:B------:R-:W-:Y:S02]  /*0920*/  SEL R20, R26, R20, !P0 ;  /* 0x000000141a147207 */ /* 0x000fe40004000000 */
[----:B------:R-:W-:-:S04]  /*0930*/  ISETP.NE.AND P0, PT, R40, 0x8, PT ;  /* 0x000000082800780c */ /* 0x000fc80003f05270 */
[----:B------:R-:W-:Y:S02]  /*0940*/  SEL R20, R27, R20, !P0 ;  /* 0x000000141b147207 */ /* 0x000fe40004000000 */
[----:B------:R-:W-:Y:S02]  /*0950*/  ISETP.NE.AND P0, PT, R40, 0xa, PT ;  /* 0x0000000a2800780c */ /* 0x000fe40003f05270 */
[----:B------:R-:W-:Y:S02]  /*0960*/  SEL R20, R28, R20, !P1 ;  /* 0x000000141c147207 */ /* 0x000fe40004800000 */
[----:B------:R-:W-:Y:S02]  /*0970*/  ISETP.NE.AND P1, PT, R40, 0xb, PT ;  /* 0x0000000b2800780c */ /* 0x000fe40003f25270 */
[----:B------:R-:W-:Y:S01]  /*0980*/  SEL R20, R29, R20, !P0 ;  /* 0x000000141d147207 */ /* 0x000fe20004000000 */
[----:B------:R-:W-:Y:S01]  /*0990*/  IMAD.IADD R29, R30, 0x1, R29 ;  /* 0x000000011e1d7824 */ /* 0x000fe200078e021d */
[----:B------:R-:W-:-:S04]  /*09a0*/  ISETP.GE.U32.AND P0, PT, R16, 0x20, PT ;  /* 0x000000201000780c */ /* 0x000fc80003f06070 */
[----:B------:R-:W-:Y:S02]  /*09b0*/  SEL R20, R29, R20, !P1 ;  /* 0x000000141d147207 */ /* 0x000fe40004800000 */
[----:B------:R-:W-:Y:S02]  /*09c0*/  ISETP.NE.AND P1, PT, R16, RZ, PT ;  /* 0x000000ff1000720c */ /* 0x000fe40003f25270 */
[----:B------:R-:W-:Y:S02]  /*09d0*/  SEL R16, R3, RZ, P2 ;  /* 0x000000ff03107207 */ /* 0x000fe40001000000 */
[----:B------:R-:W-:Y:S02]  /*09e0*/  SEL R3, R20, RZ, P0 ;  /* 0x000000ff14037207 */ /* 0x000fe40000000000 */
[--C-:B-----5:R-:W-:Y:S02]  /*09f0*/  IADD3 R31, PT, PT, R29, R31, R44.reuse ;  /* 0x0000001f1d1f7210 */ /* 0x120fe40007ffe02c */
[----:B------:R-:W-:-:S05]  /*0a00*/  IADD3 R44, PT, PT, R3, R16, R44 ;  /* 0x00000010032c7210 */ /* 0x000fca0007ffe02c */
[----:B------:R-:W-:Y:S05]  /*0a10*/  @P1 BRA `(.L_x_96) ;  /* 0x0000000c00f41947 */ /* 0x000fea0003800000 */
[----:B------:R-:W0:Y:S01]  /*0a20*/  LDC.64 R16, c[0x0][0x390] ;  /* 0x0000e400ff107b82 */ /* 0x000e220000000a00 */
[----:B------:R-:W-:-:S05]  /*0a30*/  IMAD.MOV.U32 R30, RZ, RZ, 0x65 ;  /* 0x00000065ff1e7424 */ /* 0x000fca00078e00ff */
[----:B0-----:R0:W-:Y:S01]  /*0a40*/  ST.E.64.STRONG.GPU desc[UR8][R16.64+0x100], R30 ;  /* 0x0001001e10007985 */ /* 0x0011e2000c10fb08 */
[----:B------:R-:W-:Y:S05]  /*0a50*/  BRA `(.L_x_96) ;  /* 0x0000000c00e47947 */ /* 0x000fea0003800000 */
.L_x_95:
        /* <DEDUP_REMOVED lines=57> */
[----:B------:R-:W-:Y:S02]  /*0df0*/  ISETP.NE.AND P0, PT, R40, 0xa, PT ;  /* 0x0000000a2800780c */ /* 0x000fe40003f05270 */
[----:B------:R-:W-:Y:S02]  /*0e00*/  SEL R20, R28, R20, !P1 ;  /* 0x000000141c147207 */ /* 0x000fe40004800000 */
[----:B------:R-:W-:Y:S02]  /*0e10*/  ISETP.NE.AND P1, PT, R40, 0xb, PT ;  /* 0x0000000b2800780c */ /* 0x000fe40003f25270 */
[----:B------:R-:W-:Y:S02]  /*0e20*/  SEL R20, R29, R20, !P0 ;  /* 0x000000141d147207 */ /* 0x000fe40004000000 */
[----:B------:R-:W-:-:S02]  /*0e30*/  ISETP.GT.U32.AND P0, PT, R16, 0x1f, PT ;  /* 0x0000001f1000780c */ /* 0x000fc40003f04070 */
[----:B------:R-:W-:Y:S02]  /*0e40*/  SEL R20, R30, R20, !P1 ;  /* 0x000000141e147207 */ /* 0x000fe40004800000 */
[----:B------:R-:W-:-:S03]  /*0e50*/  ISETP.GE.U32.AND P1, PT, R16, 0x20, PT ;  /* 0x000000201000780c */ /* 0x000fc60003f26070 */
[----:B------:R-:W-:-:S05]  /*0e60*/  IMAD.IADD R20, R20, 0x1, R17 ;  /* 0x0000000114147824 */ /* 0x000fca00078e0211 */
[----:B------:R-:W-:Y:S01]  /*0e70*/  SEL R23, R3, R20, !P1 ;  /* 0x0000001403177207 */ /* 0x000fe20004800000 */
[----:B------:R-:W-:Y:S06]  /*0e80*/  @P0 BRA `(.L_x_97) ;  /* 0x0000000800b00947 */ /* 0x000fec0003800000 */
[----:B------:R-:W0:Y:S01]  /*0e90*/  LDC.64 R20, c[0x0][0x390] ;  /* 0x0000e400ff147b82 */ /* 0x000e220000000a00 */
[----:B------:R-:W-:Y:S02]  /*0ea0*/  ISETP.NE.AND P1, PT, R16, RZ, PT ;  /* 0x000000ff1000720c */ /* 0x000fe40003f25270 */
[----:B------:R-:W-:-:S05]  /*0eb0*/  LOP3.LUT R3, RZ, R16, RZ, 0x33, !PT ;  /* 0x00000010ff037212 */ /* 0x000fca00078e33ff */
[----:B------:R-:W-:-:S06]  /*0ec0*/  IMAD.IADD R40, R42, 0x1, R3 ;  /* 0x000000012a287824 */ /* 0x000fcc00078e0203 */
        /* <DEDUP_REMOVED lines=11> */
.L_x_127:
[----:B------:R-:W-:Y:S05]  /*0f80*/  @!P0 BRA `(.L_x_99) ;  /* 0x0000000000748947 */ /* 0x000fea0003800000 */
[----:B------:R-:W-:-:S07]  /*0f90*/  IMAD.MOV.U32 R3, RZ, RZ, 0x3b8 ;  /* 0x000003b8ff037424 */ /* 0x000fce00078e00ff */
.L_x_101:
[----:B------:R-:W-:Y:S02]  /*0fa0*/  VIADD R27, R3, 0x1 ;  /* 0x00000001031b7836 */ /* 0x000fe40000000000 */
[----:B------:R-:W-:Y:S02]  /*0fb0*/  IMAD R42, R42, 0x41a7, RZ ;  /* 0x000041a72a2a7824 */ /* 0x000fe400078e02ff */
[----:B------:R-:W0:Y:S01]  /*0fc0*/  I2F.U32.RP R22, R27 ;  /* 0x0000001b00167306 */ /* 0x000e220000209000 */
[----:B------:R-:W-:Y:S01]  /*0fd0*/  IMAD.MOV R29, RZ, RZ, -R27 ;  /* 0x000000ffff1d7224 */ /* 0x000fe200078e0a1b */
[----:B------:R-:W-:Y:S02]  /*0fe0*/  ISETP.NE.U32.AND P2, PT, R27, RZ, PT ;  /* 0x000000ff1b00720c */ /* 0x000fe40003f45070 */
[----:B------:R-:W-:-:S04]  /*0ff0*/  LOP3.LUT R42, R42, 0x7fffffff, RZ, 0xc0, !PT ;  /* 0x7fffffff2a2a7812 */ /* 0x000fc800078ec0ff */
[----:B0-----:R-:W0:Y:S02]  /*1000*/  MUFU.RCP R22, R22 ;  /* 0x0000001600167308 */ /* 0x001e240000001000 */
[----:B0-----:R-:W-:-:S06]  /*1010*/  VIADD R20, R22, 0xffffffe ;  /* 0x0ffffffe16147836 */ /* 0x001fcc0000000000 */
[----:B------:R0:W1:Y:S02]  /*1020*/  F2I.FTZ.U32.TRUNC.NTZ R21, R20 ;  /* 0x0000001400157305 */ /* 0x000064000021f000 */
[----:B0-----:R-:W-:Y:S02]  /*1030*/  IMAD.MOV.U32 R20, RZ, RZ, RZ ;  /* 0x000000ffff147224 */ /* 0x001fe400078e00ff */
[----:B-1----:R-:W-:-:S04]  /*1040*/  IMAD R29, R29, R21, RZ ;  /* 0x000000151d1d7224 */ /* 0x002fc800078e02ff */
[----:B------:R-:W-:-:S06]  /*1050*/  IMAD.HI.U32 R21, R21, R29, R20 ;  /* 0x0000001d15157227 */ /* 0x000fcc00078e0014 */
[----:B------:R-:W-:-:S04]  /*1060*/  IMAD.HI.U32 R21, R21, R42, RZ ;  /* 0x0000002a15157227 */ /* 0x000fc800078e00ff */
[----:B------:R-:W-:-:S04]  /*1070*/  IMAD.MOV R21, RZ, RZ, -R21 ;  /* 0x000000ffff157224 */ /* 0x000fc800078e0a15 */
[----:B------:R-:W-:-:S05]  /*1080*/  IMAD R22, R27, R21, R42 ;  /* 0x000000151b167224 */ /* 0x000fca00078e022a */
[----:B------:R-:W-:-:S13]  /*1090*/  ISETP.GE.U32.AND P0, PT, R22, R27, PT ;  /* 0x0000001b1600720c */ /* 0x000fda0003f06070 */
[----:B------:R-:W-:-:S05]  /*10a0*/  @P0 IMAD.IADD R22, R22, 0x1, -R27 ;  /* 0x0000000116160824 */ /* 0x000fca00078e0a1b */
[----:B------:R-:W-:-:S13]  /*10b0*/  ISETP.GE.U32.AND P0, PT, R22, R27, PT ;  /* 0x0000001b1600720c */ /* 0x000fda0003f06070 */
[----:B------:R-:W-:Y:S01]  /*10c0*/  @P0 IMAD.IADD R22, R22, 0x1, -R27 ;  /* 0x0000000116160824 */ /* 0x000fe200078e0a1b */
[----:B------:R-:W-:-:S04]  /*10d0*/  @!P2 LOP3.LUT R22, RZ, R27, RZ, 0x33, !PT ;  /* 0x0000001bff16a212 */ /* 0x000fc800078e33ff */
[----:B------:R-:W-:Y:S05]  /*10e0*/  NANOSLEEP R22 ;  /* 0x000000160000735d */ /* 0x000fea0003800000 */
[----:B------:R-:W2:Y:S01]  /*10f0*/  LD.E.64.STRONG.GPU R26, desc[UR8][R16.64+0x100] ;  /* 0x00010008101a7980 */ /* 0x000ea2000c10fb00 */
[----:B------:R-:W-:Y:S01]  /*1100*/  UMOV UR5, 0xffffffff ;  /* 0xffffffff00057882 */ /* 0x000fe20000000000 */
[----:B------:R-:W-:Y:S02]  /*1110*/  SHF.R.U32.HI R3, RZ, 0x1, R3 ;  /* 0x00000001ff037819 */ /* 0x000fe40000011603 */
[----:B--2---:R-:W-:Y:S01]  /*1120*/  ISETP.NE.AND P0, PT, R26, 0x63, PT ;  /* 0x000000631a00780c */ /* 0x004fe20003f05270 */
[----:B------:R-:W-:-:S12]  /*1130*/  BRA.DIV UR5, `(.L_x_100) ;  /* 0x0000003605187947 */ /* 0x000fd8000b800000 */
[----:B------:R-:W-:-:S13]  /*1140*/  VOTE.ANY P0, !P0 ;  /* 0x0000000000ff7806 */ /* 0x000fda0004000100 */
.L_x_130:
[----:B------:R-:W-:Y:S05]  /*1150*/  @P0 BRA `(.L_x_101) ;  /* 0xfffffffc00900947 */ /* 0x000fea000383ffff */
.L_x_99:
[----:B------:R-:W-:Y:S01]  /*1160*/  UMOV UR5, 0xffffffff ;  /* 0xffffffff00057882 */ /* 0x000fe20000000000 */
[----:B------:R-:W-:Y:S02]  /*1170*/  ISETP.NE.AND P0, PT, R26, 0x65, PT ;  /* 0x000000651a00780c */ /* 0x000fe40003f05270 */
[----:B------:R-:W-:Y:S11]  /*1180*/  BRA.DIV UR5, `(.L_x_102) ;  /* 0x0000003605247947 */ /* 0x000ff6000b800000 */
[----:B------:R-:W0:Y:S01]  /*1190*/  S2R R30, SR_GEMASK ;  /* 0x00000000001e7919 */ /* 0x000e220000003c00 */
[----:B------:R-:W-:Y:S01]  /*11a0*/  VOTE.ANY R21, PT, !P0 ;  /* 0x0000000000157806 */ /* 0x000fe200040e0100 */
[C---:B------:R-:W-:Y:S02]  /*11b0*/  VIADD R41, R39.reuse, 0x2 ;  /* 0x0000000227297836 */ /* 0x040fe40000000000 */
[C---:B------:R-:W-:Y:S02]  /*11c0*/  VIADD R43, R39.reuse, 0x4 ;  /* 0x00000004272b7836 */ /* 0x040fe40000000000 */
[C---:B------:R-:W-:Y:S02]  /*11d0*/  VIADD R44, R39.reuse, 0x8 ;  /* 0x00000008272c7836 */ /* 0x040fe40000000000 */
[----:B------:R-:W-:Y:S01]  /*11e0*/  VIADD R45, R39, 0x10 ;  /* 0x00000010272d7836 */ /* 0x000fe20000000000 */
[----:B0-----:R-:W-:-:S05]  /*11f0*/  LOP3.LUT R21, R21, 0x80000000, R30, 0xec, !PT ;  /* 0x8000000015157812 */ /* 0x001fca00078eec1e */
[----:B------:R-:W-:-:S05]  /*1200*/  VIADD R16, R21, 0xffffffff ;  /* 0xffffffff15107836 */ /* 0x000fca0000000000 */
[----:B------:R-:W-:-:S04]  /*1210*/  LOP3.LUT R16, R21, R16, RZ, 0xc, !PT ;  /* 0x0000001015107212 */ /* 0x000fc800078e0cff */
[----:B------:R0:W1:Y:S02]  /*1220*/  POPC R20, R16 ;  /* 0x0000001000147309 */ /* 0x0000640000000000 */
[----:B0-----:R-:W0:Y:S01]  /*1230*/  LDC.64 R16, c[0x0][0x390] ;  /* 0x0000e400ff107b82 */ /* 0x001e220000000a00 */
[----:B-1----:R-:W1:Y:S01]  /*1240*/  SHFL.DOWN PT, R22, R27, 0x1, R20 ;  /* 0x082000001b167989 */ /* 0x002e6200000e0014 */
[-C--:B------:R-:W-:Y:S02]  /*1250*/  ISETP.GE.AND P0, PT, R39, R20.reuse, PT ;  /* 0x000000142700720c */ /* 0x080fe40003f06270 */
[----:B------:R-:W-:Y:S02]  /*1260*/  ISETP.GT.AND P2, PT, R45, R20, PT ;  /* 0x000000142d00720c */ /* 0x000fe40003f44270 */
[----:B0-----:R-:W-:Y:S02]  /*1270*/  IADD3 R28, P3, PT, R16, 0x100, RZ ;  /* 0x00000100101c7810 */ /* 0x001fe40007f7e0ff */
[----:B-1----:R-:W-:-:S02]  /*1280*/  SEL R22, R22, RZ, !P0 ;  /* 0x000000ff16167207 */ /* 0x002fc40004000000 */
[----:B------:R-:W-:-:S03]  /*1290*/  ISETP.GT.AND P0, PT, R41, R20, PT ;  /* 0x000000142900720c */ /* 0x000fc60003f04270 */
[----:B------:R-:W-:-:S05]  /*12a0*/  IMAD.IADD R3, R22, 0x1, R27 ;  /* 0x0000000116037824 */ /* 0x000fca00078e021b */
[----:B------:R-:W0:Y:S02]  /*12b0*/  SHFL.DOWN PT, R22, R3, 0x2, R20 ;  /* 0x0840000003167989 */ /* 0x000e2400000e0014 */
[----:B0-----:R-:W-:Y:S02]  /*12c0*/  SEL R22, R22, RZ, !P0 ;  /* 0x000000ff16167207 */ /* 0x001fe40004000000 */
[----:B------:R-:W-:-:S03]  /*12d0*/  ISETP.GT.AND P0, PT, R43, R20, PT ;  /* 0x000000142b00720c */ /* 0x000fc60003f04270 */
[----:B------:R-:W-:Y:S02]  /*12e0*/  IMAD.IADD R29, R3, 0x1, R22 ;  /* 0x00000001031d7824 */ /* 0x000fe400078e0216 */
[----:B------:R-:W-:-:S03]  /*12f0*/  IMAD.X R3, RZ, RZ, R17, P3 ;  /* 0x000000ffff037224 */ /* 0x000fc600018e0611 */
        /* <DEDUP_REMOVED lines=10> */
[----:B0-----:R-:W-:-:S05]  /*13a0*/  SEL R22, R22, RZ, !P2 ;  /* 0x000000ff16167207 */ /* 0x001fca0005000000 */
[----:B------:R-:W-:-:S07]  /*13b0*/  IMAD.IADD R46, R47, 0x1, R22 ;  /* 0x000000012f2e7824 */ /* 0x000fce00078e0216 */
.L_x_139:
[----:B------:R-:W-:Y:S05]  /*13c0*/  @!P0 BRA `(.L_x_103) ;  /* 0x0000000400248947 */ /* 0x000fea0003800000 */
[----:B------:R-:W-:-:S07]  /*13d0*/  IMAD.MOV.U32 R29, RZ, RZ, 0x3b8 ;  /* 0x000003b8ff1d7424 */ /* 0x000fce00078e00ff */
.L_x_109:
[----:B------:R-:W-:Y:S02]  /*13e0*/  IMAD.MOV.U32 R16, RZ, RZ, R28 ;  /* 0x000000ffff107224 */ /* 0x000fe400078e001c */
[----:B------:R-:W-:Y:S02]  /*13f0*/  IMAD.MOV.U32 R17, RZ, RZ, R3 ;  /* 0x000000ffff117224 */ /* 0x000fe400078e0003 */
        /* <DEDUP_REMOVED lines=8> */
.L_x_142:
[----:B------:R-:W-:Y:S05]  /*1480*/  @!P0 BRA `(.L_x_105) ;  /* 0x0000000000748947 */ /* 0x000fea0003800000 */
[----:B------:R-:W-:-:S07]  /*1490*/  IMAD.MOV.U32 R22, RZ, RZ, R29 ;  /* 0x000000ffff167224 */ /* 0x000fce00078e001d */
.L_x_107:
        /* <DEDUP_REMOVED lines=27> */
.L_x_145:
[----:B------:R-:W-:Y:S05]  /*1650*/  @P0 BRA `(.L_x_107) ;  /* 0xfffffffc00900947 */ /* 0x000fea000383ffff */
.L_x_105:
[----:B------:R-:W-:Y:S01]  /*1660*/  UMOV UR5, 0xffffffff ;  /* 0xffffffff00057882 */ /* 0x000fe20000000000 */
[----:B------:R-:W-:Y:S02]  /*1670*/  ISETP.NE.AND P0, PT, R26, 0x65, PT ;  /* 0x000000651a00780c */ /* 0x000fe40003f05270 */
[----:B------:R-:W-:Y:S11]  /*1680*/  BRA.DIV UR5, `(.L_x_108) ;  /* 0x0000003605287947 */ /* 0x000ff6000b800000 */
[----:B------:R-:W-:Y:S01]  /*1690*/  VOTE.ANY R21, PT, !P0 ;  /* 0x0000000000157806 */ /* 0x000fe200040e0100 */
[----:B------:R-:W-:-:S03]  /*16a0*/  VIADD R40, R40, 0xffffffe0 ;  /* 0xffffffe028287836 */ /* 0x000fc60000000000 */
[----:B------:R-:W-:-:S05]  /*16b0*/  LOP3.LUT R21, R21, 0x80000000, R30, 0xec, !PT ;  /* 0x8000000015157812 */ /* 0x000fca00078eec1e */
        /* <DEDUP_REMOVED lines=25> */
.L_x_154:
[----:B------:R-:W-:Y:S05]  /*1850*/  @P0 BRA `(.L_x_109) ;  /* 0xfffffff800e00947 */ /* 0x000fea000383ffff */
.L_x_103:
        /* <DEDUP_REMOVED lines=8> */
[----:B0-----:R-:W-:-:S05]  /*18e0*/  @!P1 LEA R3, R16, R3, 0x18 ;  /* 0x0000000310039211 */ /* 0x001fca00078ec0ff */
[----:B------:R1:W-:Y:S04]  /*18f0*/  @!P1 STS [R3+0x8], R31 ;  /* 0x0000081f03009388 */ /* 0x0003e80000000800 */
[----:B------:R1:W-:Y:S01]  /*1900*/  @!P1 STS [R3+0x4], R46 ;  /* 0x0000042e03009388 */ /* 0x0003e20000000800 */
[----:B--2---:R-:W-:Y:S01]  /*1910*/  @!P0 LEA R17, R20, R17, 0x18 ;  /* 0x0000001114118211 */ /* 0x004fe200078ec0ff */
[----:B------:R-:W-:Y:S02]  /*1920*/  IMAD.MOV.U32 R20, RZ, RZ, R23 ;  /* 0x000000ffff147224 */ /* 0x000fe400078e0017 */
[----:B------:R-:W-:Y:S02]  /*1930*/  @!P0 IMAD.MOV.U32 R20, RZ, RZ, R46 ;  /* 0x000000ffff148224 */ /* 0x000fe400078e002e */
[----:B------:R1:W-:Y:S05]  /*1940*/  @!P0 STS [R17+0x4c], R46 ;  /* 0x00004c2e11008388 */ /* 0x0003ea0000000800 */
.L_x_97:
[----:B------:R-:W-:Y:S05]  /*1950*/  WARPSYNC.ALL ;  /* 0x0000000000007948 */ /* 0x000fea0003800000 */
[----:B------:R-:W0:Y:S08]  /*1960*/  S2UR UR6, SR_CgaCtaId ;  /* 0x00000000000679c3 */ /* 0x000e300000008800 */
[----:B------:R-:W-:Y:S06]  /*1970*/  BAR.SYNC.DEFER_BLOCKING 0x0 ;  /* 0x0000000000007b1d */ /* 0x000fec0000010000 */
[----:B------:R-:W-:Y:S01]  /*1980*/  UMOV UR5, 0x400 ;  /* 0x0000040000057882 */ /* 0x000fe20000000000 */
[----:B------:R-:W2:Y:S01]  /*1990*/  S2R R16, SR_TID.X ;  /* 0x0000000000107919 */ /* 0x000ea20000002100 */
[----:B0-----:R-:W-:-:S09]  /*19a0*/  ULEA UR5, UR6, UR5, 0x18 ;  /* 0x0000000506057291 */ /* 0x001fd2000f8ec0ff */
[----:B-1----:R-:W0:Y:S01]  /*19b0*/  LDS R3, [UR5+0x4c] ;  /* 0x00004c05ff037984 */ /* 0x002e220008000800 */
[----:B--2---:R-:W-:-:S04]  /*19c0*/  ISETP.NE.AND P0, PT, R16, RZ, PT ;  /* 0x000000ff1000720c */ /* 0x004fc80003f05270 */
[----:B0-----:R-:W-:-:S05]  /*19d0*/  SEL R3, R3, RZ, P0 ;  /* 0x000000ff03037207 */ /* 0x001fca0000000000 */
[----:B------:R-:W-:-:S07]  /*19e0*/  IMAD.IADD R44, R3, 0x1, R20 ;  /* 0x00000001032c7824 */ /* 0x000fce00078e0214 */
.L_x_96:
[----:B------:R-:W-:Y:S05]  /*19f0*/  BSYNC.RECONVERGENT B0 ;  /* 0x0000000000007941 */ /* 0x000fea0003800200 */
.L_x_94:
[----:B------:R-:W-:Y:S01]  /*1a00*/  IMAD.IADD R45, R36, 0x1, R44 ;  /* 0x00000001242d7824 */ /* 0x000fe200078e022c */
[----:B------:R-:W1:Y:S01]  /*1a10*/  S2R R3, SR_TID.X ;  /* 0x0000000000037919 */ /* 0x000e620000002100 */
[----:B------:R-:W2:Y:S01]  /*1a20*/  S2UR UR6, SR_CgaCtaId ;  /* 0x00000000000679c3 */ /* 0x000ea20000008800 */
[----:B------:R-:W-:Y:S01]  /*1a30*/  UMOV UR5, 0x400 ;  /* 0x0000040000057882 */ /* 0x000fe20000000000 */
[----:B0-----:R-:W-:Y:S01]  /*1a40*/  IMAD.IADD R16, R37, 0x1, R45 ;  /* 0x0000000125107824 */ /* 0x001fe200078e022d */
[----:B------:R-:W0:Y:S03]  /*1a50*/  S2R R24, SR_LANEID ;  /* 0x0000000000187919 */ /* 0x000e260000000000 */
[----:B------:R-:W-:Y:S02]  /*1a60*/  IMAD.IADD R17, R34, 0x1, R16 ;  /* 0x0000000122117824 */ /* 0x000fe400078e0210 */
[----:B------:R-:W-:Y:S02]  /*1a70*/  BAR.SYNC.DEFER_BLOCKING 0x0 ;  /* 0x0000000000007b1d */ /* 0x000fe40000010000 */
[----:B------:R-:W-:-:S04]  /*1a80*/  IMAD.IADD R22, R35, 0x1, R17 ;  /* 0x0000000123167824 */ /* 0x000fc800078e0211 */
[----:B------:R-:W-:-:S04]  /*1a90*/  IMAD.IADD R23, R32, 0x1, R22 ;  /* 0x0000000120177824 */ /* 0x000fc800078e0216 */
[----:B------:R-:W-:-:S04]  /*1aa0*/  IMAD.IADD R20, R33, 0x1, R23 ;  /* 0x0000000121147824 */ /* 0x000fc800078e0217 */
[----:B------:R-:W-:Y:S01]  /*1ab0*/  IMAD.IADD R21, R18, 0x1, R20 ;  /* 0x0000000112157824 */ /* 0x000fe200078e0214 */
[----:B--2---:R-:W-:-:S03]  /*1ac0*/  ULEA UR5, UR6, UR5, 0x18 ;  /* 0x0000000506057291 */ /* 0x004fc6000f8ec0ff */
[----:B------:R-:W-:Y:S01]  /*1ad0*/  IMAD.IADD R18, R19, 0x1, R21 ;  /* 0x0000000113127824 */ /* 0x000fe200078e0215 */
[----:B------:R-:W2:Y:S03]  /*1ae0*/  LDCU.64 UR6, c[0x0][0x388] ;  /* 0x00007100ff0677ac */ /* 0x000ea60008000a00 */
[----:B------:R-:W-:Y:S01]  /*1af0*/  IMAD.IADD R19, R14, 0x1, R18 ;  /* 0x000000010e137824 */ /* 0x000fe200078e0212 */
[----:B-1----:R-:W-:-:S03]  /*1b00*/  SHF.R.U32.HI R3, RZ, 0x5, R3 ;  /* 0x00000005ff037819 */ /* 0x002fc60000011603 */
[----:B------:R-:W-:Y:S02]  /*1b10*/  IMAD.IADD R14, R15, 0x1, R19 ;  /* 0x000000010f0e7824 */ /* 0x000fe400078e0213 */
[----:B0-----:R-:W-:Y:S02]  /*1b20*/  IMAD R3, R3, 0x2c0, R24 ;  /* 0x000002c003037824 */ /* 0x001fe400078e0218 */
[----:B------:R-:W-:-:S03]  /*1b30*/  IMAD.IADD R15, R12, 0x1, R14 ;  /* 0x000000010c0f7824 */ /* 0x000fc600078e020e */
[----:B------:R-:W-:Y:S01]  /*1b40*/  LEA R49, R3, UR5, 0x2 ;  /* 0x0000000503317c11 */ /* 0x000fe2000f8e10ff */
[----:B------:R-:W-:Y:S01]  /*1b50*/  IMAD.IADD R12, R13, 0x1, R15 ;  /* 0x000000010d0c7824 */ /* 0x000fe200078e020f */
[----:B--2---:R-:W-:-:S03]  /*1b60*/  IADD3 R38, P0, PT, R38, UR6, RZ ;  /* 0x0000000626267c10 */ /* 0x004fc6000ff1e0ff */
[----:B------:R-:W-:Y:S02]  /*1b70*/  IMAD.IADD R13, R10, 0x1, R12 ;  /* 0x000000010a0d7824 */ /* 0x000fe400078e020c */
[----:B------:R-:W-:Y:S01]  /*1b80*/  IMAD R24, R24, 0x54, R49 ;  /* 0x0000005418187824 */ /* 0x000fe200078e0231 */
[----:B------:R-:W-:Y:S01]  /*1b90*/  IADD3.X R39, PT, PT, R0, UR7, RZ, P0, !PT ;  /* 0x0000000700277c10 */ /* 0x000fe200087fe4ff */
[----:B------:R-:W-:-:S03]  /*1ba0*/  IMAD.IADD R10, R11, 0x1, R13 ;  /* 0x000000010b0a7824 */ /* 0x000fc600078e020d */
[----:B------:R-:W-:Y:S01]  /*1bb0*/  STS.64 [R24], R44 ;  /* 0x0000002c18007388 */ /* 0x000fe20000000a00 */
[----:B------:R-:W-:-:S03]  /*1bc0*/  IMAD.IADD R11, R8, 0x1, R10 ;  /* 0x00000001080b7824 */ /* 0x000fc600078e020a */
[----:B------:R-:W-:Y:S01]  /*1bd0*/  STS.64 [R24+0x8], R16 ;  /* 0x0000081018007388 */ /* 0x000fe20000000a00 */
        /* <DEDUP_REMOVED lines=11> */
[----:B------:R-:W-:Y:S04]  /*1c90*/  STS.64 [R24+0x38], R10 ;  /* 0x0000380a18007388 */ /* 0x000fe80000000a00 */
[----:B------:R-:W-:Y:S04]  /*1ca0*/  STS.64 [R24+0x40], R8 ;  /* 0x0000400818007388 */ /* 0x000fe80000000a00 */
[----:B------:R-:W-:Y:S04]  /*1cb0*/  STS.64 [R24+0x48], R6 ;  /* 0x0000480618007388 */ /* 0x000fe80000000a00 */
[----:B------:R-:W-:Y:S01]  /*1cc0*/  STS.64 [R24+0x50], R4 ;  /* 0x0000500418007388 */ /* 0x000fe20000000a00 */
[----:B------:R-:W-:-:S03]  /*1cd0*/  NOP ;  /* 0x0000000000007918 */ /* 0x000fc60000000000 */
[----:B------:R-:W0:Y:S04]  /*1ce0*/  LDS R3, [R49] ;  /* 0x0000000031037984 */ /* 0x000e280000000800 */
[----:B------:R-:W1:Y:S04]  /*1cf0*/  LDS R17, [R49+0x80] ;  /* 0x0000800031117984 */ /* 0x000e680000000800 */
        /* <DEDUP_REMOVED lines=43> */
.L_x_93:
[----:B------:R-:W-:-:S13]  /*1fb0*/  ISETP.NE.AND P0, PT, R0, RZ, PT ;  /* 0x000000ff0000720c */ /* 0x000fda0003f05270 */
[----:B------:R-:W-:Y:S05]  /*1fc0*/  @!P0 EXIT ;  /* 0x000000000000894d */ /* 0x000fea0003800000 */
[----:B------:R-:W0:Y:S02]  /*1fd0*/  LDC.64 R4, c[0x0][0x380] ;  /* 0x0000e000ff047b82 */ /* 0x000e240000000a00 */
[----:B0-----:R-:W-:-:S05]  /*1fe0*/  IMAD.WIDE.U32 R4, R7, 0x4, R4 ;  /* 0x0000000407047825 */ /* 0x001fca00078e0004 */
[----:B------:R0:W2:Y:S01]  /*1ff0*/  LDG.E R6, desc[UR8][R4.64] ;  /* 0x0000000804067981 */ /* 0x0000a2000c1e1900 */
[----:B------:R-:W3:Y:S02]  /*2000*/  S2R R2, SR_TID.X ;  /* 0x0000000000027919 */ /* 0x000ee40000002100 */
[C---:B---3--:R-:W-:Y:S02]  /*2010*/  LOP3.LUT R3, R2.reuse, 0x1f, RZ, 0xc0, !PT ;  /* 0x0000001f02037812 */ /* 0x048fe400078ec0ff */
[----:B------:R-:W-:-:S05]  /*2020*/  LOP3.LUT R8, R2, 0x3e0, RZ, 0xc0, !PT ;  /* 0x000003e002087812 */ /* 0x000fca00078ec0ff */
[----:B------:R-:W-:-:S04]  /*2030*/  IMAD R3, R8, 0x16, R3 ;  /* 0x0000001608037824 */ /* 0x000fc800078e0203 */
[C---:B------:R-:W-:Y:S01]  /*2040*/  VIADD R7, R3.reuse, 0x20 ;  /* 0x0000002003077836 */ /* 0x040fe20000000000 */
[C---:B------:R-:W-:Y:S01]  /*2050*/  ISETP.GE.U32.AND P6, PT, R3.reuse, R0, PT ;  /* 0x000000000300720c */ /* 0x040fe20003fc6070 */
[C---:B------:R-:W-:Y:S01]  /*2060*/  VIADD R9, R3.reuse, 0x40 ;  /* 0x0000004003097836 */ /* 0x040fe20000000000 */
[C---:B0-----:R-:W-:Y:S01]  /*2070*/  LEA R4, P1, R3.reuse, R4, 0x2 ;  /* 0x0000000403047211 */ /* 0x041fe200078210ff */
[----:B------:R-:W-:Y:S01]  /*2080*/  VIADD R11, R3, 0x60 ;  /* 0x00000060030b7836 */ /* 0x000fe20000000000 */
[-C--:B------:R-:W-:Y:S01]  /*2090*/  ISETP.GE.U32.AND P5, PT, R7, R0.reuse, PT ;  /* 0x000000000700720c */ /* 0x080fe20003fa6070 */
[----:B------:R-:W-:Y:S01]  /*20a0*/  VIADD R7, R3, 0x80 ;  /* 0x0000008003077836 */ /* 0x000fe20000000000 */
[-C--:B------:R-:W-:Y:S01]  /*20b0*/  ISETP.GE.U32.AND P0, PT, R9, R0.reuse, PT ;  /* 0x000000000900720c */ /* 0x080fe20003f06070 */
[----:B------:R-:W-:Y:S01]  /*20c0*/  IMAD.X R5, RZ, RZ, R5, P1 ;  /* 0x000000ffff057224 */ /* 0x000fe200008e0605 */
[-C--:B------:R-:W-:Y:S01]  /*20d0*/  ISETP.GE.U32.AND P4, PT, R11, R0.reuse, PT ;  /* 0x000000000b00720c */ /* 0x080fe20003f86070 */
[----:B------:R-:W-:Y:S01]  /*20e0*/  VIADD R9, R3, 0xa0 ;  /* 0x000000a003097836 */ /* 0x000fe20000000000 */
[----:B------:R-:W-:Y:S01]  /*20f0*/  ISETP.GE.U32.AND P3, PT, R7, R0, PT ;  /* 0x000000000700720c */ /* 0x000fe20003f66070 */
[----:B------:R-:W-:-:S03]  /*2100*/  VIADD R7, R3, 0xc0 ;  /* 0x000000c003077836 */ /* 0x000fc60000000000 */
[-C--:B------:R-:W-:Y:S01]  /*2110*/  ISETP.GE.U32.AND P2, PT, R9, R0.reuse, PT ;  /* 0x000000000900720c */ /* 0x080fe20003f46070 */
[----:B------:R-:W-:Y:S01]  /*2120*/  VIADD R9, R3, 0x100 ;  /* 0x0000010003097836 */ /* 0x000fe20000000000 */
[-C--:B------:R-:W-:Y:S01]  /*2130*/  ISETP.GE.U32.AND P1, PT, R7, R0.reuse, PT ;  /* 0x000000000700720c */ /* 0x080fe20003f26070 */
[C---:B------:R-:W-:Y:S02]  /*2140*/  VIADD R7, R3.reuse, 0xe0 ;  /* 0x000000e003077836 */ /* 0x040fe40000000000 */
[----:B------:R-:W-:Y:S02]  /*2150*/  VIADD R39, R3, 0x2a0 ;  /* 0x000002a003277836 */ /* 0x000fe40000000000 */
[----:B--2---:R-:W-:Y:S02]  /*2160*/  IMAD.MOV.U32 R16, RZ, RZ, R6 ;  /* 0x000000ffff107224 */ /* 0x004fe400078e0006 */
[----:B------:R-:W2:Y:S01]  /*2170*/  @!P6 LDG.E R6, desc[UR8][R4.64] ;  /* 0x000000080406e981 */ /* 0x000ea2000c1e1900 */
[----:B------:R-:W-:Y:S01]  /*2180*/  ISETP.GE.U32.AND P6, PT, R7, R0, PT ;  /* 0x000000000700720c */ /* 0x000fe20003fc6070 */
[----:B------:R-:W-:-:S02]  /*2190*/  IMAD.MOV.U32 R10, RZ, RZ, R16 ;  /* 0x000000ffff0a7224 */ /* 0x000fc400078e0010 */
[----:B------:R-:W-:Y:S02]  /*21a0*/  VIADD R7, R3, 0x120 ;  /* 0x0000012003077836 */ /* 0x000fe40000000000 */
[--C-:B------:R-:W-:Y:S02]  /*21b0*/  IMAD.MOV.U32 R12, RZ, RZ, R16.reuse ;  /* 0x000000ffff0c7224 */ /* 0x100fe400078e0010 */
[----:B------:R-:W3:Y:S01]  /*21c0*/  @!P0 LDG.E R10, desc[UR8][R4.64+0x100] ;  /* 0x00010008040a8981 */ /* 0x000ee2000c1e1900 */
[-C--:B------:R-:W-:Y:S01]  /*21d0*/  ISETP.GE.U32.AND P0, PT, R7, R0.reuse, PT ;  /* 0x000000000700720c */ /* 0x080fe20003f06070 */
[----:B------:R-:W-:Y:S02]  /*21e0*/  VIADD R7, R3, 0x140 ;  /* 0x0000014003077836 */ /* 0x000fe40000000000 */
[--C-:B------:R-:W-:Y:S01]  /*21f0*/  IMAD.MOV.U32 R8, RZ, RZ, R16.reuse ;  /* 0x000000ffff087224 */ /* 0x100fe200078e0010 */
[----:B------:R-:W4:Y:S01]  /*2200*/  @!P4 LDG.E R12, desc[UR8][R4.64+0x180] ;  /* 0x00018008040cc981 */ /* 0x000f22000c1e1900 */
[----:B------:R-:W-:Y:S01]  /*2210*/  IMAD.MOV.U32 R18, RZ, RZ, R16 ;  /* 0x000000ffff127224 */ /* 0x000fe200078e0010 */
[----:B------:R-:W-:Y:S01]  /*2220*/  ISETP.GE.U32.AND P4, PT, R7, R0, PT ;  /* 0x000000000700720c */ /* 0x000fe20003f86070 */
[----:B------:R-:W-:-:S02]  /*2230*/  VIADD R7, R3, 0x180 ;  /* 0x0000018003077836 */ /* 0x000fc40000000000 */
[----:B------:R-:W4:Y:S01]  /*2240*/  @!P5 LDG.E R8, desc[UR8][R4.64+0x80] ;  /* 0x000080080408d981 */ /* 0x000f22000c1e1900 */
[-C--:B------:R-:W-:Y:S01]  /*2250*/  ISETP.GE.U32.AND P5, PT, R9, R0.reuse, PT ;  /* 0x000000000900720c */ /* 0x080fe20003fa6070 */
[--C-:B------:R-:W-:Y:S02]  /*2260*/  IMAD.MOV.U32 R20, RZ, RZ, R16.reuse ;  /* 0x000000ffff147224 */ /* 0x100fe400078e0010 */
[----:B------:R-:W4:Y:S01]  /*2270*/  @!P2 LDG.E R18, desc[UR8][R4.64+0x280] ;  /* 0x000280080412a981 */ /* 0x000f22000c1e1900 */
[-C--:B------:R-:W-:Y:S01]  /*2280*/  ISETP.GE.U32.AND P2, PT, R7, R0.reuse, PT ;  /* 0x000000000700720c */ /* 0x080fe20003f46070 */
[C---:B------:R-:W-:Y:S02]  /*2290*/  VIADD R7, R3.reuse, 0x1a0 ;  /* 0x000001a003077836 */ /* 0x040fe40000000000 */
[--C-:B------:R-:W-:Y:S01]  /*22a0*/  IMAD.MOV.U32 R14, RZ, RZ, R16.reuse ;  /* 0x000000ffff0e7224 */ /* 0x100fe200078e0010 */
[----:B------:R-:W4:Y:S01]  /*22b0*/  @!P1 LDG.E R20, desc[UR8][R4.64+0x300] ;  /* 0x0003000804149981 */ /* 0x000f22000c1e1900 */
[----:B------:R-:W-:Y:S01]  /*22c0*/  VIADD R9, R3, 0x160 ;  /* 0x0000016003097836 */ /* 0x000fe20000000000 */
[----:B------:R-:W-:Y:S01]  /*22d0*/  ISETP.GE.U32.AND P1, PT, R7, R0, PT ;  /* 0x000000000700720c */ /* 0x000fe20003f26070 */
[----:B------:R-:W-:-:S02]  /*22e0*/  IMAD.MOV.U32 R24, RZ, RZ, R16 ;  /* 0x000000ffff187224 */ /* 0x000fc400078e0010 */
[----:B------:R-:W-:Y:S01]  /*22f0*/  VIADD R7, R3, 0x1e0 ;  /* 0x000001e003077836 */ /* 0x000fe20000000000 */
[----:B------:R-:W4:Y:S01]  /*2300*/  @!P3 LDG.E R14, desc[UR8][R4.64+0x200] ;  /* 0x00020008040eb981 */ /* 0x000f22000c1e1900 */
[--C-:B------:R-:W-:Y:S01]  /*2310*/  IMAD.MOV.U32 R22, RZ, RZ, R16.reuse ;  /* 0x000000ffff167224 */ /* 0x100fe200078e0010 */
[-C--:B------:R-:W-:Y:S01]  /*2320*/  ISETP.GE.U32.AND P3, PT, R9, R0.reuse, PT ;  /* 0x000000000900720c */ /* 0x080fe20003f66070 */
[----:B------:R-:W-:Y:S01]  /*2330*/  VIADD R9, R3, 0x1c0 ;  /* 0x000001c003097836 */ /* 0x000fe20000000000 */
[----:B------:R-:W4:Y:S01]  /*2340*/  @!P5 LDG.E R24, desc[UR8][R4.64+0x400] ;  /* 0x000400080418d981 */ /* 0x000f22000c1e1900 */
[--C-:B------:R-:W-:Y:S01]  /*2350*/  IMAD.MOV.U32 R26, RZ, RZ, R16.reuse ;  /* 0x000000ffff1a7224 */ /* 0x100fe200078e0010 */
[-C--:B------:R-:W-:Y:S01]  /*2360*/  ISETP.GE.U32.AND P5, PT, R7, R0.reuse, PT ;  /* 0x000000000700720c */ /* 0x080fe20003fa6070 */
[----:B------:R-:W-:Y:S01]  /*2370*/  VIADD R7, R3, 0x200 ;  /* 0x0000020003077836 */ /* 0x000fe20000000000 */
[----:B------:R-:W4:Y:S01]  /*2380*/  @!P6 LDG.E R22, desc[UR8][R4.64+0x380] ;  /* 0x000380080416e981 */ /* 0x000f22000c1e1900 */
[----:B------:R-:W-:Y:S01]  /*2390*/  ISETP.GE.U32.AND P6, PT, R9, R0, PT ;  /* 0x000000000900720c */ /* 0x000fe20003fc6070 */
[----:B------:R-:W-:-:S02]  /*23a0*/  IMAD.MOV.U32 R28, RZ, RZ, R16 ;  /* 0x000000ffff1c7224 */ /* 0x000fc400078e0010 */
[--C-:B------:R-:W-:Y:S01]  /*23b0*/  IMAD.MOV.U32 R30, RZ, RZ, R16.reuse ;  /* 0x000000ffff1e7224 */ /* 0x100fe200078e0010 */
[----:B------:R-:W4:Y:S01]  /*23c0*/  @!P0 LDG.E R26, desc[UR8][R4.64+0x480] ;  /* 0x00048008041a8981 */ /* 0x000f22000c1e1900 */
[-C--:B------:R-:W-:Y:S01]  /*23d0*/  ISETP.GE.U32.AND P0, PT, R7, R0.reuse, PT ;  /* 0x000000000700720c */ /* 0x080fe20003f06070 */
[C---:B------:R-:W-:Y:S02]  /*23e0*/  VIADD R9, R3.reuse, 0x220 ;  /* 0x0000022003097836 */ /* 0x040fe40000000000 */
[----:B------:R-:W-:Y:S01]  /*23f0*/  VIADD R7, R3, 0x240 ;  /* 0x0000024003077836 */ /* 0x000fe20000000000 */
[----:B------:R-:W4:Y:S01]  /*2400*/  @!P4 LDG.E R28, desc[UR8][R4.64+0x500] ;  /* 0x00050008041cc981 */ /* 0x000f22000c1e1900 */
[--C-:B------:R-:W-:Y:S01]  /*2410*/  IMAD.MOV.U32 R32, RZ, RZ, R16.reuse ;  /* 0x000000ffff207224 */ /* 0x100fe200078e0010 */
[-C--:B------:R-:W-:Y:S01]  /*2420*/  ISETP.GE.U32.AND P4, PT, R9, R0.reuse, PT ;  /* 0x000000000900720c */ /* 0x080fe20003f86070 */
[--C-:B------:R-:W-:Y:S01]  /*2430*/  IMAD.MOV.U32 R34, RZ, RZ, R16.reuse ;  /* 0x000000ffff227224 */ /* 0x100fe200078e0010 */
[----:B------:R-:W4:Y:S01]  /*2440*/  @!P3 LDG.E R30, desc[UR8][R4.64+0x580] ;  /* 0x00058008041eb981 */ /* 0x000f22000c1e1900 */
[----:B------:R-:W-:Y:S01]  /*2450*/  IMAD.MOV.U32 R36, RZ, RZ, R16 ;  /* 0x000000ffff247224 */ /* 0x000fe200078e0010 */
[----:B------:R-:W-:Y:S01]  /*2460*/  ISETP.GE.U32.AND P3, PT, R7, R0, PT ;  /* 0x000000000700720c */ /* 0x000fe20003f66070 */
[C---:B------:R-:W-:Y:S01]  /*2470*/  VIADD R7, R3.reuse, 0x260 ;  /* 0x0000026003077836 */ /* 0x040fe20000000000 */
[----:B------:R-:W4:Y:S01]  /*2480*/  @!P2 LDG.E R32, desc[UR8][R4.64+0x600] ;  /* 0x000600080420a981 */ /* 0x000f22000c1e1900 */
[----:B------:R-:W-:-:S03]  /*2490*/  VIADD R9, R3, 0x280 ;  /* 0x0000028003097836 */ /* 0x000fc60000000000 */
[----:B------:R-:W4:Y:S01]  /*24a0*/  @!P1 LDG.E R34, desc[UR8][R4.64+0x680] ;  /* 0x0006800804229981 */ /* 0x000f22000c1e1900 */
[-C--:B------:R-:W-:Y:S02]  /*24b0*/  ISETP.GE.U32.AND P2, PT, R7, R0.reuse, PT ;  /* 0x000000000700720c */ /* 0x080fe40003f46070 */
[-C--:B------:R-:W-:Y:S01]  /*24c0*/  ISETP.GE.U32.AND P1, PT, R9, R0.reuse, PT ;  /* 0x000000000900720c */ /* 0x080fe20003f26070 */
[----:B------:R-:W4:Y:S01]  /*24d0*/  @!P6 LDG.E R36, desc[UR8][R4.64+0x700] ;  /* 0x000700080424e981 */ /* 0x000f22000c1e1900 */
[----:B------:R-:W-:Y:S01]  /*24e0*/  ISETP.GE.U32.AND P6, PT, R39, R0, PT ;  /* 0x000000002700720c */ /* 0x000fe20003fc6070 */
[--C-:B------:R-:W-:Y:S02]  /*24f0*/  IMAD.MOV.U32 R46, RZ, RZ, R16.reuse ;  /* 0x000000ffff2e7224 */ /* 0x100fe400078e0010 */
[--C-:B------:R-:W-:Y:S02]  /*2500*/  IMAD.MOV.U32 R48, RZ, RZ, R16.reuse ;  /* 0x000000ffff307224 */ /* 0x100fe400078e0010 */
[----:B------:R-:W-:-:S02]  /*2510*/  IMAD.MOV.U32 R50, RZ, RZ, R16 ;  /* 0x000000ffff327224 */ /* 0x000fc400078e0010 */
        /* <DEDUP_REMOVED lines=13> */
[----:B------:R-:W-:Y:S01]  /*25f0*/  UMOV UR4, 0x400 ;  /* 0x0000040000047882 */ /* 0x000fe20000000000 */
[----:B------:R-:W-:Y:S01]  /*2600*/  ISETP.NE.AND P0, PT, R42, RZ, PT ;  /* 0x000000ff2a00720c */ /* 0x000fe20003f05270 */
[----:B-1----:R-:W-:-:S02]  /*2610*/  ULEA UR4, UR5, UR4, 0x18 ;  /* 0x0000000405047291 */ /* 0x002fc4000f8ec0ff */
[----:B0-----:R-:W-:-:S05]  /*2620*/  IMAD R41, R43, 0x2c0, R38 ;  /* 0x000002c02b297824 */ /* 0x001fca00078e0226 */
        /* <DEDUP_REMOVED lines=39> */
[----:B------:R-:W-:Y:S02]  /*28a0*/  ISETP.NE.AND P1, PT, R38, 0x1f, PT ;  /* 0x0000001f2600780c */ /* 0x000fe40003f25270 */
[----:B---3--:R-:W-:Y:S02]  /*28b0*/  IADD3 R16, PT, PT, R8, R7, R16 ;  /* 0x0000000708107210 */ /* 0x008fe40007ffe010 */
[----:B------:R-:W-:Y:S02]  /*28c0*/  ISETP.NE.AND P2, PT, R43, 0xb, PT ;  /* 0x0000000b2b00780c */ /* 0x000fe40003f45270 */
        /* <DEDUP_REMOVED lines=52> */
[----:B------:R-:W-:Y:S02]  /*2c10*/  ISETP.NE.AND P1, PT, R38, RZ, PT ;  /* 0x000000ff2600720c */ /* 0x000fe40003f25270 */
[----:B------:R-:W-:Y:S01]  /*2c20*/  SEL R16, R25, R16, !P0 ;  /* 0x0000001019107207 */ /* 0x000fe20004000000 */
[----:B------:R-:W-:Y:S01]  /*2c30*/  @!P2 IMAD.IADD R16, R26, 0x1, R25 ;  /* 0x000000011a10a824 */ /* 0x000fe200078e0219 */
[----:B------:R-:W-:-:S02]  /*2c40*/  ISETP.GE.U32.AND P0, PT, R2, 0x20, PT ;  /* 0x000000200200780c */ /* 0x000fc40003f06070 */
[----:B------:R-:W-:Y:S02]  /*2c50*/  SEL R37, R37, RZ, P1 ;  /* 0x000000ff25257207 */ /* 0x000fe40000800000 */
[----:B------:R-:W-:-:S04]  /*2c60*/  SEL R17, R16, RZ, P0 ;  /* 0x000000ff10117207 */ /* 0x000fc80000000000 */
[----:B-----5:R-:W-:Y:S01]  /*2c70*/  IADD3 R44, PT, PT, R17, R37, R44 ;  /* 0x00000025112c7210 */ /* 0x020fe20007ffe02c */
[----:B------:R-:W-:Y:S06]  /*2c80*/  BRA `(.L_x_111) ;  /* 0x0000000c00e87947 */ /* 0x000fec0003800000 */
.L_x_110:
[----:B0-2---:R-:W-:Y:S02]  /*2c90*/  IADD3 R16, PT, PT, R6, R5, R4 ;  /* 0x0000000506107210 */ /* 0x005fe40007ffe004 */
[----:B------:R-:W-:Y:S02]  /*2ca0*/  ISETP.NE.AND P1, PT, R38, 0x1f, PT ;  /* 0x0000001f2600780c */ /* 0x000fe40003f25270 */
        /* <DEDUP_REMOVED lines=52> */
[----:B------:R-:W-:Y:S01]  /*2ff0*/  SEL R16, R23, R16, !P0 ;  /* 0x0000001017107207 */ /* 0x000fe20004000000 */
[----:B------:R-:W-:Y:S01]  /*3000*/  IMAD.IADD R23, R44, 0x1, -R37 ;  /* 0x000000012c177824 */ /* 0x000fe200078e0a25 */
[C---:B------:R-:W-:Y:S02]  /*3010*/  ISETP.NE.AND P0, PT, R43.reuse, 0xa, PT ;  /* 0x0000000a2b00780c */ /* 0x040fe40003f05270 */
[----:B------:R-:W-:Y:S02]  /*3020*/  SEL R16, R24, R16, !P1 ;  /* 0x0000001018107207 */ /* 0x000fe40004800000 */
[----:B------:R-:W-:Y:S02]  /*3030*/  ISETP.NE.AND P1, PT, R43, 0xb, PT ;  /* 0x0000000b2b00780c */ /* 0x000fe40003f25270 */
[----:B------:R-:W-:Y:S02]  /*3040*/  SEL R16, R25, R16, !P0 ;  /* 0x0000001019107207 */ /* 0x000fe40004000000 */
[----:B------:R-:W-:-:S02]  /*3050*/  ISETP.GT.U32.AND P0, PT, R2, 0x1f, PT ;  /* 0x0000001f0200780c */ /* 0x000fc40003f04070 */
[----:B------:R-:W-:Y:S02]  /*3060*/  SEL R17, R23, RZ, P2 ;  /* 0x000000ff17117207 */ /* 0x000fe40001000000 */
        /* <DEDUP_REMOVED lines=20> */
.L_x_157:
[----:B------:R-:W-:Y:S05]  /*31b0*/  @!P0 BRA `(.L_x_114) ;  /* 0x0000000000748947 */ /* 0x000fea0003800000 */
[----:B------:R-:W-:-:S07]  /*31c0*/  IMAD.MOV.U32 R20, RZ, RZ, 0x3b8 ;  /* 0x000003b8ff147424 */ /* 0x000fce00078e00ff */
.L_x_116:
        /* <DEDUP_REMOVED lines=27> */
.L_x_160:
[----:B------:R-:W-:Y:S05]  /*3380*/  @P0 BRA `(.L_x_116) ;  /* 0xfffffffc00900947 */ /* 0x000fea000383ffff */
.L_x_114:
[----:B------:R-:W-:Y:S01]  /*3390*/  UMOV UR5, 0xffffffff ;  /* 0xffffffff00057882 */ /* 0x000fe20000000000 */
[----:B------:R-:W-:Y:S02]  /*33a0*/  ISETP.NE.AND P0, PT, R18, 0x65, PT ;  /* 0x000000651200780c */ /* 0x000fe40003f05270 */
[----:B------:R-:W-:Y:S11]  /*33b0*/  BRA.DIV UR5, `(.L_x_117) ;  /* 0x0000001e05047947 */ /* 0x000ff6000b800000 */
[----:B------:R-:W0:Y:S01]  /*33c0*/  S2R R26, SR_GEMASK ;  /* 0x00000000001a7919 */ /* 0x000e220000003c00 */
[----:B------:R-:W-:Y:S01]  /*33d0*/  VOTE.ANY R21, PT, !P0 ;  /* 0x0000000000157806 */ /* 0x000fe200040e0100 */
[----:B------:R-:W-:-:S03]  /*33e0*/  VIADD R17, R38, 0x2 ;  /* 0x0000000226117836 */ /* 0x000fc60000000000 */
[----:B0-----:R-:W-:-:S05]  /*33f0*/  LOP3.LUT R21, R21, 0x80000000, R26, 0xec, !PT ;  /* 0x8000000015157812 */ /* 0x001fca00078eec1a */
[----:B------:R-:W-:-:S05]  /*3400*/  VIADD R16, R21, 0xffffffff ;  /* 0xffffffff15107836 */ /* 0x000fca0000000000 */
[----:B------:R-:W-:Y:S01]  /*3410*/  LOP3.LUT R16, R21, R16, RZ, 0xc, !PT ;  /* 0x0000001015107212 */ /* 0x000fe200078e0cff */
[----:B------:R-:W-:-:S03]  /*3420*/  VIADD R21, R38, 0x10 ;  /* 0x0000001026157836 */ /* 0x000fc60000000000 */
[----:B------:R-:W0:Y:S02]  /*3430*/  POPC R20, R16 ;  /* 0x0000001000147309 */ /* 0x000e240000000000 */
[----:B0-----:R-:W0:Y:S01]  /*3440*/  SHFL.DOWN PT, R22, R19, 0x1, R20 ;  /* 0x0820000013167989 */ /* 0x001e2200000e0014 */
[-C--:B------:R-:W-:Y:S02]  /*3450*/  ISETP.GE.AND P0, PT, R38, R20.reuse, PT ;  /* 0x000000142600720c */ /* 0x080fe40003f06270 */
[-C--:B------:R-:W-:Y:S02]  /*3460*/  ISETP.GT.AND P2, PT, R21, R20.reuse, PT ;  /* 0x000000141500720c */ /* 0x080fe40003f44270 */
[----:B0-----:R-:W-:Y:S02]  /*3470*/  SEL R22, R22, RZ, !P0 ;  /* 0x000000ff16167207 */ /* 0x001fe40004000000 */
[----:B------:R-:W-:Y:S01]  /*3480*/  ISETP.GT.AND P0, PT, R17, R20, PT ;  /* 0x000000141100720c */ /* 0x000fe20003f04270 */
[----:B------:R-:W-:-:S02]  /*3490*/  VIADD R17, R38, 0x4 ;  /* 0x0000000426117836 */ /* 0x000fc40000000000 */
        /* <DEDUP_REMOVED lines=8> */
[----:B------:R-:W-:Y:S02]  /*3520*/  ISETP.GT.AND P0, PT, R17, R20, PT ;  /* 0x000000141100720c */ /* 0x000fe40003f04270 */
[----:B------:R-:W0:Y:S01]  /*3530*/  LDC.64 R16, c[0x0][0x390] ;  /* 0x0000e400ff107b82 */ /* 0x000e220000000a00 */
[----:B------:R-:W-:-:S05]  /*3540*/  IMAD.IADD R19, R45, 0x1, R22 ;  /* 0x000000012d137824 */ /* 0x000fca00078e0216 */
[----:B------:R-:W1:Y:S01]  /*3550*/  SHFL.DOWN PT, R22, R19, 0x8, R20 ;  /* 0x0900000013167989 */ /* 0x000e6200000e0014 */
[----:B0-----:R-:W-:-:S05]  /*3560*/  IADD3 R44, P3, PT, R16, 0x100, RZ ;  /* 0x00000100102c7810 */ /* 0x001fca0007f7e0ff */
[----:B------:R-:W-:Y:S01]  /*3570*/  IMAD.X R45, RZ, RZ, R17, P3 ;  /* 0x000000ffff2d7224 */ /* 0x000fe200018e0611 */
[----:B-1----:R-:W-:Y:S02]  /*3580*/  SEL R22, R22, RZ, !P0 ;  /* 0x000000ff16167207 */ /* 0x002fe40004000000 */
[----:B------:R-:W-:-:S03]  /*3590*/  ISETP.NE.AND P0, PT, R18, 0x65, PT ;  /* 0x000000651200780c */ /* 0x000fc60003f05270 */
[----:B------:R-:W-:-:S05]  /*35a0*/  IMAD.IADD R43, R19, 0x1, R22 ;  /* 0x00000001132b7824 */ /* 0x000fca00078e0216 */
[----:B------:R-:W0:Y:S05]  /*35b0*/  SHFL.DOWN PT, R22, R43, 0x10, R20 ;  /* 0x0a0000002b167989 */ /* 0x000e2a00000e0014 */
[----:B------:R-:W-:Y:S02]  /*35c0*/  VOTE.ALL P0, P0 ;  /* 0x0000000000ff7806 */ /* 0x000fe40000000000 */
[----:B0-----:R-:W-:-:S05]  /*35d0*/  SEL R22, R22, RZ, !P2 ;  /* 0x000000ff16167207 */ /* 0x001fca0005000000 */
[----:B------:R-:W-:-:S07]  /*35e0*/  IMAD.IADD R46, R43, 0x1, R22 ;  /* 0x000000012b2e7824 */ /* 0x000fce00078e0216 */
.L_x_169:
[----:B------:R-:W-:Y:S05]  /*35f0*/  @!P0 BRA `(.L_x_118) ;  /* 0x00000004002c8947 */ /* 0x000fea0003800000 */
[----:B------:R-:W-:-:S07]  /*3600*/  IMAD.MOV.U32 R43, RZ, RZ, 0x3b8 ;  /* 0x000003b8ff2b7424 */ /* 0x000fce00078e00ff */
.L_x_124:
        /* <DEDUP_REMOVED lines=8> */
.L_x_172:
[----:B------:R-:W-:Y:S05]  /*3690*/  @!P0 BRA `(.L_x_120) ;  /* 0x0000000000748947 */ /* 0x000fea0003800000 */
[----:B------:R-:W-:-:S07]  /*36a0*/  IMAD.MOV.U32 R20, RZ, RZ, R43 ;  /* 0x000000ffff147224 */ /* 0x000fce00078e002b */
.L_x_122:
        /* <DEDUP_REMOVED lines=27> */
.L_x_175:
[----:B------:R-:W-:Y:S05]  /*3860*/  @P0 BRA `(.L_x_122) ;  /* 0xfffffffc00900947 */ /* 0x000fea000383ffff */
.L_x_120:
[----:B------:R-:W-:Y:S01]  /*3870*/  UMOV UR5, 0xffffffff ;  /* 0xffffffff00057882 */ /* 0x000fe20000000000 */
[----:B------:R-:W-:Y:S02]  /*3880*/  ISETP.NE.AND P0, PT, R18, 0x65, PT ;  /* 0x000000651200780c */ /* 0x000fe40003f05270 */
[----:B------:R-:W-:Y:S11]  /*3890*/  BRA.DIV UR5, `(.L_x_123) ;  /* 0x0000001e05107947 */ /* 0x000ff6000b800000 */
[----:B------:R-:W-:Y:S01]  /*38a0*/  VOTE.ANY R21, PT, !P0 ;  /* 0x0000000000157806 */ /* 0x000fe200040e0100 */
[----:B------:R-:W-:Y:S02]  /*38b0*/  VIADD R17, R38, 0x2 ;  /* 0x0000000226117836 */ /* 0x000fe40000000000 */
[----:B------:R-:W-:Y:S01]  /*38c0*/  VIADD R37, R37, 0xffffffe0 ;  /* 0xffffffe025257836 */ /* 0x000fe20000000000 */
[----:B------:R-:W-:-:S05]  /*38d0*/  LOP3.LUT R21, R21, 0x80000000, R26, 0xec, !PT ;  /* 0x8000000015157812 */ /* 0x000fca00078eec1a */
[----:B------:R-:W-:-:S05]  /*38e0*/  VIADD R16, R21, 0xffffffff ;  /* 0xffffffff15107836 */ /* 0x000fca0000000000 */
[----:B------:R-:W-:-:S04]  /*38f0*/  LOP3.LUT R16, R21, R16, RZ, 0xc, !PT ;  /* 0x0000001015107212 */ /* 0x000fc800078e0cff */
        /* <DEDUP_REMOVED lines=16> */
[----:B------:R-:W-:-:S03]  /*3a00*/  IMAD.IADD R19, R49, 0x1, R22 ;  /* 0x0000000131137824 */ /* 0x000fc600078e0216 */
[----:B------:R-:W-:Y:S02]  /*3a10*/  ISETP.GT.AND P2, PT, R17, R20, PT ;  /* 0x000000141100720c */ /* 0x000fe40003f44270 */
        /* <DEDUP_REMOVED lines=8> */
.L_x_184:
[----:B------:R-:W-:Y:S05]  /*3aa0*/  @P0 BRA `(.L_x_124) ;  /* 0xfffffff800d80947 */ /* 0x000fea000383ffff */
.L_x_118:
        /* <DEDUP_REMOVED lines=15> */
.L_x_112:
        /* <DEDUP_REMOVED lines=9> */
.L_x_111:
[----:B------:R-:W-:Y:S01]  /*3c30*/  IMAD.IADD R45, R4, 0x1, R44 ;  /* 0x00000001042d7824 */ /* 0x000fe200078e022c */
[----:B------:R-:W-:Y:S01]  /*3c40*/  BAR.SYNC.DEFER_BLOCKING 0x0 ;  /* 0x0000000000007b1d */ /* 0x000fe20000010000 */
[----:B------:R-:W-:Y:S02]  /*3c50*/  ISETP.NE.AND P0, PT, R2, RZ, PT ;  /* 0x000000ff0200720c */ /* 0x000fe40003f05270 */
[----:B------:R-:W-:-:S05]  /*3c60*/  IMAD.IADD R4, R5, 0x1, R45 ;  /* 0x0000000105047824 */ /* 0x000fca00078e022d */
[----:B------:R-:W0:Y:S01]  /*3c70*/  S2UR UR5, SR_CTAID.X ;  /* 0x00000000000579c3 */ /* 0x000e220000002500 */
[----:B------:R-:W-:Y:S01]  /*3c80*/  IMAD.IADD R5, R6, 0x1, R4 ;  /* 0x0000000106057824 */ /* 0x000fe200078e0204 */
[----:B------:R-:W1:Y:S03]  /*3c90*/  LDCU.64 UR6, c[0x0][0x388] ;  /* 0x00007100ff0677ac */ /* 0x000e660008000a00 */
[----:B------:R-:W-:-:S04]  /*3ca0*/  IMAD.IADD R6, R7, 0x1, R5 ;  /* 0x0000000107067824 */ /* 0x000fc800078e0205 */
[----:B------:R-:W-:-:S04]  /*3cb0*/  IMAD.IADD R7, R8, 0x1, R6 ;  /* 0x0000000108077824 */ /* 0x000fc800078e0206 */
[----:B------:R-:W-:-:S04]  /*3cc0*/  IMAD.IADD R8, R9, 0x1, R7 ;  /* 0x0000000109087824 */ /* 0x000fc800078e0207 */
[----:B------:R-:W-:Y:S01]  /*3cd0*/  IMAD.IADD R9, R10, 0x1, R8 ;  /* 0x000000010a097824 */ /* 0x000fe200078e0208 */
[----:B------:R-:W-:Y:S03]  /*3ce0*/  STS.64 [R40], R44 ;  /* 0x0000002c28007388 */ /* 0x000fe60000000a00 */
[----:B------:R-:W-:Y:S01]  /*3cf0*/  IMAD.IADD R10, R11, 0x1, R9 ;  /* 0x000000010b0a7824 */ /* 0x000fe200078e0209 */
[----:B------:R2:W-:Y:S03]  /*3d00*/  STS.64 [R40+0x8], R4 ;  /* 0x0000080428007388 */ /* 0x0005e60000000a00 */
[----:B------:R-:W-:Y:S01]  /*3d10*/  IMAD.IADD R11, R12, 0x1, R10 ;  /* 0x000000010c0b7824 */ /* 0x000fe200078e020a */
[----:B------:R3:W-:Y:S03]  /*3d20*/  STS.64 [R40+0x10], R6 ;  /* 0x0000100628007388 */ /* 0x0007e60000000a00 */
[----:B------:R-:W-:Y:S01]  /*3d30*/  IMAD.IADD R12, R13, 0x1, R11 ;  /* 0x000000010d0c7824 */ /* 0x000fe200078e020b */
[----:B------:R-:W-:Y:S03]  /*3d40*/  STS.64 [R40+0x18], R8 ;  /* 0x0000180828007388 */ /* 0x000fe60000000a00 */
[----:B------:R-:W-:Y:S01]  /*3d50*/  IMAD.IADD R13, R14, 0x1, R12 ;  /* 0x000000010e0d7824 */ /* 0x000fe200078e020c */
[----:B------:R-:W-:Y:S01]  /*3d60*/  STS.64 [R40+0x20], R10 ;  /* 0x0000200a28007388 */ /* 0x000fe20000000a00 */
[----:B--2---:R-:W0:Y:S02]  /*3d70*/  LDC R4, c[0x0][0x398] ;  /* 0x0000e600ff047b82 */ /* 0x004e240000000800 */
[----:B------:R-:W-:Y:S01]  /*3d80*/  IMAD.IADD R14, R15, 0x1, R13 ;  /* 0x000000010f0e7824 */ /* 0x000fe200078e020d */
[----:B------:R2:W-:Y:S03]  /*3d90*/  STS.64 [R40+0x28], R12 ;  /* 0x0000280c28007388 */ /* 0x0005e60000000a00 */
[----:B------:R-:W-:Y:S01]  /*3da0*/  IMAD.IADD R15, R28, 0x1, R14 ;  /* 0x000000011c0f7824 */ /* 0x000fe200078e020e */
[----:B------:R-:W4:Y:S03]  /*3db0*/  S2R R5, SR_TID.X ;  /* 0x0000000000057919 */ /* 0x000f260000002100 */
[----:B------:R-:W-:Y:S01]  /*3dc0*/  IMAD.IADD R16, R29, 0x1, R15 ;  /* 0x000000011d107824 */ /* 0x000fe200078e020f */
[----:B------:R-:W-:Y:S03]  /*3dd0*/  STS.64 [R40+0x30], R14 ;  /* 0x0000300e28007388 */ /* 0x000fe60000000a00 */
[----:B------:R-:W-:Y:S01]  /*3de0*/  IMAD.IADD R17, R30, 0x1, R16 ;  /* 0x000000011e117824 */ /* 0x000fe200078e0210 */
[----:B---3--:R-:W3:Y:S03]  /*3df0*/  S2R R6, SR_TID.X ;  /* 0x0000000000067919 */ /* 0x008ee60000002100 */
[----:B------:R-:W-:Y:S01]  /*3e00*/  IMAD.IADD R18, R31, 0x1, R17 ;  /* 0x000000011f127824 */ /* 0x000fe200078e0211 */
[----:B------:R-:W-:Y:S03]  /*3e10*/  STS.64 [R40+0x38], R16 ;  /* 0x0000381028007388 */ /* 0x000fe60000000a00 */
[----:B------:R-:W-:-:S02]  /*3e20*/  IMAD.IADD R19, R32, 0x1, R18 ;  /* 0x0000000120137824 */ /* 0x000fc400078e0212 */
[----:B0-----:R-:W-:Y:S02]  /*3e30*/  VIADD R4, R4, UR5 ;  /* 0x0000000504047c36 */ /* 0x001fe40008000000 */
[----:B------:R-:W-:Y:S01]  /*3e40*/  IMAD.IADD R20, R33, 0x1, R19 ;  /* 0x0000000121147824 */ /* 0x000fe200078e0213 */
[----:B------:R-:W-:Y:S01]  /*3e50*/  STS.64 [R40+0x40], R18 ;  /* 0x0000401228007388 */ /* 0x000fe20000000a00 */
[----:B--2---:R-:W-:Y:S02]  /*3e60*/  IMAD R12, R4, 0x2100, RZ ;  /* 0x00002100040c7824 */ /* 0x004fe400078e02ff */
[----:B------:R-:W-:-:S04]  /*3e70*/  IMAD.IADD R21, R34, 0x1, R20 ;  /* 0x0000000122157824 */ /* 0x000fc800078e0214 */
[----:B------:R-:W-:Y:S01]  /*3e80*/  IMAD.IADD R22, R35, 0x1, R21 ;  /* 0x0000000123167824 */ /* 0x000fe200078e0215 */
[----:B------:R-:W-:Y:S03]  /*3e90*/  STS.64 [R40+0x48], R20 ;  /* 0x0000481428007388 */ /* 0x000fe60000000a00 */
[----:B------:R-:W-:Y:S01]  /*3ea0*/  IMAD.IADD R23, R36, 0x1, R22 ;  /* 0x0000000124177824 */ /* 0x000fe200078e0216 */
[C---:B----4-:R-:W-:Y:S02]  /*3eb0*/  LOP3.LUT R4, R5.reuse, 0x1f, RZ, 0xc0, !PT ;  /* 0x0000001f05047812 */ /* 0x050fe400078ec0ff */
[----:B------:R-:W-:Y:S02]  /*3ec0*/  LOP3.LUT R10, R5, 0x3e0, RZ, 0xc0, !PT ;  /* 0x000003e0050a7812 */ /* 0x000fe400078ec0ff */
[----:B------:R-:W-:Y:S01]  /*3ed0*/  STS.64 [R40+0x50], R22 ;  /* 0x0000501628007388 */ /* 0x000fe20000000a00 */
[----:B------:R-:W-:-:S03]  /*3ee0*/  NOP ;  /* 0x0000000000007918 */ /* 0x000fc60000000000 */
[----:B------:R-:W-:Y:S01]  /*3ef0*/  LDS R45, [R41] ;  /* 0x00000000292d7984 */ /* 0x000fe20000000800 */
[----:B---3--:R-:W-:Y:S01]  /*3f00*/  LOP3.LUT R8, R6, 0x3e0, RZ, 0xc0, !PT ;  /* 0x000003e006087812 */ /* 0x008fe200078ec0ff */
[----:B------:R-:W-:Y:S02]  /*3f10*/  IMAD R10, R10, 0x16, R4 ;  /* 0x000000160a0a7824 */ /* 0x000fe400078e0204 */
        /* <DEDUP_REMOVED lines=20> */
[----:B------:R0:W-:Y:S04]  /*4060*/  LDS R25, [R41+0xa80] ;  /* 0x000a800029197984 */ /* 0x0001e80000000800 */
[----:B------:R2:W-:Y:S01]  /*4070*/  @!P0 STS [UR4+0x8400], R0 ;  /* 0x00840000ff008988 */ /* 0x0005e20008000804 */
[----:B------:R-:W-:Y:S01]  /*4080*/  BAR.SYNC.DEFER_BLOCKING 0x0 ;  /* 0x0000000000007b1d */ /* 0x000fe20000010000 */
[----:B0-----:R-:W-:Y:S01]  /*4090*/  LOP3.LUT R41, R6, 0x1f, RZ, 0xc0, !PT ;  /* 0x0000001f06297812 */ /* 0x001fe200078ec0ff */
[----:B------:R-:W-:Y:S01]  /*40a0*/  VIADD R6, R10, 0x60 ;  /* 0x000000600a067836 */ /* 0x000fe20000000000 */
[----:B------:R-:W-:-:S03]  /*40b0*/  IADD3 R5, P0, PT, R12, R3, RZ ;  /* 0x000000030c057210 */ /* 0x000fc60007f1e0ff */
[----:B------:R-:W-:Y:S02]  /*40c0*/  IMAD R8, R8, 0x16, R41 ;  /* 0x0000001608087824 */ /* 0x000fe400078e0229 */
[----:B--2---:R-:W-:Y:S01]  /*40d0*/  IMAD.X R0, RZ, RZ, RZ, P0 ;  /* 0x000000ffff007224 */ /* 0x004fe200000e06ff */
[----:B-1----:R-:W-:Y:S01]  /*40e0*/  LEA R4, P0, R5, UR6, 0x2 ;  /* 0x0000000605047c11 */ /* 0x002fe2000f8010ff */
[----:B------:R-:W-:-:S03]  /*40f0*/  VIADD R41, R10, 0x20 ;  /* 0x000000200a297836 */ /* 0x000fc60000000000 */
[----:B------:R-:W-:Y:S01]  /*4100*/  LEA.HI.X R5, R5, UR7, R0, 0x2, P0 ;  /* 0x0000000705057c11 */ /* 0x000fe200080f1400 */
[C---:B------:R-:W-:Y:S01]  /*4110*/  VIADD R0, R8.reuse, 0xc0 ;  /* 0x000000c008007836 */ /* 0x040fe20000000000 */
[----:B------:R-:W0:Y:S02]  /*4120*/  LDS R2, [UR4+0x8400] ;  /* 0x00840004ff027984 */ /* 0x000e240008000800 */
[-C--:B0-----:R-:W-:Y:S01]  /*4130*/  ISETP.GE.AND P6, PT, R3, R2.reuse, PT ;  /* 0x000000020300720c */ /* 0x081fe20003fc6270 */
[C---:B------:R-:W-:Y:S01]  /*4140*/  VIADD R3, R8.reuse, 0x80 ;  /* 0x0000008008037836 */ /* 0x040fe20000000000 */
[-C--:B------:R-:W-:Y:S01]  /*4150*/  ISETP.GE.AND P5, PT, R41, R2.reuse, PT ;  /* 0x000000022900720c */ /* 0x080fe20003fa6270 */
[----:B------:R-:W-:Y:S01]  /*4160*/  VIADD R41, R8, 0xa0 ;  /* 0x000000a008297836 */ /* 0x000fe20000000000 */
[-C--:B------:R-:W-:Y:S01]  /*4170*/  ISETP.GE.AND P0, PT, R6, R2.reuse, PT ;  /* 0x000000020600720c */ /* 0x080fe20003f06270 */
[C---:B------:R-:W-:Y:S01]  /*4180*/  VIADD R6, R8.reuse, 0xe0 ;  /* 0x000000e008067836 */ /* 0x040fe20000000000 */
[-C--:B------:R-:W-:Y:S01]  /*4190*/  ISETP.GE.AND P3, PT, R3, R2.reuse, PT ;  /* 0x000000020300720c */ /* 0x080fe20003f66270 */
[----:B------:R-:W-:Y:S01]  /*41a0*/  VIADD R3, R8, 0x100 ;  /* 0x0000010008037836 */ /* 0x000fe20000000000 */
[-C--:B------:R-:W-:Y:S01]  /*41b0*/  ISETP.GE.AND P2, PT, R0, R2.reuse, PT ;  /* 0x000000020000720c */ /* 0x080fe20003f46270 */
[----:B------:R-:W-:Y:S01]  /*41c0*/  VIADD R0, R10, 0x40 ;  /* 0x000000400a007836 */ /* 0x000fe20000000000 */
[-C--:B------:R-:W-:Y:S01]  /*41d0*/  ISETP.GE.AND P4, PT, R41, R2.reuse, PT ;  /* 0x000000022900720c */ /* 0x080fe20003f86270 */
[----:B------:R-:W-:Y:S01]  /*41e0*/  VIADD R41, R8, 0x120 ;  /* 0x0000012008297836 */ /* 0x000fe20000000000 */
[-C--:B------:R-:W-:Y:S01]  /*41f0*/  ISETP.GE.AND P1, PT, R6, R2.reuse, PT ;  /* 0x000000020600720c */ /* 0x080fe20003f26270 */
[----:B------:R-:W-:Y:S01]  /*4200*/  @!P6 STG.E desc[UR8][R4.64], R45 ;  /* 0x0000002d0400e986 */ /* 0x000fe2000c101908 */
[----:B------:R-:W-:Y:S01]  /*4210*/  ISETP.GE.AND P6, PT, R3, R2, PT ;  /* 0x000000020300720c */ /* 0x000fe20003fc6270 */
[----:B------:R-:W-:-:S02]  /*4220*/  VIADD R3, R10, 0x140 ;  /* 0x000001400a037836 */ /* 0x000fc40000000000 */
[----:B------:R-:W-:Y:S01]  /*4230*/  @!P5 STG.E desc[UR8][R4.64+0x80], R47 ;  /* 0x0000802f0400d986 */ /* 0x000fe2000c101908 */
[-C--:B------:R-:W-:Y:S01]  /*4240*/  ISETP.GE.AND P5, PT, R41, R2.reuse, PT ;  /* 0x000000022900720c */ /* 0x080fe20003fa6270 */
[C---:B------:R-:W-:Y:S02]  /*4250*/  VIADD R41, R10.reuse, 0x160 ;  /* 0x000001600a297836 */ /* 0x040fe40000000000 */
[----:B------:R-:W-:Y:S01]  /*4260*/  @!P0 STG.E desc[UR8][R4.64+0x180], R49 ;  /* 0x0001803104008986 */ /* 0x000fe2000c101908 */
[-C--:B------:R-:W-:Y:S01]  /*4270*/  ISETP.GE.AND P0, PT, R3, R2.reuse, PT ;  /* 0x000000020300720c */ /* 0x080fe20003f06270 */
[C---:B------:R-:W-:Y:S02]  /*4280*/  VIADD R3, R10.reuse, 0x180 ;  /* 0x000001800a037836 */ /* 0x040fe40000000000 */
[----:B------:R-:W-:Y:S01]  /*4290*/  @!P3 STG.E desc[UR8][R4.64+0x200], R51 ;  /* 0x000200330400b986 */ /* 0x000fe2000c101908 */
[----:B------:R-:W-:Y:S01]  /*42a0*/  ISETP.GE.AND P3, PT, R41, R2, PT ;  /* 0x000000022900720c */ /* 0x000fe20003f66270 */
[----:B------:R-:W-:-:S02]  /*42b0*/  VIADD R41, R10, 0x1a0 ;  /* 0x000001a00a297836 */ /* 0x000fc40000000000 */
[----:B------:R-:W-:Y:S01]  /*42c0*/  @!P2 STG.E desc[UR8][R4.64+0x300], R43 ;  /* 0x0003002b0400a986 */ /* 0x000fe2000c101908 */
[-C--:B------:R-:W-:Y:S01]  /*42d0*/  ISETP.GE.AND P2, PT, R3, R2.reuse, PT ;  /* 0x000000020300720c */ /* 0x080fe20003f46270 */
[----:B------:R-:W-:Y:S02]  /*42e0*/  VIADD R3, R8, 0x1c0 ;  /* 0x000001c008037836 */ /* 0x000fe40000000000 */
[----:B------:R-:W-:Y:S01]  /*42f0*/  @!P4 STG.E desc[UR8][R4.64+0x280], R53 ;  /* 0x000280350400c986 */ /* 0x000fe2000c101908 */
[----:B------:R-:W-:-:S03]  /*4300*/  ISETP.GE.AND P4, PT, R0, R2, PT ;  /* 0x000000020000720c */ /* 0x000fc60003f86270 */
[----:B------:R0:W-:Y:S01]  /*4310*/  @!P1 STG.E desc[UR8][R4.64+0x380], R37 ;  /* 0x0003802504009986 */ /* 0x0001e2000c101908 */
[-C--:B------:R-:W-:Y:S01]  /*4320*/  ISETP.GE.AND P1, PT, R41, R2.reuse, PT ;  /* 0x000000022900720c */ /* 0x080fe20003f26270 */
[C---:B------:R-:W-:Y:S02]  /*4330*/  VIADD R41, R8.reuse, 0x1e0 ;  /* 0x000001e008297836 */ /* 0x040fe40000000000 */
[----:B------:R-:W-:Y:S01]  /*4340*/  @!P6 STG.E desc[UR8][R4.64+0x400], R35 ;  /* 0x000400230400e986 */ /* 0x000fe2000c101908 */
[-C--:B------:R-:W-:Y:S01]  /*4350*/  ISETP.GE.AND P6, PT, R3, R2.reuse, PT ;  /* 0x000000020300720c */ /* 0x080fe20003fc6270 */
[----:B------:R-:W-:Y:S02]  /*4360*/  VIADD R3, R8, 0x200 ;  /* 0x0000020008037836 */ /* 0x000fe40000000000 */
[----:B------:R1:W-:Y:S01]  /*4370*/  @!P5 STG.E desc[UR8][R4.64+0x480], R33 ;  /* 0x000480210400d986 */ /* 0x0003e2000c101908 */
[----:B------:R-:W-:Y:S01]  /*4380*/  ISETP.GE.AND P5, PT, R41, R2, PT ;  /* 0x000000022900720c */ /* 0x000fe20003fa6270 */
[----:B------:R-:W-:-:S02]  /*4390*/  VIADD R41, R10, 0x220 ;  /* 0x000002200a297836 */ /* 0x000fc40000000000 */
[----:B------:R2:W-:Y:S01]  /*43a0*/  @!P0 STG.E desc[UR8][R4.64+0x500], R31 ;  /* 0x0005001f04008986 */ /* 0x0005e2000c101908 */
[-C--:B------:R-:W-:Y:S01]  /*43b0*/  ISETP.GE.AND P0, PT, R3, R2.reuse, PT ;  /* 0x000000020300720c */ /* 0x080fe20003f06270 */
[----:B0-----:R-:W-:Y:S02]  /*43c0*/  VIADD R37, R10, 0x240 ;  /* 0x000002400a257836 */ /* 0x001fe40000000000 */
[C---:B------:R-:W-:Y:S01]  /*43d0*/  VIADD R3, R8.reuse, 0x260 ;  /* 0x0000026008037836 */ /* 0x040fe20000000000 */
[----:B------:R2:W-:Y:S01]  /*43e0*/  @!P4 STG.E desc[UR8][R4.64+0x100], R29 ;  /* 0x0001001d0400c986 */ /* 0x0005e2000c101908 */
[-C--:B------:R-:W-:Y:S01]  /*43f0*/  ISETP.GE.AND P4, PT, R41, R2.reuse, PT ;  /* 0x000000022900720c */ /* 0x080fe20003f86270 */
[----:B-1----:R-:W-:Y:S02]  /*4400*/  VIADD R33, R8, 0x280 ;  /* 0x0000028008217836 */ /* 0x002fe40000000000 */
        /* <DEDUP_REMOVED lines=17> */
.L_x_98:
[----:B------:R-:W-:Y:S01]  /*4520*/  BSSY B1, `(.L_x_125) ;  /* 0x0000006000017945 */ /* 0x000fe20003800000 */
[----:B------:R-:W-:Y:S01]  /*4530*/  PLOP3.LUT P0, PT, P0, PT, PT, 0x8, 0x80 ;  /* 0x000000000080781c */ /* 0x000fe2000070e170 */
[----:B------:R-:W-:-:S12]  /*4540*/  IMAD.MOV.U32 R21, RZ, RZ, -0x1 ;  /* 0xffffffffff157424 */ /* 0x000fd800078e00ff */
[----:B------:R-:W-:Y:S05]  /*4550*/  WARPSYNC.COLLECTIVE R21, `(.L_x_126) ;  /* 0x0000000015087348 */ /* 0x000fea0003c00000 */
[----:B------:R-:W-:Y:S01]  /*4560*/  VOTE.ANY P0, P0 ;  /* 0x0000000000ff7806 */ /* 0x000fe20000000100 */
[----:B------:R-:W-:-:S12]  /*4570*/  ENDCOLLECTIVE ;  /* 0x000000000000791b */ /* 0x000fd80003800000 */
.L_x_126:
[----:B------:R-:W-:Y:S05]  /*4580*/  BSYNC B1 ;  /* 0x0000000000017941 */ /* 0x000fea0003800000 */
.L_x_125:
[----:B------:R-:W-:Y:S05]  /*4590*/  BRA `(.L_x_127) ;  /* 0xffffffc800787947 */ /* 0x000fea000383ffff */
.L_x_100:
[----:B------:R-:W-:Y:S01]  /*45a0*/  BSSY B1, `(.L_x_128) ;  /* 0x0000006000017945 */ /* 0x000fe20003800000 */
[----:B------:R-:W-:Y:S01]  /*45b0*/  PLOP3.LUT P0, PT, P0, PT, PT, 0x8, 0x80 ;  /* 0x000000000080781c */ /* 0x000fe2000070e170 */
[----:B------:R-:W-:-:S12]  /*45c0*/  IMAD.MOV.U32 R21, RZ, RZ, -0x1 ;  /* 0xffffffffff157424 */ /* 0x000fd800078e00ff */
[----:B------:R-:W-:Y:S05]  /*45d0*/  WARPSYNC.COLLECTIVE R21, `(.L_x_129) ;  /* 0x0000000015087348 */ /* 0x000fea0003c00000 */
[----:B------:R-:W-:Y:S01]  /*45e0*/  VOTE.ANY P0, P0 ;  /* 0x0000000000ff7806 */ /* 0x000fe20000000100 */
[----:B------:R-:W-:-:S12]  /*45f0*/  ENDCOLLECTIVE ;  /* 0x000000000000791b */ /* 0x000fd80003800000 */
.L_x_129:
[----:B------:R-:W-:Y:S05]  /*4600*/  BSYNC B1 ;  /* 0x0000000000017941 */ /* 0x000fea0003800000 */
.L_x_128:
[----:B------:R-:W-:Y:S05]  /*4610*/  BRA `(.L_x_130) ;  /* 0xffffffc800cc7947 */ /* 0x000fea000383ffff */
.L_x_102:
[----:B------:R-:W0:Y:S01]  /*4620*/  S2R R30, SR_GEMASK ;  /* 0x00000000001e7919 */ /* 0x000e220000003c00 */
[----:B------:R-:W-:Y:S01]  /*4630*/  BSSY B1, `(.L_x_131) ;  /* 0x0000006000017945 */ /* 0x000fe20003800000 */
[----:B------:R-:W-:Y:S01]  /*4640*/  PLOP3.LUT P0, PT, P0, PT, PT, 0x8, 0x80 ;  /* 0x000000000080781c */ /* 0x000fe2000070e170 */
[----:B------:R-:W-:-:S12]  /*4650*/  IMAD.MOV.U32 R21, RZ, RZ, -0x1 ;  /* 0xffffffffff157424 */ /* 0x000fd800078e00ff */
[----:B0-----:R-:W-:Y:S05]  /*4660*/  WARPSYNC.COLLECTIVE R21, `(.L_x_132) ;  /* 0x0000000015087348 */ /* 0x001fea0003c00000 */
[----:B------:R-:W-:Y:S01]  /*4670*/  VOTE.ANY R21, PT, P0 ;  /* 0x0000000000157806 */ /* 0x000fe200000e0100 */
[----:B0-----:R-:W-:Y:S06]  /*4680*/  ENDCOLLECTIVE ;  /* 0x000000000000791b */ /* 0x001fec0003800000 */
.L_x_132:
[----:B------:R-:W-:Y:S05]  /*4690*/  BSYNC B1 ;  /* 0x0000000000017941 */ /* 0x000fea0003800000 */
.L_x_131:
[----:B------:R-:W-:Y:S01]  /*46a0*/  LOP3.LUT R21, R21, 0x80000000, R30, 0xec, !PT ;  /* 0x8000000015157812 */ /* 0x000fe200078eec1e */
[----:B------:R-:W-:Y:S02]  /*46b0*/  IMAD.MOV.U32 R17, RZ, RZ, 0x1 ;  /* 0x00000001ff117424 */ /* 0x000fe400078e00ff */
[----:B------:R-:W-:Y:S02]  /*46c0*/  VIADD R41, R39, 0x2 ;  /* 0x0000000227297836 */ /* 0x000fe40000000000 */
[----:B------:R-:W-:Y:S02]  /*46d0*/  VIADD R16, R21, 0xffffffff ;  /* 0xffffffff15107836 */ /* 0x000fe40000000000 */
[C---:B------:R-:W-:Y:S02]  /*46e0*/  VIADD R43, R39.reuse, 0x4 ;  /* 0x00000004272b7836 */ /* 0x040fe40000000000 */
[----:B------:R-:W-:Y:S01]  /*46f0*/  VIADD R44, R39, 0x8 ;  /* 0x00000008272c7836 */ /* 0x000fe20000000000 */
[----:B------:R-:W-:Y:S01]  /*4700*/  LOP3.LUT R28, R21, R16, RZ, 0xc, !PT ;  /* 0x00000010151c7212 */ /* 0x000fe200078e0cff */
[----:B------:R-:W-:-:S02]  /*4710*/  IMAD.MOV.U32 R16, RZ, RZ, R27 ;  /* 0x000000ffff107224 */ /* 0x000fc400078e001b */
[----:B------:R-:W-:Y:S01]  /*4720*/  IMAD.MOV.U32 R21, RZ, RZ, -0x1 ;  /* 0xffffffffff157424 */ /* 0x000fe200078e00ff */
[----:B------:R0:W1:Y:S01]  /*4730*/  POPC R20, R28 ;  /* 0x0000001c00147309 */ /* 0x0000620000000000 */
[----:B------:R-:W-:-:S07]  /*4740*/  VIADD R45, R39, 0x10 ;  /* 0x00000010272d7836 */ /* 0x000fce0000000000 */
[----:B01----:R-:W-:Y:S05]  /*4750*/  WARPSYNC.COLLECTIVE R21, `(.L_x_133) ;  /* 0x0000000015087348 */ /* 0x003fea0003c00000 */
[----:B-1----:R1:W2:Y:S02]  /*4760*/  SHFL.DOWN P3, R22, R16, R17, R20 ;  /* 0x0800001110167389 */ /* 0x0022a40000060014 */
[----:B012---:R-:W-:Y:S05]  /*4770*/  ENDCOLLECTIVE ;  /* 0x000000000000791b */ /* 0x007fea0003800000 */
.L_x_133:
[-C--:B------:R-:W-:Y:S02]  /*4780*/  ISETP.GE.AND P0, PT, R39, R20.reuse, PT ;  /* 0x000000142700720c */ /* 0x080fe40003f06270 */
[-C--:B------:R-:W-:Y:S01]  /*4790*/  ISETP.GT.AND P2, PT, R45, R20.reuse, PT ;  /* 0x000000142d00720c */ /* 0x080fe20003f44270 */
        /* <DEDUP_REMOVED lines=8> */
.L_x_134:
        /* <DEDUP_REMOVED lines=8> */
.L_x_135:
[----:B------:R-:W-:Y:S01]  /*48a0*/  IMAD.MOV.U32 R17, RZ, RZ, 0x8 ;  /* 0x00000008ff117424 */ /* 0x000fe200078e00ff */
[----:B------:R-:W-:Y:S02]  /*48b0*/  SEL R22, R22, RZ, !P0 ;  /* 0x000000ff16167207 */ /* 0x000fe40004000000 */
[----:B------:R-:W-:-:S03]  /*48c0*/  ISETP.GT.AND P0, PT, R44, R20, PT ;  /* 0x000000142c00720c */ /* 0x000fc60003f04270 */
[----:B------:R-:W-:Y:S02]  /*48d0*/  IMAD.IADD R27, R29, 0x1, R22 ;  /* 0x000000011d1b7824 */ /* 0x000fe400078e0216 */
[----:B------:R-:W0:Y:S02]  /*48e0*/  LDC.64 R28, c[0x0][0x390] ;  /* 0x0000e400ff1c7b82 */ /* 0x000e240000000a00 */
[----:B------:R-:W-:-:S07]  /*48f0*/  IMAD.MOV.U32 R16, RZ, RZ, R27 ;  /* 0x000000ffff107224 */ /* 0x000fce00078e001b */
[----:B0-----:R-:W-:Y:S05]  /*4900*/  WARPSYNC.COLLECTIVE R21, `(.L_x_136) ;  /* 0x0000000015087348 */ /* 0x001fea0003c00000 */
[----:B------:R1:W2:Y:S02]  /*4910*/  SHFL.DOWN P3, R22, R16, R17, R20 ;  /* 0x0800001110167389 */ /* 0x0002a40000060014 */
[----:B012---:R-:W-:Y:S05]  /*4920*/  ENDCOLLECTIVE ;  /* 0x000000000000791b */ /* 0x007fea0003800000 */
.L_x_136:
[----:B------:R-:W-:Y:S01]  /*4930*/  IMAD.MOV.U32 R17, RZ, RZ, 0x10 ;  /* 0x00000010ff117424 */ /* 0x000fe200078e00ff */
[----:B------:R-:W-:Y:S02]  /*4940*/  SEL R22, R22, RZ, !P0 ;  /* 0x000000ff16167207 */ /* 0x000fe40004000000 */
[----:B------:R-:W-:-:S03]  /*4950*/  ISETP.NE.AND P0, PT, R26, 0x65, PT ;  /* 0x000000651a00780c */ /* 0x000fc60003f05270 */
[----:B------:R-:W-:-:S04]  /*4960*/  IMAD.IADD R47, R27, 0x1, R22 ;  /* 0x000000011b2f7824 */ /* 0x000fc800078e0216 */
[----:B------:R-:W-:-:S07]  /*4970*/  IMAD.MOV.U32 R16, RZ, RZ, R47 ;  /* 0x000000ffff107224 */ /* 0x000fce00078e002f */
[----:B------:R-:W-:Y:S05]  /*4980*/  WARPSYNC.COLLECTIVE R21, `(.L_x_137) ;  /* 0x0000000015087348 */ /* 0x000fea0003c00000 */
[----:B------:R0:W1:Y:S02]  /*4990*/  SHFL.DOWN P3, R22, R16, R17, R20 ;  /* 0x0800001110167389 */ /* 0x0000640000060014 */
[----:B01----:R-:W-:Y:S05]  /*49a0*/  ENDCOLLECTIVE ;  /* 0x000000000000791b */ /* 0x003fea0003800000 */
.L_x_137:
[----:B------:R-:W-:Y:S05]  /*49b0*/  WARPSYNC.COLLECTIVE R21, `(.L_x_138) ;  /* 0x0000000015087348 */ /* 0x000fea0003c00000 */
[----:B------:R-:W-:Y:S01]  /*49c0*/  VOTE.ALL P0, P0 ;  /* 0x0000000000ff7806 */ /* 0x000fe20000000000 */
[----:B------:R-:W-:-:S12]  /*49d0*/  ENDCOLLECTIVE ;  /* 0x000000000000791b */ /* 0x000fd80003800000 */
.L_x_138:
[----:B------:R-:W-:Y:S02]  /*49e0*/  IADD3 R28, P3, PT, R28, 0x100, RZ ;  /* 0x000001001c1c7810 */ /* 0x000fe40007f7e0ff */
[----:B------:R-:W-:-:S03]  /*49f0*/  SEL R22, R22, RZ, !P2 ;  /* 0x000000ff16167207 */ /* 0x000fc60005000000 */
[----:B------:R-:W-:Y:S02]  /*4a00*/  IMAD.X R3, RZ, RZ, R29, P3 ;  /* 0x000000ffff037224 */ /* 0x000fe400018e061d */
[----:B------:R-:W-:Y:S01]  /*4a10*/  IMAD.IADD R46, R47, 0x1, R22 ;  /* 0x000000012f2e7824 */ /* 0x000fe200078e0216 */
[----:B------:R-:W-:Y:S06]  /*4a20*/  BRA `(.L_x_139) ;  /* 0xffffffc800647947 */ /* 0x000fec000383ffff */
.L_x_104:
[----:B------:R-:W-:Y:S01]  /*4a30*/  BSSY B1, `(.L_x_140) ;  /* 0x0000006000017945 */ /* 0x000fe20003800000 */
[----:B------:R-:W-:Y:S01]  /*4a40*/  PLOP3.LUT P0, PT, P0, PT, PT, 0x8, 0x80 ;  /* 0x000000000080781c */ /* 0x000fe2000070e170 */
[----:B------:R-:W-:-:S12]  /*4a50*/  IMAD.MOV.U32 R21, RZ, RZ, -0x1 ;  /* 0xffffffffff157424 */ /* 0x000fd800078e00ff */
[----:B------:R-:W-:Y:S05]  /*4a60*/  WARPSYNC.COLLECTIVE R21, `(.L_x_141) ;  /* 0x0000000015087348 */ /* 0x000fea0003c00000 */
[----:B------:R-:W-:Y:S01]  /*4a70*/  VOTE.ANY P0, P0 ;  /* 0x0000000000ff7806 */ /* 0x000fe20000000100 */
[----:B------:R-:W-:-:S12]  /*4a80*/  ENDCOLLECTIVE ;  /* 0x000000000000791b */ /* 0x000fd80003800000 */
.L_x_141:
[----:B------:R-:W-:Y:S05]  /*4a90*/  BSYNC B1 ;  /* 0x0000000000017941 */ /* 0x000fea0003800000 */
.L_x_140:
[----:B------:R-:W-:Y:S05]  /*4aa0*/  BRA `(.L_x_142) ;  /* 0xffffffc800747947 */ /* 0x000fea000383ffff */
.L_x_106:
[----:B------:R-:W-:Y:S01]  /*4ab0*/  BSSY B1, `(.L_x_143) ;  /* 0x0000006000017945 */ /* 0x000fe20003800000 */
[----:B------:R-:W-:Y:S01]  /*4ac0*/  PLOP3.LUT P0, PT, P0, PT, PT, 0x8, 0x80 ;  /* 0x000000000080781c */ /* 0x000fe2000070e170 */
[----:B------:R-:W-:-:S12]  /*4ad0*/  IMAD.MOV.U32 R21, RZ, RZ, -0x1 ;  /* 0xffffffffff157424 */ /* 0x000fd800078e00ff */
[----:B------:R-:W-:Y:S05]  /*4ae0*/  WARPSYNC.COLLECTIVE R21, `(.L_x_144) ;  /* 0x0000000015087348 */ /* 0x000fea0003c00000 */
[----:B------:R-:W-:Y:S01]  /*4af0*/  VOTE.ANY P0, P0 ;  /* 0x0000000000ff7806 */ /* 0x000fe20000000100 */
[----:B------:R-:W-:-:S12]  /*4b00*/  ENDCOLLECTIVE ;  /* 0x000000000000791b */ /* 0x000fd80003800000 */
.L_x_144:
[----:B------:R-:W-:Y:S05]  /*4b10*/  BSYNC B1 ;  /* 0x0000000000017941 */ /* 0x000fea0003800000 */
.L_x_143:
[----:B------:R-:W-:Y:S05]  /*4b20*/  BRA `(.L_x_145) ;  /* 0xffffffc800c87947 */ /* 0x000fea000383ffff */
.L_x_108:
[----:B------:R-:W-:Y:S01]  /*4b30*/  BSSY B1, `(.L_x_146) ;  /* 0x0000006000017945 */ /* 0x000fe20003800000 */
[----:B------:R-:W-:Y:S01]  /*4b40*/  PLOP3.LUT P0, PT, P0, PT, PT, 0x8, 0x80 ;  /* 0x000000000080781c */ /* 0x000fe2000070e170 */
[----:B------:R-:W-:-:S12]  /*4b50*/  IMAD.MOV.U32 R21, RZ, RZ, -0x1 ;  /* 0xffffffffff157424 */ /* 0x000fd800078e00ff */
[----:B------:R-:W-:Y:S05]  /*4b60*/  WARPSYNC.COLLECTIVE R21, `(.L_x_147) ;  /* 0x0000000015087348 */ /* 0x000fea0003c00000 */
[----:B------:R-:W-:Y:S01]  /*4b70*/  VOTE.ANY R21, PT, P0 ;  /* 0x0000000000157806 */ /* 0x000fe200000e0100 */
[----:B------:R-:W-:Y:S06]  /*4b80*/  ENDCOLLECTIVE ;  /* 0x000000000000791b */ /* 0x000fec0003800000 */
.L_x_147:
[----:B------:R-:W-:Y:S05]  /*4b90*/  BSYNC B1 ;  /* 0x0000000000017941 */ /* 0x000fea0003800000 */
.L_x_146:
        /* <DEDUP_REMOVED lines=11> */
.L_x_148:
        /* <DEDUP_REMOVED lines=9> */
.L_x_149:
        /* <DEDUP_REMOVED lines=8> */
.L_x_150:
        /* <DEDUP_REMOVED lines=8> */
.L_x_151:
        /* <DEDUP_REMOVED lines=8> */
.L_x_152:
[----:B------:R-:W-:Y:S02]  /*4e60*/  SEL R22, R22, RZ, !P0 ;  /* 0x000000ff16167207 */ /* 0x000fe40004000000 */
[----:B------:R-:W-:Y:S02]  /*4e70*/  ISETP.NE.AND P0, PT, R26, 0x65, PT ;  /* 0x000000651a00780c */ /* 0x000fe40003f05270 */
[----:B------:R-:W-:-:S11]  /*4e80*/  IADD3 R46, PT, PT, R47, R22, R46 ;  /* 0x000000162f2e7210 */ /* 0x000fd60007ffe02e */
[----:B------:R-:W-:Y:S05]  /*4e90*/  WARPSYNC.COLLECTIVE R21, `(.L_x_153) ;  /* 0x0000000015087348 */ /* 0x000fea0003c00000 */
[----:B------:R-:W-:Y:S01]  /*4ea0*/  VOTE.ALL P0, P0 ;  /* 0x0000000000ff7806 */ /* 0x000fe20000000000 */
[----:B------:R-:W-:-:S12]  /*4eb0*/  ENDCOLLECTIVE ;  /* 0x000000000000791b */ /* 0x000fd80003800000 */
.L_x_153:
[----:B------:R-:W-:Y:S05]  /*4ec0*/  BRA `(.L_x_154) ;  /* 0xffffffc800607947 */ /* 0x000fea000383ffff */
.L_x_113:
[----:B------:R-:W-:Y:S01]  /*4ed0*/  BSSY B0, `(.L_x_155) ;  /* 0x0000006000007945 */ /* 0x000fe20003800000 */
[----:B------:R-:W-:Y:S01]  /*4ee0*/  PLOP3.LUT P0, PT, P0, PT, PT, 0x8, 0x80 ;  /* 0x000000000080781c */ /* 0x000fe2000070e170 */
[----:B------:R-:W-:-:S12]  /*4ef0*/  IMAD.MOV.U32 R21, RZ, RZ, -0x1 ;  /* 0xffffffffff157424 */ /* 0x000fd800078e00ff */
[----:B------:R-:W-:Y:S05]  /*4f00*/  WARPSYNC.COLLECTIVE R21, `(.L_x_156) ;  /* 0x0000000015087348 */ /* 0x000fea0003c00000 */
[----:B------:R-:W-:Y:S01]  /*4f10*/  VOTE.ANY P0, P0 ;  /* 0x0000000000ff7806 */ /* 0x000fe20000000100 */
[----:B------:R-:W-:-:S12]  /*4f20*/  ENDCOLLECTIVE ;  /* 0x000000000000791b */ /* 0x000fd80003800000 */
.L_x_156:
[----:B------:R-:W-:Y:S05]  /*4f30*/  BSYNC B0 ;  /* 0x0000000000007941 */ /* 0x000fea0003800000 */
.L_x_155:
[----:B------:R-:W-:Y:S05]  /*4f40*/  BRA `(.L_x_157) ;  /* 0xffffffe000987947 */ /* 0x000fea000383ffff */
.L_x_115:
[----:B------:R-:W-:Y:S01]  /*4f50*/  BSSY B0, `(.L_x_158) ;  /* 0x0000006000007945 */ /* 0x000fe20003800000 */
[----:B------:R-:W-:Y:S01]  /*4f60*/  PLOP3.LUT P0, PT, P0, PT, PT, 0x8, 0x80 ;  /* 0x000000000080781c */ /* 0x000fe2000070e170 */
[----:B------:R-:W-:-:S12]  /*4f70*/  IMAD.MOV.U32 R21, RZ, RZ, -0x1 ;  /* 0xffffffffff157424 */ /* 0x000fd800078e00ff */
[----:B------:R-:W-:Y:S05]  /*4f80*/  WARPSYNC.COLLECTIVE R21, `(.L_x_159) ;  /* 0x0000000015087348 */ /* 0x000fea0003c00000 */
[----:B------:R-:W-:Y:S01]  /*4f90*/  VOTE.ANY P0, P0 ;  /* 0x0000000000ff7806 */ /* 0x000fe20000000100 */
[----:B------:R-:W-:-:S12]  /*4fa0*/  ENDCOLLECTIVE ;  /* 0x000000000000791b */ /* 0x000fd80003800000 */
.L_x_159:
[----:B------:R-:W-:Y:S05]  /*4fb0*/  BSYNC B0 ;  /* 0x0000000000007941 */ /* 0x000fea0003800000 */
.L_x_158:
[----:B------:R-:W-:Y:S05]  /*4fc0*/  BRA `(.L_x_160) ;  /* 0xffffffe000ec7947 */ /* 0x000fea000383ffff */
.L_x_117:
[----:B------:R-:W0:Y:S01]  /*4fd0*/  S2R R26, SR_GEMASK ;  /* 0x00000000001a7919 */ /* 0x000e220000003c00 */
[----:B------:R-:W-:Y:S01]  /*4fe0*/  BSSY B0, `(.L_x_161) ;  /* 0x0000006000007945 */ /* 0x000fe20003800000 */
[----:B------:R-:W-:Y:S01]  /*4ff0*/  PLOP3.LUT P0, PT, P0, PT, PT, 0x8, 0x80 ;  /* 0x000000000080781c */ /* 0x000fe2000070e170 */
[----:B------:R-:W-:-:S12]  /*5000*/  IMAD.MOV.U32 R21, RZ, RZ, -0x1 ;  /* 0xffffffffff157424 */ /* 0x000fd800078e00ff */
[----:B0-----:R-:W-:Y:S05]  /*5010*/  WARPSYNC.COLLECTIVE R21, `(.L_x_162) ;  /* 0x0000000015087348 */ /* 0x001fea0003c00000 */
[----:B------:R-:W-:Y:S01]  /*5020*/  VOTE.ANY R21, PT, P0 ;  /* 0x0000000000157806 */ /* 0x000fe200000e0100 */
[----:B0-----:R-:W-:Y:S06]  /*5030*/  ENDCOLLECTIVE ;  /* 0x000000000000791b */ /* 0x001fec0003800000 */
.L_x_162:
[----:B------:R-:W-:Y:S05]  /*5040*/  BSYNC B0 ;  /* 0x0000000000007941 */ /* 0x000fea0003800000 */
.L_x_161:
[----:B------:R-:W-:Y:S01]  /*5050*/  LOP3.LUT R21, R21, 0x80000000, R26, 0xec, !PT ;  /* 0x8000000015157812 */ /* 0x000fe200078eec1a */
[----:B------:R-:W-:-:S04]  /*5060*/  IMAD.MOV.U32 R17, RZ, RZ, 0x1 ;  /* 0x00000001ff117424 */ /* 0x000fc800078e00ff */
        /* <DEDUP_REMOVED lines=8> */
.L_x_163:
[----:B------:R-:W-:Y:S01]  /*50f0*/  ISETP.GE.AND P0, PT, R38, R20, PT ;  /* 0x000000142600720c */ /* 0x000fe20003f06270 */
[----:B------:R-:W-:-:S03]  /*5100*/  IMAD.MOV.U32 R17, RZ, RZ, 0x2 ;  /* 0x00000002ff117424 */ /* 0x000fc600078e00ff */
[----:B------:R-:W-:-:S05]  /*5110*/  SEL R22, R22, RZ, !P0 ;  /* 0x000000ff16167207 */ /* 0x000fca0004000000 */
[----:B------:R-:W-:Y:S02]  /*5120*/  IMAD.IADD R43, R22, 0x1, R19 ;  /* 0x00000001162b7824 */ /* 0x000fe400078e0213 */
[----:B------:R-:W-:Y:S02]  /*5130*/  VIADD R19, R38, 0x2 ;  /* 0x0000000226137836 */ /* 0x000fe40000000000 */
[----:B------:R-:W-:-:S03]  /*5140*/  IMAD.MOV.U32 R16, RZ, RZ, R43 ;  /* 0x000000ffff107224 */ /* 0x000fc600078e002b */
[----:B------:R-:W-:Y:S01]  /*5150*/  ISETP.GT.AND P0, PT, R19, R20, PT ;  /* 0x000000141300720c */ /* 0x000fe20003f04270 */
[----:B------:R-:W-:-:S12]  /*5160*/  VIADD R19, R38, 0x4 ;  /* 0x0000000426137836 */ /* 0x000fd80000000000 */
[----:B------:R-:W-:Y:S05]  /*5170*/  WARPSYNC.COLLECTIVE R21, `(.L_x_164) ;  /* 0x0000000015087348 */ /* 0x000fea0003c00000 */
[----:B------:R0:W1:Y:S02]  /*5180*/  SHFL.DOWN P3, R22, R16, R17, R20 ;  /* 0x0800001110167389 */ /* 0x0000640000060014 */
[----:B01----:R-:W-:Y:S05]  /*5190*/  ENDCOLLECTIVE ;  /* 0x000000000000791b */ /* 0x003fea0003800000 */
.L_x_164:
[----:B------:R-:W-:Y:S01]  /*51a0*/  IMAD.MOV.U32 R17, RZ, RZ, 0x4 ;  /* 0x00000004ff117424 */ /* 0x000fe200078e00ff */
[----:B------:R-:W-:Y:S02]  /*51b0*/  SEL R22, R22, RZ, !P0 ;  /* 0x000000ff16167207 */ /* 0x000fe40004000000 */
[----:B------:R-:W-:-:S03]  /*51c0*/  ISETP.GT.AND P0, PT, R19, R20, PT ;  /* 0x000000141300720c */ /* 0x000fc60003f04270 */
[----:B------:R-:W-:Y:S02]  /*51d0*/  IMAD.IADD R45, R43, 0x1, R22 ;  /* 0x000000012b2d7824 */ /* 0x000fe400078e0216 */
[----:B------:R-:W-:Y:S02]  /*51e0*/  VIADD R43, R38, 0x8 ;  /* 0x00000008262b7836 */ /* 0x000fe40000000000 */
[----:B------:R-:W-:-:S07]  /*51f0*/  IMAD.MOV.U32 R16, RZ, RZ, R45 ;  /* 0x000000ffff107224 */ /* 0x000fce00078e002d */
[----:B------:R-:W-:Y:S05]  /*5200*/  WARPSYNC.COLLECTIVE R21, `(.L_x_165) ;  /* 0x0000000015087348 */ /* 0x000fea0003c00000 */
[----:B------:R0:W1:Y:S02]  /*5210*/  SHFL.DOWN P3, R22, R16, R17, R20 ;  /* 0x0800001110167389 */ /* 0x0000640000060014 */
[----:B01----:R-:W-:Y:S05]  /*5220*/  ENDCOLLECTIVE ;  /* 0x000000000000791b */ /* 0x003fea0003800000 */
.L_x_165:
        /* <DEDUP_REMOVED lines=9> */
.L_x_166:
[----:B------:R-:W-:Y:S01]  /*52c0*/  IMAD.MOV.U32 R17, RZ, RZ, 0x10 ;  /* 0x00000010ff117424 */ /* 0x000fe200078e00ff */
[----:B------:R-:W-:Y:S02]  /*52d0*/  SEL R22, R22, RZ, !P0 ;  /* 0x000000ff16167207 */ /* 0x000fe40004000000 */
[----:B------:R-:W-:-:S03]  /*52e0*/  ISETP.NE.AND P0, PT, R18, 0x65, PT ;  /* 0x000000651200780c */ /* 0x000fc60003f05270 */
[----:B------:R-:W-:Y:S02]  /*52f0*/  IMAD.IADD R43, R19, 0x1, R22 ;  /* 0x00000001132b7824 */ /* 0x000fe400078e0216 */
[----:B------:R-:W-:Y:S02]  /*5300*/  VIADD R19, R38, 0x10 ;  /* 0x0000001026137836 */ /* 0x000fe40000000000 */
[----:B------:R-:W-:-:S03]  /*5310*/  IMAD.MOV.U32 R16, RZ, RZ, R43 ;  /* 0x000000ffff107224 */ /* 0x000fc600078e002b */
[----:B------:R-:W-:-:S13]  /*5320*/  ISETP.GT.AND P2, PT, R19, R20, PT ;  /* 0x000000141300720c */ /* 0x000fda0003f44270 */
[----:B------:R-:W-:Y:S05]  /*5330*/  WARPSYNC.COLLECTIVE R21, `(.L_x_167) ;  /* 0x0000000015087348 */ /* 0x000fea0003c00000 */
[----:B------:R0:W1:Y:S02]  /*5340*/  SHFL.DOWN P3, R22, R16, R17, R20 ;  /* 0x0800001110167389 */ /* 0x0000640000060014 */
[----:B01----:R-:W-:Y:S05]  /*5350*/  ENDCOLLECTIVE ;  /* 0x000000000000791b */ /* 0x003fea0003800000 */
.L_x_167:
[----:B------:R-:W-:Y:S05]  /*5360*/  WARPSYNC.COLLECTIVE R21, `(.L_x_168) ;  /* 0x0000000015087348 */ /* 0x000fea0003c00000 */
[----:B------:R-:W-:Y:S01]  /*5370*/  VOTE.ALL P0, P0 ;  /* 0x0000000000ff7806 */ /* 0x000fe20000000000 */
[----:B------:R-:W-:-:S12]  /*5380*/  ENDCOLLECTIVE ;  /* 0x000000000000791b */ /* 0x000fd80003800000 */
.L_x_168:
[----:B------:R-:W-:Y:S02]  /*5390*/  IADD3 R44, P3, PT, R44, 0x100, RZ ;  /* 0x000001002c2c7810 */ /* 0x000fe40007f7e0ff */
[----:B------:R-:W-:-:S03]  /*53a0*/  SEL R22, R22, RZ, !P2 ;  /* 0x000000ff16167207 */ /* 0x000fc60005000000 */
[----:B------:R-:W-:Y:S02]  /*53b0*/  IMAD.X R45, RZ, RZ, R45, P3 ;  /* 0x000000ffff2d7224 */ /* 0x000fe400018e062d */
[----:B------:R-:W-:Y:S01]  /*53c0*/  IMAD.IADD R46, R43, 0x1, R22 ;  /* 0x000000012b2e7824 */ /* 0x000fe200078e0216 */
[----:B------:R-:W-:Y:S06]  /*53d0*/  BRA `(.L_x_169) ;  /* 0xffffffe000847947 */ /* 0x000fec000383ffff */
.L_x_119:
[----:B------:R-:W-:Y:S01]  /*53e0*/  BSSY B0, `(.L_x_170) ;  /* 0x0000006000007945 */ /* 0x000fe20003800000 */
[----:B------:R-:W-:Y:S01]  /*53f0*/  PLOP3.LUT P0, PT, P0, PT, PT, 0x8, 0x80 ;  /* 0x000000000080781c */ /* 0x000fe2000070e170 */
[----:B------:R-:W-:-:S12]  /*5400*/  IMAD.MOV.U32 R21, RZ, RZ, -0x1 ;  /* 0xffffffffff157424 */ /* 0x000fd800078e00ff */
[----:B------:R-:W-:Y:S05]  /*5410*/  WARPSYNC.COLLECTIVE R21, `(.L_x_171) ;  /* 0x0000000015087348 */ /* 0x000fea0003c00000 */
[----:B------:R-:W-:Y:S01]  /*5420*/  VOTE.ANY P0, P0 ;  /* 0x0000000000ff7806 */ /* 0x000fe20000000100 */
[----:B------:R-:W-:-:S12]  /*5430*/  ENDCOLLECTIVE ;  /* 0x000000000000791b */ /* 0x000fd80003800000 */
.L_x_171:
[----:B------:R-:W-:Y:S05]  /*5440*/  BSYNC B0 ;  /* 0x0000000000007941 */ /* 0x000fea0003800000 */
.L_x_170:
[----:B------:R-:W-:Y:S05]  /*5450*/  BRA `(.L_x_172) ;  /* 0xffffffe0008c7947 */ /* 0x000fea000383ffff */
.L_x_121:
[----:B------:R-:W-:Y:S01]  /*5460*/  BSSY B0, `(.L_x_173) ;  /* 0x0000006000007945 */ /* 0x000fe20003800000 */
[----:B------:R-:W-:Y:S01]  /*5470*/  PLOP3.LUT P0, PT, P0, PT, PT, 0x8, 0x80 ;  /* 0x000000000080781c */ /* 0x000fe2000070e170 */
[----:B------:R-:W-:-:S12]  /*5480*/  IMAD.MOV.U32 R21, RZ, RZ, -0x1 ;  /* 0xffffffffff157424 */ /* 0x000fd800078e00ff */
[----:B------:R-:W-:Y:S05]  /*5490*/  WARPSYNC.COLLECTIVE R21, `(.L_x_174) ;  /* 0x0000000015087348 */ /* 0x000fea0003c00000 */
[----:B------:R-:W-:Y:S01]  /*54a0*/  VOTE.ANY P0, P0 ;  /* 0x0000000000ff7806 */ /* 0x000fe20000000100 */
[----:B------:R-:W-:-:S12]  /*54b0*/  ENDCOLLECTIVE ;  /* 0x000000000000791b */ /* 0x000fd80003800000 */
.L_x_174:
[----:B------:R-:W-:Y:S05]  /*54c0*/  BSYNC B0 ;  /* 0x0000000000007941 */ /* 0x000fea0003800000 */
.L_x_173:
[----:B------:R-:W-:Y:S05]  /*54d0*/  BRA `(.L_x_175) ;  /* 0xffffffe000e07947 */ /* 0x000fea000383ffff */
.L_x_123:
[----:B------:R-:W-:Y:S01]  /*54e0*/  BSSY B0, `(.L_x_176) ;  /* 0x0000006000007945 */ /* 0x000fe20003800000 */
[----:B------:R-:W-:Y:S01]  /*54f0*/  PLOP3.LUT P0, PT, P0, PT, PT, 0x8, 0x80 ;  /* 0x000000000080781c */ /* 0x000fe2000070e170 */
[----:B------:R-:W-:-:S12]  /*5500*/  IMAD.MOV.U32 R21, RZ, RZ, -0x1 ;  /* 0xffffffffff157424 */ /* 0x000fd800078e00ff */
[----:B------:R-:W-:Y:S05]  /*5510*/  WARPSYNC.COLLECTIVE R21, `(.L_x_177) ;  /* 0x0000000015087348 */ /* 0x000fea0003c00000 */
[----:B------:R-:W-:Y:S01]  /*5520*/  VOTE.ANY R21, PT, P0 ;  /* 0x0000000000157806 */ /* 0x000fe200000e0100 */
[----:B------:R-:W-:Y:S06]  /*5530*/  ENDCOLLECTIVE ;  /* 0x000000000000791b */ /* 0x000fec0003800000 */
.L_x_177:
[----:B------:R-:W-:Y:S05]  /*5540*/  BSYNC B0 ;  /* 0x0000000000007941 */ /* 0x000fea0003800000 */
.L_x_176:
        /* <DEDUP_REMOVED lines=11> */
.L_x_178:
        /* <DEDUP_REMOVED lines=11> */
.L_x_179:
        /* <DEDUP_REMOVED lines=9> */
.L_x_180:
        /* <DEDUP_REMOVED lines=8> */
.L_x_181:
        /* <DEDUP_REMOVED lines=9> */
.L_x_182:
[----:B------:R-:W-:Y:S02]  /*5850*/  SEL R22, R22, RZ, !P0 ;  /* 0x000000ff16167207 */ /* 0x000fe40004000000 */
[----:B------:R-:W-:Y:S02]  /*5860*/  ISETP.NE.AND P0, PT, R18, 0x65, PT ;  /* 0x000000651200780c */ /* 0x000fe40003f05270 */
[----:B------:R-:W-:-:S11]  /*5870*/  IADD3 R46, PT, PT, R47, R22, R46 ;  /* 0x000000162f2e7210 */ /* 0x000fd60007ffe02e */
[----:B------:R-:W-:Y:S05]  /*5880*/  WARPSYNC.COLLECTIVE R21, `(.L_x_183) ;  /* 0x0000000015087348 */ /* 0x000fea0003c00000 */
[----:B------:R-:W-:Y:S01]  /*5890*/  VOTE.ALL P0, P0 ;  /* 0x0000000000ff7806 */ /* 0x000fe20000000000 */
[----:B------:R-:W-:-:S12]  /*58a0*/  ENDCOLLECTIVE ;  /* 0x000000000000791b */ /* 0x000fd80003800000 */
.L_x_183:
[----:B------:R-:W-:Y:S05]  /*58b0*/  BRA `(.L_x_184) ;  /* 0xffffffe000787947 */ /* 0x000fea000383ffff */
.L_x_185:
        /* <DEDUP_REMOVED lines=12> */
.L_x_269:


//--------------------- .text._ZN3cub18CUB_300001_SM_10006detail4scan20DeviceScanInitKernelINS0_13ScanTileStateIiLb1EEEEEvT_i --------------------------
	.section	.text._ZN3cub18CUB_300001_SM_10006detail4scan20DeviceScanInitKernelINS0_13ScanTileStateIiLb1EEEEEvT_i,"ax",@progbits
	.align	128
        .global         _ZN3cub18CUB_300001_SM_10006detail4scan20DeviceScanInitKernelINS0_13ScanTileStateIiLb1EEEEEvT_i
        .type           _ZN3cub18CUB_300001_SM_10006detail4scan20DeviceScanInitKernelINS0_13ScanTileStateIiLb1EEEEEvT_i,@function
        .size           _ZN3cub18CUB_300001_SM_10006detail4scan20DeviceScanInitKernelINS0_13ScanTileStateIiLb1EEEEEvT_i,(.L_x_270 - _ZN3cub18CUB_300001_SM_10006detail4scan20DeviceScanInitKernelINS0_13ScanTileStateIiLb1EEEEEvT_i)
        .other          _ZN3cub18CUB_300001_SM_10006detail4scan20DeviceScanInitKernelINS0_13ScanTileStateIiLb1EEEEEvT_i,@"STO_CUDA_ENTRY STV_DEFAULT"
_ZN3cub18CUB_300001_SM_10006detail4scan20DeviceScanInitKernelINS0_13ScanTileStateIiLb1EEEEEvT_i:
.text._ZN3cub18CUB_300001_SM_10006detail4scan20DeviceScanInitKernelINS0_13ScanTileStateIiLb1EEEEEvT_i:
[----:B------:R-:W-:Y:S01]  /*0000*/  LDC R1, c[0x0][0x37c] ;  /* 0x0000df00ff017b82 */ /* 0x000fe20000000800 */
[----:B------:R-:W0:Y:S07]  /*0010*/  S2R R0, SR_TID.X ;  /* 0x0000000000007919 */ /* 0x000e2e0000002100 */
[----:B------:R-:W1:Y:S01]  /*0020*/  S2UR UR6, SR_CTAID.X ;  /* 0x00000000000679c3 */ /* 0x000e620000002500 */
[----:B------:R-:W2:Y:S07]  /*0030*/  LDCU UR4, c[0x0][0x388] ;  /* 0x00007100ff0477ac */ /* 0x000eae0008000800 */
[----:B------:R-:W1:Y:S01]  /*0040*/  LDC R5, c[0x0][0x360] ;  /* 0x0000d800ff057b82 */ /* 0x000e620000000800 */
[----:B0-----:R-:W-:Y:S01]  /*0050*/  ISETP.GT.U32.AND P0, PT, R0, 0x1f, PT ;  /* 0x0000001f0000780c */ /* 0x001fe20003f04070 */
[----:B-1----:R-:W-:-:S03]  /*0060*/  IMAD R5, R5, UR6, R0 ;  /* 0x0000000605057c24 */ /* 0x002fc6000f8e0200 */
[----:B------:R-:W-:Y:S02]  /*0070*/  ISETP.NE.OR P0, PT, RZ, UR6, P0 ;  /* 0x00000006ff007c0c */ /* 0x000fe40008705670 */
[----:B--2---:R-:W-:Y:S01]  /*0080*/  ISETP.GE.AND P1, PT, R5, UR4, PT ;  /* 0x0000000405007c0c */ /* 0x004fe2000bf26270 */
[----:B------:R-:W0:-:S12]  /*0090*/  LDCU.64 UR4, c[0x0][0x358] ;  /* 0x00006b00ff0477ac */ /* 0x000e180008000a00 */
[----:B------:R-:W1:Y:S01]  /*00a0*/  @!P1 LDC.64 R2, c[0x0][0x380] ;  /* 0x0000e000ff029b82 */ /* 0x000e620000000a00 */
[----:B------:R-:W-:Y:S01]  /*00b0*/  @!P1 MOV R4, 0x63 ;  /* 0x0000006300049802 */ /* 0x000fe20000000f00 */
[----:B-1----:R-:W-:-:S04]  /*00c0*/  @!P1 IMAD.WIDE R2, R5, 0x8, R2 ;  /* 0x0000000805029825 */ /* 0x002fc800078e0202 */
[----:B------:R-:W-:-:S05]  /*00d0*/  HFMA2 R5, -RZ, RZ, 0, 0 ;  /* 0x00000000ff057431 */ /* 0x000fca00000001ff */
[----:B0-----:R0:W-:Y:S01]  /*00e0*/  @!P1 STG.E.64 desc[UR4][R2.64+0x100], R4 ;  /* 0x0001000402009986 */ /* 0x0011e2000c101b04 */
[----:B------:R-:W-:Y:S05]  /*00f0*/  @P0 EXIT ;  /* 0x000000000000094d */ /* 0x000fea0003800000 */
[----:B0-----:R-:W0:Y:S02]  /*0100*/  LDC.64 R2, c[0x0][0x380] ;  /* 0x0000e000ff027b82 */ /* 0x001e240000000a00 */
[----:B0-----:R-:W-:-:S05]  /*0110*/  IMAD.WIDE.U32 R2, R0, 0x8, R2 ;  /* 0x0000000800027825 */ /* 0x001fca00078e0002 */
[----:B------:R-:W-:Y:S01]  /*0120*/  STG.E.64 desc[UR4][R2.64], RZ ;  /* 0x000000ff02007986 */ /* 0x000fe2000c101b04 */
[----:B------:R-:W-:Y:S05]  /*0130*/  EXIT ;  /* 0x000000000000794d */ /* 0x000fea0003800000 */
.L_x_186:
        /* <DEDUP_REMOVED lines=12> */
.L_x_270:


//--------------------- .text._ZN3cub18CUB_300001_SM_10006detail11EmptyKernelIvEEvv --------------------------
	.section	.text._ZN3cub18CUB_300001_SM_10006detail11EmptyKernelIvEEvv,"ax",@progbits
	.align	128
        .global         _ZN3cub18CUB_300001_SM_10006detail11EmptyKernelIvEEvv
        .type           _ZN3cub18CUB_300001_SM_10006detail11EmptyKernelIvEEvv,@function
        .size           _ZN3cub18CUB_300001_SM_10006detail11EmptyKernelIvEEvv,(.L_x_271 - _ZN3cub18CUB_300001_SM_10006detail11EmptyKernelIvEEvv)
        .other          _ZN3cub18CUB_300001_SM_10006detail11EmptyKernelIvEEvv,@"STO_CUDA_ENTRY STV_DEFAULT"
_ZN3cub18CUB_300001_SM_10006detail11EmptyKernelIvEEvv:
.text._ZN3cub18CUB_300001_SM_10006detail11EmptyKernelIvEEvv:
[----:B------:R-:W-:Y:S01]  /*0000*/  LDC R1, c[0x0][0x37c] ;  /* 0x0000df00ff017b82 */ /* 0x000fe20000000800 */
[----:B------:R-:W-:Y:S05]  /*0010*/  EXIT ;  /* 0x000000000000794d */ /* 0x000fea0003800000 */
.L_x_187:
        /* <DEDUP_REMOVED lines=14> */
.L_x_271:


//--------------------- .text._Z9set_nullsPii     --------------------------
	.section	.text._Z9set_nullsPii,"ax",@progbits
	.align	128
        .global         _Z9set_nullsPii
        .type           _Z9set_nullsPii,@function
        .size           _Z9set_nullsPii,(.L_x_272 - _Z9set_nullsPii)
        .other          _Z9set_nullsPii,@"STO_CUDA_ENTRY STV_DEFAULT"
_Z9set_nullsPii:
.text._Z9set_nullsPii:
[----:B------:R-:W-:Y:S01]  /*0000*/  LDC R1, c[0x0][0x37c] ;  /* 0x0000df00ff017b82 */ /* 0x000fe20000000800 */
[----:B------:R-:W0:Y:S07]  /*0010*/  S2R R3, SR_TID.X ;  /* 0x0000000000037919 */ /* 0x000e2e0000002100 */
[----:B------:R-:W0:Y:S01]  /*0020*/  S2UR UR4, SR_CTAID.X ;  /* 0x00000000000479c3 */ /* 0x000e220000002500 */
[----:B------:R-:W1:Y:S07]  /*0030*/  LDCU UR6, c[0x0][0x388] ;  /* 0x00007100ff0677ac */ /* 0x000e6e0008000800 */
[----:B------:R-:W0:Y:S01]  /*0040*/  LDC R0, c[0x0][0x360] ;  /* 0x0000d800ff007b82 */ /* 0x000e220000000800 */
[----:B------:R-:W2:Y:S01]  /*0050*/  LDCU UR5, c[0x0][0x370] ;  /* 0x00006e00ff0577ac */ /* 0x000ea20008000800 */
[----:B0-----:R-:W-:-:S02]  /*0060*/  IMAD R3, R0, UR4, R3 ;  /* 0x0000000400037c24 */ /* 0x001fc4000f8e0203 */
[----:B--2---:R-:W-:-:S03]  /*0070*/  IMAD R0, R0, UR5, RZ ;  /* 0x0000000500007c24 */ /* 0x004fc6000f8e02ff */
[----:B-1----:R-:W-:-:S13]  /*0080*/  ISETP.GE.AND P0, PT, R3, UR6, PT ;  /* 0x0000000603007c0c */ /* 0x002fda000bf06270 */
[----:B------:R-:W-:Y:S05]  /*0090*/  @P0 EXIT ;  /* 0x000000000000094d */ /* 0x000fea0003800000 */
[----:B------:R-:W0:Y:S01]  /*00a0*/  I2F.U32.RP R8, R0 ;  /* 0x0000000000087306 */ /* 0x000e220000209000 */
[C---:B------:R-:W-:Y:S01]  /*00b0*/  IADD3 R2, PT, PT, R0.reuse, R3, RZ ;  /* 0x0000000300027210 */ /* 0x040fe20007ffe0ff */
[----:B------:R-:W-:Y:S01]  /*00c0*/  IMAD.MOV R9, RZ, RZ, -R0 ;  /* 0x000000ffff097224 */ /* 0x000fe200078e0a00 */
[----:B------:R-:W-:Y:S01]  /*00d0*/  ISETP.NE.U32.AND P2, PT, R0, RZ, PT ;  /* 0x000000ff0000720c */ /* 0x000fe20003f45070 */
[----:B------:R-:W1:Y:S01]  /*00e0*/  LDCU.64 UR4, c[0x0][0x358] ;  /* 0x00006b00ff0477ac */ /* 0x000e620008000a00 */
[C---:B------:R-:W-:Y:S01]  /*00f0*/  ISETP.GE.AND P0, PT, R2.reuse, UR6, PT ;  /* 0x0000000602007c0c */ /* 0x040fe2000bf06270 */
[----:B------:R-:W-:Y:S01]  /*0100*/  BSSY.RECONVERGENT B0, `(.L_x_188) ;  /* 0x0000022000007945 */ /* 0x000fe20003800200 */
[----:B------:R-:W-:Y:S02]  /*0110*/  VIMNMX R7, PT, PT, R2, UR6, !PT ;  /* 0x0000000602077c48 */ /* 0x000fe4000ffe0100 */
[----:B------:R-:W-:-:S04]  /*0120*/  SEL R6, RZ, 0x1, P0 ;  /* 0x00000001ff067807 */ /* 0x000fc80000000000 */
[----:B------:R-:W-:Y:S01]  /*0130*/  IADD3 R7, PT, PT, R7, -R2, -R6 ;  /* 0x8000000207077210 */ /* 0x000fe20007ffe806 */
[----:B0-----:R-:W0:Y:S02]  /*0140*/  MUFU.RCP R8, R8 ;  /* 0x0000000800087308 */ /* 0x001e240000001000 */
[----:B0-----:R-:W-:-:S06]  /*0150*/  VIADD R4, R8, 0xffffffe ;  /* 0x0ffffffe08047836 */ /* 0x001fcc0000000000 */
[----:B------:R0:W2:Y:S02]  /*0160*/  F2I.FTZ.U32.TRUNC.NTZ R5, R4 ;  /* 0x0000000400057305 */ /* 0x0000a4000021f000 */
[----:B0-----:R-:W-:Y:S02]  /*0170*/  IMAD.MOV.U32 R4, RZ, RZ, RZ ;  /* 0x000000ffff047224 */ /* 0x001fe400078e00ff */
[----:B--2---:R-:W-:-:S04]  /*0180*/  IMAD R9, R9, R5, RZ ;  /* 0x0000000509097224 */ /* 0x004fc800078e02ff */
[----:B------:R-:W-:-:S06]  /*0190*/  IMAD.HI.U32 R8, R5, R9, R4 ;  /* 0x0000000905087227 */ /* 0x000fcc00078e0004 */
[----:B------:R-:W-:-:S04]  /*01a0*/  IMAD.HI.U32 R5, R8, R7, RZ ;  /* 0x0000000708057227 */ /* 0x000fc800078e00ff */
[----:B------:R-:W-:-:S04]  /*01b0*/  IMAD.MOV R2, RZ, RZ, -R5 ;  /* 0x000000ffff027224 */ /* 0x000fc800078e0a05 */
[----:B------:R-:W-:-:S05]  /*01c0*/  IMAD R7, R0, R2, R7 ;  /* 0x0000000200077224 */ /* 0x000fca00078e0207 */
[----:B------:R-:W-:-:S13]  /*01d0*/  ISETP.GE.U32.AND P0, PT, R7, R0, PT ;  /* 0x000000000700720c */ /* 0x000fda0003f06070 */
[----:B------:R-:W-:Y:S01]  /*01e0*/  @P0 IADD3 R7, PT, PT, -R0, R7, RZ ;  /* 0x0000000700070210 */ /* 0x000fe20007ffe1ff */
[----:B------:R-:W-:-:S03]  /*01f0*/  @P0 VIADD R5, R5, 0x1 ;  /* 0x0000000105050836 */ /* 0x000fc60000000000 */
[----:B------:R-:W-:-:S13]  /*0200*/  ISETP.GE.U32.AND P1, PT, R7, R0, PT ;  /* 0x000000000700720c */ /* 0x000fda0003f26070 */
[----:B------:R-:W-:Y:S02]  /*0210*/  @P1 IADD3 R5, PT, PT, R5, 0x1, RZ ;  /* 0x0000000105051810 */ /* 0x000fe40007ffe0ff */
[----:B------:R-:W-:-:S05]  /*0220*/  @!P2 LOP3.LUT R5, RZ, R0, RZ, 0x33, !PT ;  /* 0x00000000ff05a212 */ /* 0x000fca00078e33ff */
[----:B------:R-:W-:-:S05]  /*0230*/  IMAD.IADD R2, R6, 0x1, R5 ;  /* 0x0000000106027824 */ /* 0x000fca00078e0205 */
[C---:B------:R-:W-:Y:S02]  /*0240*/  LOP3.LUT R4, R2.reuse, 0x3, RZ, 0xc0, !PT ;  /* 0x0000000302047812 */ /* 0x040fe400078ec0ff */
[----:B------:R-:W-:Y:S02]  /*0250*/  ISETP.GE.U32.AND P1, PT, R2, 0x3, PT ;  /* 0x000000030200780c */ /* 0x000fe40003f26070 */
[----:B------:R-:W-:-:S13]  /*0260*/  ISETP.NE.AND P0, PT, R4, 0x3, PT ;  /* 0x000000030400780c */ /* 0x000fda0003f05270 */
[----:B-1----:R-:W-:Y:S05]  /*0270*/  @!P0 BRA `(.L_x_189) ;  /* 0x0000000000288947 */ /* 0x002fea0003800000 */
[----:B------:R-:W0:Y:S01]  /*0280*/  LDC.64 R6, c[0x0][0x380] ;  /* 0x0000e000ff067b82 */ /* 0x000e220000000a00 */
[----:B------:R-:W-:-:S04]  /*0290*/  IADD3 R2, PT, PT, R2, 0x1, RZ ;  /* 0x0000000102027810 */ /* 0x000fc80007ffe0ff */
[----:B------:R-:W-:-:S05]  /*02a0*/  LOP3.LUT R2, R2, 0x3, RZ, 0xc0, !PT ;  /* 0x0000000302027812 */ /* 0x000fca00078ec0ff */
[----:B------:R-:W-:-:S07]  /*02b0*/  IMAD.MOV R2, RZ, RZ, -R2 ;  /* 0x000000ffff027224 */ /* 0x000fce00078e0a02 */
.L_x_190:
[----:B0-----:R-:W-:Y:S01]  /*02c0*/  IMAD.WIDE R4, R3, 0x4, R6 ;  /* 0x0000000403047825 */ /* 0x001fe200078e0206 */
[----:B------:R-:W-:-:S03]  /*02d0*/  IADD3 R2, PT, PT, R2, 0x1, RZ ;  /* 0x0000000102027810 */ /* 0x000fc60007ffe0ff */
[----:B------:R-:W-:Y:S01]  /*02e0*/  IMAD.IADD R3, R0, 0x1, R3 ;  /* 0x0000000100037824 */ /* 0x000fe200078e0203 */
[----:B------:R1:W-:Y:S01]  /*02f0*/  STG.E desc[UR4][R4.64], RZ ;  /* 0x000000ff04007986 */ /* 0x0003e2000c101904 */
[----:B------:R-:W-:-:S13]  /*0300*/  ISETP.NE.AND P0, PT, R2, RZ, PT ;  /* 0x000000ff0200720c */ /* 0x000fda0003f05270 */
[----:B-1----:R-:W-:Y:S05]  /*0310*/  @P0 BRA `(.L_x_190) ;  /* 0xfffffffc00e80947 */ /* 0x002fea000383ffff */
.L_x_189:
[----:B------:R-:W-:Y:S05]  /*0320*/  BSYNC.RECONVERGENT B0 ;  /* 0x0000000000007941 */ /* 0x000fea0003800200 */
.L_x_188:
[----:B------:R-:W-:Y:S05]  /*0330*/  @!P1 EXIT ;  /* 0x000000000000994d */ /* 0x000fea0003800000 */
[----:B------:R-:W0:Y:S02]  /*0340*/  LDC.64 R10, c[0x0][0x380] ;  /* 0x0000e000ff0a7b82 */ /* 0x000e240000000a00 */
.L_x_191:
[----:B01----:R-:W-:Y:S01]  /*0350*/  IMAD.WIDE R12, R3, 0x4, R10 ;  /* 0x00000004030c7825 */ /* 0x003fe200078e020a */
[----:B------:R-:W-:-:S04]  /*0360*/  LEA R3, R0, R3, 0x2 ;  /* 0x0000000300037211 */ /* 0x000fc800078e10ff */
[----:B------:R1:W-:Y:S01]  /*0370*/  STG.E desc[UR4][R12.64], RZ ;  /* 0x000000ff0c007986 */ /* 0x0003e2000c101904 */
[----:B------:R-:W-:Y:S01]  /*0380*/  IMAD.WIDE R4, R0, 0x4, R12 ;  /* 0x0000000400047825 */ /* 0x000fe200078e020c */
[----:B------:R-:W-:-:S04]  /*0390*/  ISETP.GE.AND P0, PT, R3, UR6, PT ;  /* 0x0000000603007c0c */ /* 0x000fc8000bf06270 */
[----:B------:R1:W-:Y:S01]  /*03a0*/  STG.E desc[UR4][R4.64], RZ ;  /* 0x000000ff04007986 */ /* 0x0003e2000c101904 */
[----:B------:R-:W-:-:S05]  /*03b0*/  IMAD.WIDE R6, R0, 0x4, R4 ;  /* 0x0000000400067825 */ /* 0x000fca00078e0204 */
[----:B------:R1:W-:Y:S01]  /*03c0*/  STG.E desc[UR4][R6.64], RZ ;  /* 0x000000ff06007986 */ /* 0x0003e2000c101904 */
[----:B------:R-:W-:-:S05]  /*03d0*/  IMAD.WIDE R8, R0, 0x4, R6 ;  /* 0x0000000400087825 */ /* 0x000fca00078e0206 */
[----:B------:R1:W-:Y:S01]  /*03e0*/  STG.E desc[UR4][R8.64], RZ ;  /* 0x000000ff08007986 */ /* 0x0003e2000c101904 */
[----:B------:R-:W-:Y:S05]  /*03f0*/  @!P0 BRA `(.L_x_191) ;  /* 0xfffffffc00d48947 */ /* 0x000fea000383ffff */
[----:B------:R-:W-:Y:S05]  /*0400*/  EXIT ;  /* 0x000000000000794d */ /* 0x000fea0003800000 */
.L_x_192:
        /* <DEDUP_REMOVED lines=15> */
.L_x_272:


//--------------------- .text._Z13counting_sortPfS_iPiiff --------------------------
	.section	.text._Z13counting_sortPfS_iPiiff,"ax",@progbits
	.align	128
        .global         _Z13counting_sortPfS_iPiiff
        .type           _Z13counting_sortPfS_iPiiff,@function
        .size           _Z13counting_sortPfS_iPiiff,(.L_x_266 - _Z13counting_sortPfS_iPiiff)
        .other          _Z13counting_sortPfS_iPiiff,@"STO_CUDA_ENTRY STV_DEFAULT"
_Z13counting_sortPfS_iPiiff:
.text._Z13counting_sortPfS_iPiiff:
        /* <DEDUP_REMOVED lines=16> */
[----:B------:R-:W-:Y:S01]  /*0100*/  BSSY B0, `(.L_x_193) ;  /* 0x0000041000007945 */ /* 0x000fe20003800000 */
[----:B------:R-:W-:Y:S01]  /*0110*/  VIMNMX R7, PT, PT, R0, UR6, !PT ;  /* 0x0000000600077c48 */ /* 0x000fe2000ffe0100 */
[----:B------:R-:W2:Y:S01]  /*0120*/  LDCU.64 UR6, c[0x0][0x358] ;  /* 0x00006b00ff0677ac */ /* 0x000ea20008000a00 */
[----:B------:R-:W-:Y:S01]  /*0130*/  SEL R8, RZ, 0x1, P0 ;  /* 0x00000001ff087807 */ /* 0x000fe20000000000 */
[----:B------:R-:W3:Y:S03]  /*0140*/  LDCU UR8, c[0x0][0x3a4] ;  /* 0x00007480ff0877ac */ /* 0x000ee60008000800 */
[----:B------:R-:W-:Y:S01]  /*0150*/  IADD3 R7, PT, PT, R7, -R0, -R8 ;  /* 0x8000000007077210 */ /* 0x000fe20007ffe808 */
[----:B0-----:R-:W0:Y:S01]  /*0160*/  MUFU.RCP R6, R6 ;  /* 0x0000000600067308 */ /* 0x001e220000001000 */
[----:B------:R-:W4:Y:S01]  /*0170*/  LDCU UR9, c[0x0][0x3a4] ;  /* 0x00007480ff0977ac */ /* 0x000f220008000800 */
[----:B------:R-:W2:Y:S01]  /*0180*/  LDCU UR10, c[0x0][0x390] ;  /* 0x00007200ff0a77ac */ /* 0x000ea20008000800 */
[----:B-1----:R-:W-:Y:S01]  /*0190*/  UIADD3 UR4, UPT, UPT, UR4, -0x1, URZ ;  /* 0xffffffff04047890 */ /* 0x002fe2000fffe0ff */
[----:B0-----:R-:W-:-:S04]  /*01a0*/  VIADD R2, R6, 0xffffffe ;  /* 0x0ffffffe06027836 */ /* 0x001fc80000000000 */
[----:B------:R0:W1:Y:S02]  /*01b0*/  F2I.FTZ.U32.TRUNC.NTZ R3, R2 ;  /* 0x0000000200037305 */ /* 0x000064000021f000 */
[----:B0-----:R-:W-:Y:S02]  /*01c0*/  IMAD.MOV.U32 R2, RZ, RZ, RZ ;  /* 0x000000ffff027224 */ /* 0x001fe400078e00ff */
[----:B-1----:R-:W-:-:S04]  /*01d0*/  IMAD R9, R9, R3, RZ ;  /* 0x0000000309097224 */ /* 0x002fc800078e02ff */
[----:B------:R-:W-:-:S06]  /*01e0*/  IMAD.HI.U32 R6, R3, R9, R2 ;  /* 0x0000000903067227 */ /* 0x000fcc00078e0002 */
[----:B------:R-:W-:-:S05]  /*01f0*/  IMAD.HI.U32 R3, R6, R7, RZ ;  /* 0x0000000706037227 */ /* 0x000fca00078e00ff */
[----:B------:R-:W-:-:S05]  /*0200*/  IADD3 R0, PT, PT, -R3, RZ, RZ ;  /* 0x000000ff03007210 */ /* 0x000fca0007ffe1ff */
[----:B------:R-:W-:Y:S02]  /*0210*/  IMAD R7, R4, R0, R7 ;  /* 0x0000000004077224 */ /* 0x000fe400078e0207 */
[----:B------:R-:W0:Y:S03]  /*0220*/  LDC R0, c[0x0][0x3a8] ;  /* 0x0000ea00ff007b82 */ /* 0x000e260000000800 */
[----:B------:R-:W-:-:S13]  /*0230*/  ISETP.GE.U32.AND P0, PT, R7, R4, PT ;  /* 0x000000040700720c */ /* 0x000fda0003f06070 */
[----:B------:R-:W-:Y:S01]  /*0240*/  @P0 IMAD.IADD R7, R7, 0x1, -R4 ;  /* 0x0000000107070824 */ /* 0x000fe200078e0a04 */
[----:B------:R-:W-:-:S04]  /*0250*/  @P0 IADD3 R3, PT, PT, R3, 0x1, RZ ;  /* 0x0000000103030810 */ /* 0x000fc80007ffe0ff */
[----:B------:R-:W-:-:S13]  /*0260*/  ISETP.GE.U32.AND P1, PT, R7, R4, PT ;  /* 0x000000040700720c */ /* 0x000fda0003f26070 */
[----:B------:R-:W-:Y:S01]  /*0270*/  @P1 VIADD R3, R3, 0x1 ;  /* 0x0000000103031836 */ /* 0x000fe20000000000 */
[----:B------:R-:W-:-:S04]  /*0280*/  @!P2 LOP3.LUT R3, RZ, R4, RZ, 0x33, !PT ;  /* 0x00000004ff03a212 */ /* 0x000fc800078e33ff */
[----:B------:R-:W-:Y:S01]  /*0290*/  IADD3 R8, PT, PT, R8, R3, RZ ;  /* 0x0000000308087210 */ /* 0x000fe20007ffe0ff */
[----:B0-----:R-:W-:-:S03]  /*02a0*/  FADD R3, R0, -UR5 ;  /* 0x8000000500037e21 */ /* 0x001fc60008000000 */
[----:B------:R-:W-:-:S04]  /*02b0*/  LOP3.LUT R2, R8, 0x3, RZ, 0xc0, !PT ;  /* 0x0000000308027812 */ /* 0x000fc800078ec0ff */
[----:B------:R-:W-:-:S13]  /*02c0*/  ISETP.NE.AND P0, PT, R2, 0x3, PT ;  /* 0x000000030200780c */ /* 0x000fda0003f05270 */
[----:B--234-:R-:W-:Y:S05]  /*02d0*/  @!P0 BRA `(.L_x_194) ;  /* 0x00000000008c8947 */ /* 0x01cfea0003800000 */
[----:B------:R-:W0:Y:S01]  /*02e0*/  LDC.64 R14, c[0x0][0x398] ;  /* 0x0000e600ff0e7b82 */ /* 0x000e220000000a00 */
[----:B------:R-:W-:-:S05]  /*02f0*/  VIADD R0, R8, 0x1 ;  /* 0x0000000108007836 */ /* 0x000fca0000000000 */
[----:B------:R-:W-:Y:S02]  /*0300*/  LOP3.LUT R0, R0, 0x3, RZ, 0xc0, !PT ;  /* 0x0000000300007812 */ /* 0x000fe400078ec0ff */
[----:B------:R-:W1:Y:S02]  /*0310*/  LDC.64 R10, c[0x0][0x388] ;  /* 0x0000e200ff0a7b82 */ /* 0x000e640000000a00 */
[----:B------:R-:W-:-:S06]  /*0320*/  IADD3 R13, PT, PT, -R0, RZ, RZ ;  /* 0x000000ff000d7210 */ /* 0x000fcc0007ffe1ff */
[----:B------:R-:W2:Y:S02]  /*0330*/  LDC.64 R16, c[0x0][0x380] ;  /* 0x0000e000ff107b82 */ /* 0x000ea40000000a00 */
.L_x_197:
[----:B--2---:R-:W-:-:S05]  /*0340*/  IMAD.WIDE R6, R5, 0x4, R16 ;  /* 0x0000000405067825 */ /* 0x004fca00078e0210 */
[----:B---3--:R-:W2:Y:S01]  /*0350*/  LDG.E R12, desc[UR6][R6.64] ;  /* 0x00000006060c7981 */ /* 0x008ea2000c1e1900 */
[----:B------:R-:W3:Y:S01]  /*0360*/  MUFU.RCP R0, R3 ;  /* 0x0000000300007308 */ /* 0x000ee20000001000 */
[----:B------:R-:W-:Y:S05]  /*0370*/  YIELD ;  /* 0x0000000000007946 */ /* 0x000fea0003800000 */
[----:B------:R-:W-:Y:S01]  /*0380*/  BSSY.RECONVERGENT B1, `(.L_x_195) ;  /* 0x000000c000017945 */ /* 0x000fe20003800200 */
[----:B---3--:R-:W-:-:S04]  /*0390*/  FFMA R9, -R3, R0, 1 ;  /* 0x3f80000003097423 */ /* 0x008fc80000000100 */
[----:B------:R-:W-:Y:S01]  /*03a0*/  FFMA R9, R0, R9, R0 ;  /* 0x0000000900097223 */ /* 0x000fe20000000000 */
[----:B--2---:R-:W-:-:S04]  /*03b0*/  FADD R0, R12, -UR8 ;  /* 0x800000080c007e21 */ /* 0x004fc80008000000 */
[----:B------:R-:W2:Y:S01]  /*03c0*/  FCHK P0, R0, R3 ;  /* 0x0000000300007302 */ /* 0x000ea20000000000 */
[----:B------:R-:W-:-:S04]  /*03d0*/  FFMA R2, R0, R9, RZ ;  /* 0x0000000900027223 */ /* 0x000fc800000000ff */
[----:B------:R-:W-:-:S04]  /*03e0*/  FFMA R18, -R3, R2, R0 ;  /* 0x0000000203127223 */ /* 0x000fc80000000100 */
[----:B------:R-:W-:Y:S01]  /*03f0*/  FFMA R2, R9, R18, R2 ;  /* 0x0000001209027223 */ /* 0x000fe20000000002 */
[----:B--2---:R-:W-:Y:S06]  /*0400*/  @!P0 BRA `(.L_x_196) ;  /* 0x00000000000c8947 */ /* 0x004fec0003800000 */
[----:B------:R-:W-:-:S07]  /*0410*/  MOV R2, 0x430 ;  /* 0x0000043000027802 */ /* 0x000fce0000000f00 */
[----:B01----:R-:W-:Y:S05]  /*0420*/  CALL.REL.NOINC `($__internal_0_$__cuda_sm3x_div_rn_noftz_f32_slowpath) ;  /* 0x0000000400e47944 */ /* 0x003fea0003c00000 */
[----:B------:R-:W-:-:S07]  /*0430*/  IMAD.MOV.U32 R2, RZ, RZ, R0 ;  /* 0x000000ffff027224 */ /* 0x000fce00078e0000 */
.L_x_196:
[----:B------:R-:W-:Y:S05]  /*0440*/  BSYNC.RECONVERGENT B1 ;  /* 0x0000000000017941 */ /* 0x000fea0003800200 */
.L_x_195:
[----:B------:R-:W2:Y:S01]  /*0450*/  F2I.TRUNC.NTZ R2, R2 ;  /* 0x0000000200027305 */ /* 0x000ea2000020f100 */
[----:B------:R-:W-:Y:S01]  /*0460*/  HFMA2 R9, -RZ, RZ, 0, 5.9604644775390625e-08 ;  /* 0x00000001ff097431 */ /* 0x000fe200000001ff */
[----:B--2---:R-:W-:-:S05]  /*0470*/  VIMNMX R0, PT, PT, R2, 0x1, !PT ;  /* 0x0000000102007848 */ /* 0x004fca0007fe0100 */
[----:B------:R-:W-:-:S04]  /*0480*/  IMAD R7, R0, UR4, RZ ;  /* 0x0000000400077c24 */ /* 0x000fc8000f8e02ff */
[----:B0-----:R-:W-:-:S06]  /*0490*/  IMAD.WIDE R6, R7, 0x4, R14 ;  /* 0x0000000407067825 */ /* 0x001fcc00078e020e */
[----:B------:R-:W1:Y:S01]  /*04a0*/  ATOMG.E.ADD.STRONG.GPU PT, R7, desc[UR6][R6.64], R9 ;  /* 0x80000009060779a8 */ /* 0x000e6200081ef106 */
[----:B------:R-:W-:Y:S01]  /*04b0*/  VIADD R13, R13, 0x1 ;  /* 0x000000010d0d7836 */ /* 0x000fe20000000000 */
[----:B------:R-:W-:-:S04]  /*04c0*/  IADD3 R5, PT, PT, R4, R5, RZ ;  /* 0x0000000504057210 */ /* 0x000fc80007ffe0ff */
[----:B------:R-:W-:Y:S01]  /*04d0*/  ISETP.NE.AND P0, PT, R13, RZ, PT ;  /* 0x000000ff0d00720c */ /* 0x000fe20003f05270 */
[----:B-1----:R-:W-:-:S05]  /*04e0*/  IMAD.WIDE R18, R7, 0x4, R10 ;  /* 0x0000000407127825 */ /* 0x002fca00078e020a */
[----:B------:R3:W-:Y:S07]  /*04f0*/  STG.E desc[UR6][R18.64], R12 ;  /* 0x0000000c12007986 */ /* 0x0007ee000c101906 */
[----:B------:R-:W-:Y:S05]  /*0500*/  @P0 BRA `(.L_x_197) ;  /* 0xfffffffc008c0947 */ /* 0x000fea000383ffff */
.L_x_194:
[----:B------:R-:W-:Y:S05]  /*0510*/  BSYNC B0 ;  /* 0x0000000000007941 */ /* 0x000fea0003800000 */
.L_x_193:
[----:B------:R-:W0:Y:S01]  /*0520*/  LDC.64 R14, c[0x0][0x398] ;  /* 0x0000e600ff0e7b82 */ /* 0x000e220000000a00 */
[----:B------:R-:W-:-:S07]  /*0530*/  ISETP.GE.U32.AND P0, PT, R8, 0x3, PT ;  /* 0x000000030800780c */ /* 0x000fce0003f06070 */
[----:B---3--:R-:W1:Y:S08]  /*0540*/  LDC.64 R12, c[0x0][0x388] ;  /* 0x0000e200ff0c7b82 */ /* 0x008e700000000a00 */
[----:B------:R-:W2:Y:S01]  /*0550*/  LDC.64 R10, c[0x0][0x380] ;  /* 0x0000e000ff0a7b82 */ /* 0x000ea20000000a00 */
[----:B------:R-:W-:Y:S05]  /*0560*/  @!P0 EXIT ;  /* 0x000000000000894d */ /* 0x000fea0003800000 */
.L_x_206:
[----:B--23--:R-:W-:-:S05]  /*0570*/  IMAD.WIDE R16, R5, 0x4, R10 ;  /* 0x0000000405107825 */ /* 0x00cfca00078e020a */
[----:B------:R-:W2:Y:S01]  /*0580*/  LDG.E R20, desc[UR6][R16.64] ;  /* 0x0000000610147981 */ /* 0x000ea2000c1e1900 */
        /* <DEDUP_REMOVED lines=11> */
[----:B------:R-:W-:Y:S01]  /*0640*/  IMAD.MOV.U32 R0, RZ, RZ, R6 ;  /* 0x000000ffff007224 */ /* 0x000fe200078e0006 */
[----:B------:R-:W-:-:S07]  /*0650*/  MOV R2, 0x670 ;  /* 0x0000067000027802 */ /* 0x000fce0000000f00 */
[----:B01----:R-:W-:Y:S05]  /*0660*/  CALL.REL.NOINC `($__internal_0_$__cuda_sm3x_div_rn_noftz_f32_slowpath) ;  /* 0x0000000400547944 */ /* 0x003fea0003c00000 */
.L_x_199:
[----:B------:R-:W-:Y:S05]  /*0670*/  BSYNC.RECONVERGENT B0 ;  /* 0x0000000000007941 */ /* 0x000fea0003800200 */
.L_x_198:
[----:B------:R-:W2:Y:S01]  /*0680*/  F2I.TRUNC.NTZ R0, R0 ;  /* 0x0000000000007305 */ /* 0x000ea2000020f100 */
[----:B------:R-:W-:Y:S02]  /*0690*/  MOV R9, 0x1 ;  /* 0x0000000100097802 */ /* 0x000fe40000000f00 */
[----:B--2---:R-:W-:-:S05]  /*06a0*/  VIMNMX R2, PT, PT, R0, 0x1, !PT ;  /* 0x0000000100027848 */ /* 0x004fca0007fe0100 */
[----:B------:R-:W-:-:S04]  /*06b0*/  IMAD R7, R2, UR4, RZ ;  /* 0x0000000402077c24 */ /* 0x000fc8000f8e02ff */
[----:B0-----:R-:W-:-:S06]  /*06c0*/  IMAD.WIDE R6, R7, 0x4, R14 ;  /* 0x0000000407067825 */ /* 0x001fcc00078e020e */
[----:B------:R-:W1:Y:S01]  /*06d0*/  ATOMG.E.ADD.STRONG.GPU PT, R7, desc[UR6][R6.64], R9 ;  /* 0x80000009060779a8 */ /* 0x000e6200081ef106 */
[----:B------:R-:W-:Y:S01]  /*06e0*/  IMAD.WIDE R16, R4, 0x4, R16 ;  /* 0x0000000404107825 */ /* 0x000fe200078e0210 */
[----:B------:R-:W0:Y:S03]  /*06f0*/  MUFU.RCP R2, R3 ;  /* 0x0000000300027308 */ /* 0x000e260000001000 */
[----:B-1----:R-:W-:-:S05]  /*0700*/  IMAD.WIDE R18, R7, 0x4, R12 ;  /* 0x0000000407127825 */ /* 0x002fca00078e020c */
[----:B------:R1:W-:Y:S04]  /*0710*/  STG.E desc[UR6][R18.64], R20 ;  /* 0x0000001412007986 */ /* 0x0003e8000c101906 */
[----:B------:R-:W2:Y:S01]  /*0720*/  LDG.E R8, desc[UR6][R16.64] ;  /* 0x0000000610087981 */ /* 0x000ea2000c1e1900 */
[----:B0-----:R-:W-:Y:S01]  /*0730*/  FFMA R21, -R3, R2, 1 ;  /* 0x3f80000003157423 */ /* 0x001fe20000000102 */
[----:B------:R-:W-:Y:S03]  /*0740*/  BSSY.RECONVERGENT B0, `(.L_x_200) ;  /* 0x000000b000007945 */ /* 0x000fe60003800200 */
[----:B------:R-:W-:Y:S01]  /*0750*/  FFMA R0, R2, R21, R2 ;  /* 0x0000001502007223 */ /* 0x000fe20000000002 */
[----:B--2---:R-:W-:-:S04]  /*0760*/  FADD R22, R8, -UR9 ;  /* 0x8000000908167e21 */ /* 0x004fc80008000000 */
[----:B------:R-:W0:Y:S01]  /*0770*/  FCHK P0, R22, R3 ;  /* 0x0000000316007302 */ /* 0x000e220000000000 */
[----:B------:R-:W-:-:S04]  /*0780*/  FFMA R2, R0, R22, RZ ;  /* 0x0000001600027223 */ /* 0x000fc800000000ff */
[----:B------:R-:W-:-:S04]  /*0790*/  FFMA R7, -R3, R2, R22 ;  /* 0x0000000203077223 */ /* 0x000fc80000000116 */
[----:B------:R-:W-:Y:S01]  /*07a0*/  FFMA R0, R0, R7, R2 ;  /* 0x0000000700007223 */ /* 0x000fe20000000002 */
[----:B01----:R-:W-:Y:S06]  /*07b0*/  @!P0 BRA `(.L_x_201) ;  /* 0x00000000000c8947 */ /* 0x003fec0003800000 */
[----:B------:R-:W-:Y:S01]  /*07c0*/  IMAD.MOV.U32 R0, RZ, RZ, R22 ;  /* 0x000000ffff007224 */ /* 0x000fe200078e0016 */
[----:B------:R-:W-:-:S07]  /*07d0*/  MOV R2, 0x7f0 ;  /* 0x000007f000027802 */ /* 0x000fce0000000f00 */
[----:B------:R-:W-:Y:S05]  /*07e0*/  CALL.REL.NOINC `($__internal_0_$__cuda_sm3x_div_rn_noftz_f32_slowpath) ;  /* 0x0000000000f47944 */ /* 0x000fea0003c00000 */
.L_x_201:
[----:B------:R-:W-:Y:S05]  /*07f0*/  BSYNC.RECONVERGENT B0 ;  /* 0x0000000000007941 */ /* 0x000fea0003800200 */
.L_x_200:
[----:B------:R-:W0:Y:S01]  /*0800*/  F2I.TRUNC.NTZ R0, R0 ;  /* 0x0000000000007305 */ /* 0x000e22000020f100 */
[----:B------:R-:W-:Y:S01]  /*0810*/  HFMA2 R9, -RZ, RZ, 0, 5.9604644775390625e-08 ;  /* 0x00000001ff097431 */ /* 0x000fe200000001ff */
[----:B0-----:R-:W-:-:S05]  /*0820*/  VIMNMX R2, PT, PT, R0, 0x1, !PT ;  /* 0x0000000100027848 */ /* 0x001fca0007fe0100 */
[----:B------:R-:W-:-:S04]  /*0830*/  IMAD R7, R2, UR4, RZ ;  /* 0x0000000402077c24 */ /* 0x000fc8000f8e02ff */
[----:B------:R-:W-:-:S06]  /*0840*/  IMAD.WIDE R6, R7, 0x4, R14 ;  /* 0x0000000407067825 */ /* 0x000fcc00078e020e */
[----:B------:R-:W2:Y:S01]  /*0850*/  ATOMG.E.ADD.STRONG.GPU PT, R7, desc[UR6][R6.64], R9 ;  /* 0x80000009060779a8 */ /* 0x000ea200081ef106 */
[----:B------:R-:W-:Y:S01]  /*0860*/  IMAD.WIDE R16, R4, 0x4, R16 ;  /* 0x0000000404107825 */ /* 0x000fe200078e0210 */
[----:B------:R-:W0:Y:S03]  /*0870*/  MUFU.RCP R2, R3 ;  /* 0x0000000300027308 */ /* 0x000e260000001000 */
[----:B--2---:R-:W-:-:S05]  /*0880*/  IMAD.WIDE R18, R7, 0x4, R12 ;  /* 0x0000000407127825 */ /* 0x004fca00078e020c */
        /* <DEDUP_REMOVED lines=14> */
.L_x_203:
[----:B------:R-:W-:Y:S05]  /*0970*/  BSYNC.RECONVERGENT B0 ;  /* 0x0000000000007941 */ /* 0x000fea0003800200 */
.L_x_202:
[----:B------:R-:W0:Y:S01]  /*0980*/  F2I.TRUNC.NTZ R0, R0 ;  /* 0x0000000000007305 */ /* 0x000e22000020f100 */
[----:B------:R-:W-:Y:S02]  /*0990*/  MOV R21, 0x1 ;  /* 0x0000000100157802 */ /* 0x000fe40000000f00 */
        /* <DEDUP_REMOVED lines=21> */
.L_x_205:
[----:B------:R-:W-:Y:S05]  /*0af0*/  BSYNC.RECONVERGENT B0 ;  /* 0x0000000000007941 */ /* 0x000fea0003800200 */
.L_x_204:
[----:B------:R-:W0:Y:S01]  /*0b00*/  F2I.TRUNC.NTZ R0, R0 ;  /* 0x0000000000007305 */ /* 0x000e22000020f100 */
[----:B------:R-:W-:Y:S01]  /*0b10*/  HFMA2 R9, -RZ, RZ, 0, 5.9604644775390625e-08 ;  /* 0x00000001ff097431 */ /* 0x000fe200000001ff */
[----:B0-----:R-:W-:-:S05]  /*0b20*/  VIMNMX R2, PT, PT, R0, 0x1, !PT ;  /* 0x0000000100027848 */ /* 0x001fca0007fe0100 */
[----:B------:R-:W-:-:S04]  /*0b30*/  IMAD R7, R2, UR4, RZ ;  /* 0x0000000402077c24 */ /* 0x000fc8000f8e02ff */
[----:B------:R-:W-:-:S06]  /*0b40*/  IMAD.WIDE R6, R7, 0x4, R14 ;  /* 0x0000000407067825 */ /* 0x000fcc00078e020e */
[----:B------:R-:W2:Y:S01]  /*0b50*/  ATOMG.E.ADD.STRONG.GPU PT, R7, desc[UR6][R6.64], R9 ;  /* 0x80000009060779a8 */ /* 0x000ea200081ef106 */
[----:B------:R-:W-:-:S05]  /*0b60*/  IMAD R5, R4, 0x4, R5 ;  /* 0x0000000404057824 */ /* 0x000fca00078e0205 */
[----:B------:R-:W-:Y:S01]  /*0b70*/  ISETP.GE.AND P0, PT, R5, UR10, PT ;  /* 0x0000000a05007c0c */ /* 0x000fe2000bf06270 */
[----:B--2---:R-:W-:-:S05]  /*0b80*/  IMAD.WIDE R16, R7, 0x4, R12 ;  /* 0x0000000407107825 */ /* 0x004fca00078e020c */
[----:B------:R3:W-:Y:S07]  /*0b90*/  STG.E desc[UR6][R16.64], R8 ;  /* 0x0000000810007986 */ /* 0x0007ee000c101906 */
[----:B------:R-:W-:Y:S05]  /*0ba0*/  @!P0 BRA `(.L_x_206) ;  /* 0xfffffff800708947 */ /* 0x000fea000383ffff */
[----:B------:R-:W-:Y:S05]  /*0bb0*/  EXIT ;  /* 0x000000000000794d */ /* 0x000fea0003800000 */
        .weak           $__internal_0_$__cuda_sm3x_div_rn_noftz_f32_slowpath
        .type           $__internal_0_$__cuda_sm3x_div_rn_noftz_f32_slowpath,@function
        .size           $__internal_0_$__cuda_sm3x_div_rn_noftz_f32_slowpath,(.L_x_266 - $__internal_0_$__cuda_sm3x_div_rn_noftz_f32_slowpath)
$__internal_0_$__cuda_sm3x_div_rn_noftz_f32_slowpath:
[----:B------:R-:W-:Y:S01]  /*0bc0*/  SHF.R.U32.HI R6, RZ, 0x17, R3 ;  /* 0x00000017ff067819 */ /* 0x000fe20000011603 */
[----:B------:R-:W-:Y:S01]  /*0bd0*/  BSSY.RECONVERGENT B2, `(.L_x_207) ;  /* 0x0000063000027945 */ /* 0x000fe20003800200 */
[----:B------:R-:W-:Y:S02]  /*0be0*/  SHF.R.U32.HI R9, RZ, 0x17, R0 ;  /* 0x00000017ff097819 */ /* 0x000fe40000011600 */
[----:B------:R-:W-:Y:S02]  /*0bf0*/  LOP3.LUT R6, R6, 0xff, RZ, 0xc0, !PT ;  /* 0x000000ff06067812 */ /* 0x000fe400078ec0ff */
[----:B------:R-:W-:Y:S02]  /*0c00*/  LOP3.LUT R9, R9, 0xff, RZ, 0xc0, !PT ;  /* 0x000000ff09097812 */ /* 0x000fe400078ec0ff */
[----:B------:R-:W-:Y:S02]  /*0c10*/  IADD3 R18, PT, PT, R6, -0x1, RZ ;  /* 0xffffffff06127810 */ /* 0x000fe40007ffe0ff */
[----:B------:R-:W-:Y:S01]  /*0c20*/  MOV R21, R3 ;  /* 0x0000000300157202 */ /* 0x000fe20000000f00 */
[----:B------:R-:W-:Y:S01]  /*0c30*/  VIADD R19, R9, 0xffffffff ;  /* 0xffffffff09137836 */ /* 0x000fe20000000000 */
[----:B------:R-:W-:-:S04]  /*0c40*/  ISETP.GT.U32.AND P0, PT, R18, 0xfd, PT ;  /* 0x000000fd1200780c */ /* 0x000fc80003f04070 */
[----:B------:R-:W-:-:S13]  /*0c50*/  ISETP.GT.U32.OR P0, PT, R19, 0xfd, P0 ;  /* 0x000000fd1300780c */ /* 0x000fda0000704470 */
[----:B------:R-:W-:Y:S01]  /*0c60*/  @!P0 IMAD.MOV.U32 R7, RZ, RZ, RZ ;  /* 0x000000ffff078224 */ /* 0x000fe200078e00ff */
[----:B------:R-:W-:Y:S06]  /*0c70*/  @!P0 BRA `(.L_x_208) ;  /* 0x00000000005c8947 */ /* 0x000fec0003800000 */
[----:B------:R-:W-:Y:S02]  /*0c80*/  FSETP.GTU.FTZ.AND P0, PT, |R0|, +INF , PT ;  /* 0x7f8000000000780b */ /* 0x000fe40003f1c200 */
[----:B------:R-:W-:-:S04]  /*0c90*/  FSETP.GTU.FTZ.AND P1, PT, |R3|, +INF , PT ;  /* 0x7f8000000300780b */ /* 0x000fc80003f3c200 */
[----:B------:R-:W-:-:S13]  /*0ca0*/  PLOP3.LUT P0, PT, P0, P1, PT, 0xf8, 0x8f ;  /* 0x00000000008f781c */ /* 0x000fda0000703f70 */
[----:B------:R-:W-:Y:S05]  /*0cb0*/  @P0 BRA `(.L_x_209) ;  /* 0x00000004004c0947 */ /* 0x000fea0003800000 */
[----:B------:R-:W-:-:S13]  /*0cc0*/  LOP3.LUT P0, RZ, R21, 0x7fffffff, R0, 0xc8, !PT ;  /* 0x7fffffff15ff7812 */ /* 0x000fda000780c800 */
[----:B------:R-:W-:Y:S05]  /*0cd0*/  @!P0 BRA `(.L_x_210) ;  /* 0x00000004003c8947 */ /* 0x000fea0003800000 */
[C---:B------:R-:W-:Y:S02]  /*0ce0*/  FSETP.NEU.FTZ.AND P2, PT, |R0|.reuse, +INF , PT ;  /* 0x7f8000000000780b */ /* 0x040fe40003f5d200 */
[----:B------:R-:W-:Y:S02]  /*0cf0*/  FSETP.NEU.FTZ.AND P1, PT, |R3|, +INF , PT ;  /* 0x7f8000000300780b */ /* 0x000fe40003f3d200 */
[----:B------:R-:W-:-:S11]  /*0d00*/  FSETP.NEU.FTZ.AND P0, PT, |R0|, +INF , PT ;  /* 0x7f8000000000780b */ /* 0x000fd60003f1d200 */
[----:B------:R-:W-:Y:S05]  /*0d10*/  @!P1 BRA !P2, `(.L_x_210) ;  /* 0x00000004002c9947 */ /* 0x000fea0005000000 */
[----:B------:R-:W-:-:S04]  /*0d20*/  LOP3.LUT P2, RZ, R0, 0x7fffffff, RZ, 0xc0, !PT ;  /* 0x7fffffff00ff7812 */ /* 0x000fc8000784c0ff */
[----:B------:R-:W-:-:S13]  /*0d30*/  PLOP3.LUT P1, PT, P1, P2, PT, 0x2f, 0xf2 ;  /* 0x0000000000f2781c */ /* 0x000fda0000f24577 */
[----:B------:R-:W-:Y:S05]  /*0d40*/  @P1 BRA `(.L_x_211) ;  /* 0x0000000400181947 */ /* 0x000fea0003800000 */
[----:B------:R-:W-:-:S04]  /*0d50*/  LOP3.LUT P1, RZ, R21, 0x7fffffff, RZ, 0xc0, !PT ;  /* 0x7fffffff15ff7812 */ /* 0x000fc8000782c0ff */
[----:B------:R-:W-:-:S13]  /*0d60*/  PLOP3.LUT P0, PT, P0, P1, PT, 0x2f, 0xf2 ;  /* 0x0000000000f2781c */ /* 0x000fda0000702577 */
[----:B------:R-:W-:Y:S05]  /*0d70*/  @P0 BRA `(.L_x_212) ;  /* 0x0000000400000947 */ /* 0x000fea0003800000 */
[----:B------:R-:W-:Y:S02]  /*0d80*/  ISETP.GE.AND P0, PT, R19, RZ, PT ;  /* 0x000000ff1300720c */ /* 0x000fe40003f06270 */
[----:B------:R-:W-:-:S11]  /*0d90*/  ISETP.GE.AND P1, PT, R18, RZ, PT ;  /* 0x000000ff1200720c */ /* 0x000fd60003f26270 */
[----:B------:R-:W-:Y:S01]  /*0da0*/  @P0 MOV R7, RZ ;  /* 0x000000ff00070202 */ /* 0x000fe20000000f00 */
[----:B------:R-:W-:Y:S02]  /*0db0*/  @!P0 IMAD.MOV.U32 R7, RZ, RZ, -0x40 ;  /* 0xffffffc0ff078424 */ /* 0x000fe400078e00ff */
[----:B------:R-:W-:Y:S01]  /*0dc0*/  @!P0 FFMA R0, R0, 1.84467440737095516160e+19, RZ ;  /* 0x5f80000000008823 */ /* 0x000fe200000000ff */
[----:B------:R-:W-:Y:S02]  /*0dd0*/  @!P1 FFMA R21, R3, 1.84467440737095516160e+19, RZ ;  /* 0x5f80000003159823 */ /* 0x000fe400000000ff */
[----:B------:R-:W-:-:S07]  /*0de0*/  @!P1 IADD3 R7, PT, PT, R7, 0x40, RZ ;  /* 0x0000004007079810 */ /* 0x000fce0007ffe0ff */
.L_x_208:
[----:B------:R-:W-:Y:S01]  /*0df0*/  LEA R18, R6, 0xc0800000, 0x17 ;  /* 0xc080000006127811 */ /* 0x000fe200078eb8ff */
[----:B------:R-:W-:Y:S01]  /*0e00*/  BSSY.RECONVERGENT B3, `(.L_x_213) ;  /* 0x0000036000037945 */ /* 0x000fe20003800200 */
[----:B------:R-:W-:-:S03]  /*0e10*/  IADD3 R9, PT, PT, R9, -0x7f, RZ ;  /* 0xffffff8109097810 */ /* 0x000fc60007ffe0ff */
[----:B------:R-:W-:Y:S02]  /*0e20*/  IMAD.IADD R23, R21, 0x1, -R18 ;  /* 0x0000000115177824 */ /* 0x000fe400078e0a12 */
[----:B------:R-:W-:Y:S02]  /*0e30*/  IMAD R0, R9, -0x800000, R0 ;  /* 0xff80000009007824 */ /* 0x000fe400078e0200 */
[----:B------:R-:W0:Y:S01]  /*0e40*/  MUFU.RCP R18, R23 ;  /* 0x0000001700127308 */ /* 0x000e220000001000 */
[----:B------:R-:W-:-:S04]  /*0e50*/  FADD.FTZ R19, -R23, -RZ ;  /* 0x800000ff17137221 */ /* 0x000fc80000010100 */
[----:B0-----:R-:W-:-:S04]  /*0e60*/  FFMA R21, R18, R19, 1 ;  /* 0x3f80000012157423 */ /* 0x001fc80000000013 */
[----:B------:R-:W-:-:S04]  /*0e70*/  FFMA R21, R18, R21, R18 ;  /* 0x0000001512157223 */ /* 0x000fc80000000012 */
[----:B------:R-:W-:-:S04]  /*0e80*/  FFMA R18, R0, R21, RZ ;  /* 0x0000001500127223 */ /* 0x000fc800000000ff */
[----:B------:R-:W-:-:S04]  /*0e90*/  FFMA R22, R19, R18, R0 ;  /* 0x0000001213167223 */ /* 0x000fc80000000000 */
[----:B------:R-:W-:Y:S01]  /*0ea0*/  FFMA R22, R21, R22, R18 ;  /* 0x0000001615167223 */ /* 0x000fe20000000012 */
[----:B------:R-:W-:-:S03]  /*0eb0*/  IADD3 R18, PT, PT, R9, 0x7f, -R6 ;  /* 0x0000007f09127810 */ /* 0x000fc60007ffe806 */
[----:B------:R-:W-:Y:S02]  /*0ec0*/  FFMA R19, R19, R22, R0 ;  /* 0x0000001613137223 */ /* 0x000fe40000000000 */
[----:B------:R-:W-:Y:S02]  /*0ed0*/  IMAD.IADD R7, R18, 0x1, R7 ;  /* 0x0000000112077824 */ /* 0x000fe400078e0207 */
[----:B------:R-:W-:-:S05]  /*0ee0*/  FFMA R0, R21, R19, R22 ;  /* 0x0000001315007223 */ /* 0x000fca0000000016 */
[----:B------:R-:W-:-:S04]  /*0ef0*/  SHF.R.U32.HI R6, RZ, 0x17, R0 ;  /* 0x00000017ff067819 */ /* 0x000fc80000011600 */
[----:B------:R-:W-:-:S04]  /*0f00*/  LOP3.LUT R6, R6, 0xff, RZ, 0xc0, !PT ;  /* 0x000000ff06067812 */ /* 0x000fc800078ec0ff */
[----:B------:R-:W-:-:S05]  /*0f10*/  IADD3 R6, PT, PT, R6, R7, RZ ;  /* 0x0000000706067210 */ /* 0x000fca0007ffe0ff */
[----:B------:R-:W-:-:S05]  /*0f20*/  VIADD R9, R6, 0xffffffff ;  /* 0xffffffff06097836 */ /* 0x000fca0000000000 */
[----:B------:R-:W-:-:S13]  /*0f30*/  ISETP.GE.U32.AND P0, PT, R9, 0xfe, PT ;  /* 0x000000fe0900780c */ /* 0x000fda0003f06070 */
[----:B------:R-:W-:Y:S05]  /*0f40*/  @!P0 BRA `(.L_x_214) ;  /* 0x0000000000808947 */ /* 0x000fea0003800000 */
[----:B------:R-:W-:-:S13]  /*0f50*/  ISETP.GT.AND P0, PT, R6, 0xfe, PT ;  /* 0x000000fe0600780c */ /* 0x000fda0003f04270 */
[----:B------:R-:W-:Y:S05]  /*0f60*/  @P0 BRA `(.L_x_215) ;  /* 0x00000000006c0947 */ /* 0x000fea0003800000 */
[----:B------:R-:W-:-:S13]  /*0f70*/  ISETP.GE.AND P0, PT, R6, 0x1, PT ;  /* 0x000000010600780c */ /* 0x000fda0003f06270 */
[----:B------:R-:W-:Y:S05]  /*0f80*/  @P0 BRA `(.L_x_216) ;  /* 0x0000000000740947 */ /* 0x000fea0003800000 */
[----:B------:R-:W-:Y:S02]  /*0f90*/  ISETP.GE.AND P0, PT, R6, -0x18, PT ;  /* 0xffffffe80600780c */ /* 0x000fe40003f06270 */
[----:B------:R-:W-:-:S11]  /*0fa0*/  LOP3.LUT R0, R0, 0x80000000, RZ, 0xc0, !PT ;  /* 0x8000000000007812 */ /* 0x000fd600078ec0ff */
[----:B------:R-:W-:Y:S05]  /*0fb0*/  @!P0 BRA `(.L_x_216) ;  /* 0x0000000000688947 */ /* 0x000fea0003800000 */
[CCC-:B------:R-:W-:Y:S01]  /*0fc0*/  FFMA.RZ R7, R21.reuse, R19.reuse, R22.reuse ;  /* 0x0000001315077223 */ /* 0x1c0fe2000000c016 */
[C---:B------:R-:W-:Y:S01]  /*0fd0*/  IADD3 R18, PT, PT, R6.reuse, 0x20, RZ ;  /* 0x0000002006127810 */ /* 0x040fe20007ffe0ff */
[CCC-:B------:R-:W-:Y:S01]  /*0fe0*/  FFMA.RP R9, R21.reuse, R19.reuse, R22.reuse ;  /* 0x0000001315097223 */ /* 0x1c0fe20000008016 */
[C---:B------:R-:W-:Y:S01]  /*0ff0*/  ISETP.NE.AND P2, PT, R6.reuse, RZ, PT ;  /* 0x000000ff0600720c */ /* 0x040fe20003f45270 */
[----:B------:R-:W-:Y:S01]  /*1000*/  FFMA.RM R22, R21, R19, R22 ;  /* 0x0000001315167223 */ /* 0x000fe20000004016 */
[----:B------:R-:W-:Y:S02]  /*1010*/  LOP3.LUT R7, R7, 0x7fffff, RZ, 0xc0, !PT ;  /* 0x007fffff07077812 */ /* 0x000fe400078ec0ff */
[----:B------:R-:W-:Y:S01]  /*1020*/  ISETP.NE.AND P1, PT, R6, RZ, PT ;  /* 0x000000ff0600720c */ /* 0x000fe20003f25270 */
[----:B------:R-:W-:Y:S01]  /*1030*/  IMAD.MOV R6, RZ, RZ, -R6 ;  /* 0x000000ffff067224 */ /* 0x000fe200078e0a06 */
[----:B------:R-:W-:Y:S02]  /*1040*/  LOP3.LUT R7, R7, 0x800000, RZ, 0xfc, !PT ;  /* 0x0080000007077812 */ /* 0x000fe400078efcff */
[----:B------:R-:W-:-:S02]  /*1050*/  FSETP.NEU.FTZ.AND P0, PT, R9, R22, PT ;  /* 0x000000160900720b */ /* 0x000fc40003f1d000 */
[----:B------:R-:W-:Y:S02]  /*1060*/  SHF.L.U32 R18, R7, R18, RZ ;  /* 0x0000001207127219 */ /* 0x000fe400000006ff */
[----:B------:R-:W-:Y:S02]  /*1070*/  SEL R6, R6, RZ, P2 ;  /* 0x000000ff06067207 */ /* 0x000fe40001000000 */
[----:B------:R-:W-:Y:S02]  /*1080*/  ISETP.NE.AND P1, PT, R18, RZ, P1 ;  /* 0x000000ff1200720c */ /* 0x000fe40000f25270 */
[----:B------:R-:W-:Y:S02]  /*1090*/  SHF.R.U32.HI R9, RZ, R6, R7 ;  /* 0x00000006ff097219 */ /* 0x000fe40000011607 */
[----:B------:R-:W-:Y:S02]  /*10a0*/  PLOP3.LUT P0, PT, P0, P1, PT, 0xf8, 0x8f ;  /* 0x00000000008f781c */ /* 0x000fe40000703f70 */
[----:B------:R-:W-:-:S02]  /*10b0*/  SHF.R.U32.HI R7, RZ, 0x1, R9 ;  /* 0x00000001ff077819 */ /* 0x000fc40000011609 */
[----:B------:R-:W-:-:S04]  /*10c0*/  SEL R6, RZ, 0x1, !P0 ;  /* 0x00000001ff067807 */ /* 0x000fc80004000000 */
[----:B------:R-:W-:-:S04]  /*10d0*/  LOP3.LUT R6, R6, 0x1, R7, 0xf8, !PT ;  /* 0x0000000106067812 */ /* 0x000fc800078ef807 */
[----:B------:R-:W-:-:S04]  /*10e0*/  LOP3.LUT R6, R6, R9, RZ, 0xc0, !PT ;  /* 0x0000000906067212 */ /* 0x000fc800078ec0ff */
[----:B------:R-:W-:-:S04]  /*10f0*/  IADD3 R7, PT, PT, R7, R6, RZ ;  /* 0x0000000607077210 */ /* 0x000fc80007ffe0ff */
[----:B------:R-:W-:Y:S01]  /*1100*/  LOP3.LUT R0, R7, R0, RZ, 0xfc, !PT ;  /* 0x0000000007007212 */ /* 0x000fe200078efcff */
[----:B------:R-:W-:Y:S06]  /*1110*/  BRA `(.L_x_216) ;  /* 0x0000000000107947 */ /* 0x000fec0003800000 */
.L_x_215:
[----:B------:R-:W-:-:S04]  /*1120*/  LOP3.LUT R0, R0, 0x80000000, RZ, 0xc0, !PT ;  /* 0x8000000000007812 */ /* 0x000fc800078ec0ff */
[----:B------:R-:W-:Y:S01]  /*1130*/  LOP3.LUT R0, R0, 0x7f800000, RZ, 0xfc, !PT ;  /* 0x7f80000000007812 */ /* 0x000fe200078efcff */
[----:B------:R-:W-:Y:S06]  /*1140*/  BRA `(.L_x_216) ;  /* 0x0000000000047947 */ /* 0x000fec0003800000 */
.L_x_214:
[----:B------:R-:W-:-:S07]  /*1150*/  IMAD R0, R7, 0x800000, R0 ;  /* 0x0080000007007824 */ /* 0x000fce00078e0200 */
.L_x_216:
[----:B------:R-:W-:Y:S05]  /*1160*/  BSYNC.RECONVERGENT B3 ;  /* 0x0000000000037941 */ /* 0x000fea0003800200 */
.L_x_213:
[----:B------:R-:W-:Y:S05]  /*1170*/  BRA `(.L_x_217) ;  /* 0x0000000000207947 */ /* 0x000fea0003800000 */
.L_x_212:
[----:B------:R-:W-:-:S04]  /*1180*/  LOP3.LUT R0, R21, 0x80000000, R0, 0x48, !PT ;  /* 0x8000000015007812 */ /* 0x000fc800078e4800 */
[----:B------:R-:W-:Y:S01]  /*1190*/  LOP3.LUT R0, R0, 0x7f800000, RZ, 0xfc, !PT ;  /* 0x7f80000000007812 */ /* 0x000fe200078efcff */
[----:B------:R-:W-:Y:S06]  /*11a0*/  BRA `(.L_x_217) ;  /* 0x0000000000147947 */ /* 0x000fec0003800000 */
.L_x_211:
[----:B------:R-:W-:Y:S01]  /*11b0*/  LOP3.LUT R0, R21, 0x80000000, R0, 0x48, !PT ;  /* 0x8000000015007812 */ /* 0x000fe200078e4800 */
[----:B------:R-:W-:Y:S06]  /*11c0*/  BRA `(.L_x_217) ;  /* 0x00000000000c7947 */ /* 0x000fec0003800000 */
.L_x_210:
[----:B------:R-:W0:Y:S01]  /*11d0*/  MUFU.RSQ R0, -QNAN ;  /* 0xffc0000000007908 */ /* 0x000e220000001400 */
[----:B------:R-:W-:Y:S05]  /*11e0*/  BRA `(.L_x_217) ;  /* 0x0000000000047947 */ /* 0x000fea0003800000 */
.L_x_209:
[----:B------:R-:W-:-:S07]  /*11f0*/  FADD.FTZ R0, R0, R3 ;  /* 0x0000000300007221 */ /* 0x000fce0000010000 */
.L_x_217:
[----:B------:R-:W-:Y:S05]  /*1200*/  BSYNC.RECONVERGENT B2 ;  /* 0x0000000000027941 */ /* 0x000fea0003800200 */
.L_x_207:
[----:B------:R-:W-:Y:S01]  /*1210*/  HFMA2 R7, -RZ, RZ, 0, 0 ;  /* 0x00000000ff077431 */ /* 0x000fe200000001ff */
[----:B------:R-:W-:-:S04]  /*1220*/  MOV R6, R2 ;  /* 0x0000000200067202 */ /* 0x000fc80000000f00 */
[----:B0-----:R-:W-:Y:S05]  /*1230*/  RET.REL.NODEC R6 `(_Z13counting_sortPfS_iPiiff) ;  /* 0xffffffec06707950 */ /* 0x001fea0003c3ffff */
.L_x_218:
        /* <DEDUP_REMOVED lines=12> */
.L_x_266:


//--------------------- .text._Z11hist_kernelPfS_iPiiff --------------------------
	.section	.text._Z11hist_kernelPfS_iPiiff,"ax",@progbits
	.align	128
        .global         _Z11hist_kernelPfS_iPiiff
        .type           _Z11hist_kernelPfS_iPiiff,@function
        .size           _Z11hist_kernelPfS_iPiiff,(.L_x_267 - _Z11hist_kernelPfS_iPiiff)
        .other          _Z11hist_kernelPfS_iPiiff,@"STO_CUDA_ENTRY STV_DEFAULT"
_Z11hist_kernelPfS_iPiiff:
.text._Z11hist_kernelPfS_iPiiff:
        /* <DEDUP_REMOVED lines=11> */
[C---:B------:R-:W-:Y:S01]  /*00b0*/  IMAD.IADD R0, R7.reuse, 0x1, R6 ;  /* 0x0000000107007824 */ /* 0x040fe200078e0206 */
[----:B------:R-:W-:Y:S01]  /*00c0*/  IADD3 R9, PT, PT, RZ, -R7, RZ ;  /* 0x80000007ff097210 */ /* 0x000fe20007ffe0ff */
[----:B------:R-:W1:Y:S01]  /*00d0*/  LDCU.64 UR4, c[0x0][0x358] ;  /* 0x00006b00ff0477ac */ /* 0x000e620008000a00 */
[----:B------:R-:W-:Y:S01]  /*00e0*/  ISETP.NE.U32.AND P2, PT, R7, RZ, PT ;  /* 0x000000ff0700720c */ /* 0x000fe20003f45070 */
[----:B------:R-:W-:Y:S01]  /*00f0*/  BSSY B0, `(.L_x_219) ;  /* 0x0000043000007945 */ /* 0x000fe20003800000 */
[C---:B------:R-:W-:Y:S01]  /*0100*/  ISETP.GE.AND P0, PT, R0.reuse, UR6, PT ;  /* 0x0000000600007c0c */ /* 0x040fe2000bf06270 */
[----:B------:R-:W2:Y:S01]  /*0110*/  LDCU UR7, c[0x0][0x3a4] ;  /* 0x00007480ff0777ac */ /* 0x000ea20008000800 */
[----:B------:R-:W-:Y:S02]  /*0120*/  VIMNMX R5, PT, PT, R0, UR6, !PT ;  /* 0x0000000600057c48 */ /* 0x000fe4000ffe0100 */
[----:B------:R-:W-:Y:S01]  /*0130*/  SEL R4, RZ, 0x1, P0 ;  /* 0x00000001ff047807 */ /* 0x000fe20000000000 */
[----:B------:R-:W3:Y:S03]  /*0140*/  LDCU UR6, c[0x0][0x3a8] ;  /* 0x00007500ff0677ac */ /* 0x000ee60008000800 */
[----:B------:R-:W-:Y:S01]  /*0150*/  IADD3 R0, PT, PT, R5, -R0, -R4 ;  /* 0x8000000005007210 */ /* 0x000fe20007ffe804 */
[----:B0-----:R-:W0:Y:S01]  /*0160*/  MUFU.RCP R8, R8 ;  /* 0x0000000800087308 */ /* 0x001e220000001000 */
[----:B------:R-:W4:Y:S01]  /*0170*/  LDCU UR8, c[0x0][0x3a4] ;  /* 0x00007480ff0877ac */ /* 0x000f220008000800 */
[----:B------:R-:W1:Y:S01]  /*0180*/  LDCU UR9, c[0x0][0x390] ;  /* 0x00007200ff0977ac */ /* 0x000e620008000800 */
[----:B0-----:R-:W-:-:S05]  /*0190*/  VIADD R2, R8, 0xffffffe ;  /* 0x0ffffffe08027836 */ /* 0x001fca0000000000 */
[----:B------:R0:W5:Y:S02]  /*01a0*/  F2I.FTZ.U32.TRUNC.NTZ R3, R2 ;  /* 0x0000000200037305 */ /* 0x000164000021f000 */
[----:B0-----:R-:W-:Y:S02]  /*01b0*/  HFMA2 R2, -RZ, RZ, 0, 0 ;  /* 0x00000000ff027431 */ /* 0x001fe400000001ff */
[----:B-----5:R-:W-:-:S04]  /*01c0*/  IMAD R9, R9, R3, RZ ;  /* 0x0000000309097224 */ /* 0x020fc800078e02ff */
[----:B------:R-:W-:Y:S02]  /*01d0*/  IMAD.HI.U32 R3, R3, R9, R2 ;  /* 0x0000000903037227 */ /* 0x000fe400078e0002 */
[----:B------:R-:W3:Y:S04]  /*01e0*/  LDC.64 R8, c[0x0][0x3a0] ;  /* 0x0000e800ff087b82 */ /* 0x000ee80000000a00 */
[----:B------:R-:W-:-:S04]  /*01f0*/  IMAD.HI.U32 R3, R3, R0, RZ ;  /* 0x0000000003037227 */ /* 0x000fc800078e00ff */
[----:B------:R-:W-:-:S04]  /*0200*/  IMAD.MOV R2, RZ, RZ, -R3 ;  /* 0x000000ffff027224 */ /* 0x000fc800078e0a03 */
[----:B------:R-:W-:-:S05]  /*0210*/  IMAD R0, R7, R2, R0 ;  /* 0x0000000207007224 */ /* 0x000fca00078e0200 */
[----:B------:R-:W-:Y:S01]  /*0220*/  ISETP.GE.U32.AND P0, PT, R0, R7, PT ;  /* 0x000000070000720c */ /* 0x000fe20003f06070 */
[----:B---3--:R-:W-:-:S12]  /*0230*/  FADD R20, -R9, UR6 ;  /* 0x0000000609147e21 */ /* 0x008fd80008000100 */
[----:B------:R-:W-:Y:S01]  /*0240*/  @P0 IADD3 R0, PT, PT, -R7, R0, RZ ;  /* 0x0000000007000210 */ /* 0x000fe20007ffe1ff */
[----:B------:R-:W-:-:S03]  /*0250*/  @P0 VIADD R3, R3, 0x1 ;  /* 0x0000000103030836 */ /* 0x000fc60000000000 */
[----:B------:R-:W-:-:S13]  /*0260*/  ISETP.GE.U32.AND P1, PT, R0, R7, PT ;  /* 0x000000070000720c */ /* 0x000fda0003f26070 */
[----:B------:R-:W-:Y:S02]  /*0270*/  @P1 IADD3 R3, PT, PT, R3, 0x1, RZ ;  /* 0x0000000103031810 */ /* 0x000fe40007ffe0ff */
[----:B------:R-:W-:-:S05]  /*0280*/  @!P2 LOP3.LUT R3, RZ, R7, RZ, 0x33, !PT ;  /* 0x00000007ff03a212 */ /* 0x000fca00078e33ff */
[----:B------:R-:W-:Y:S01]  /*0290*/  IMAD.IADD R5, R4, 0x1, R3 ;  /* 0x0000000104057824 */ /* 0x000fe200078e0203 */
[----:B------:R-:W-:-:S04]  /*02a0*/  IADD3 R4, PT, PT, R8, -0x1, RZ ;  /* 0xffffffff08047810 */ /* 0x000fc80007ffe0ff */
[----:B------:R-:W-:-:S04]  /*02b0*/  LOP3.LUT R0, R5, 0x3, RZ, 0xc0, !PT ;  /* 0x0000000305007812 */ /* 0x000fc800078ec0ff */
[----:B------:R-:W-:-:S13]  /*02c0*/  ISETP.NE.AND P0, PT, R0, 0x3, PT ;  /* 0x000000030000780c */ /* 0x000fda0003f05270 */
[----:B-12-4-:R-:W-:Y:S05]  /*02d0*/  @!P0 BRA `(.L_x_220) ;  /* 0x0000000000908947 */ /* 0x016fea0003800000 */
[----:B------:R-:W0:Y:S01]  /*02e0*/  LDC.64 R18, c[0x0][0x398] ;  /* 0x0000e600ff127b82 */ /* 0x000e220000000a00 */
[----:B------:R-:W-:-:S05]  /*02f0*/  VIADD R0, R5, 0x1 ;  /* 0x0000000105007836 */ /* 0x000fca0000000000 */
[----:B------:R-:W-:Y:S02]  /*0300*/  LOP3.LUT R0, R0, 0x3, RZ, 0xc0, !PT ;  /* 0x0000000300007812 */ /* 0x000fe400078ec0ff */
[----:B------:R-:W1:Y:S02]  /*0310*/  LDC.64 R16, c[0x0][0x380] ;  /* 0x0000e000ff107b82 */ /* 0x000e640000000a00 */
[----:B------:R-:W-:-:S06]  /*0320*/  IADD3 R24, PT, PT, -R0, RZ, RZ ;  /* 0x000000ff00187210 */ /* 0x000fcc0007ffe1ff */
[----:B------:R-:W2:Y:S02]  /*0330*/  LDC.64 R14, c[0x0][0x388] ;  /* 0x0000e200ff0e7b82 */ /* 0x000ea40000000a00 */
.L_x_223:
[----:B-1-3--:R-:W-:-:S05]  /*0340*/  IMAD.WIDE R12, R6, 0x4, R16 ;  /* 0x00000004060c7825 */ /* 0x00afca00078e0210 */
[----:B------:R-:W3:Y:S01]  /*0350*/  LDG.E R3, desc[UR4][R12.64] ;  /* 0x000000040c037981 */ /* 0x000ee2000c1e1900 */
[----:B------:R-:W1:Y:S01]  /*0360*/  MUFU.RCP R9, R20 ;  /* 0x0000001400097308 */ /* 0x000e620000001000 */
[----:B------:R-:W-:Y:S05]  /*0370*/  YIELD ;  /* 0x0000000000007946 */ /* 0x000fea0003800000 */
[----:B------:R-:W-:Y:S01]  /*0380*/  BSSY.RECONVERGENT B1, `(.L_x_221) ;  /* 0x000000d000017945 */ /* 0x000fe20003800200 */
[----:B--2---:R-:W-:-:S04]  /*0390*/  IMAD.WIDE R10, R6, 0x4, R14 ;  /* 0x00000004060a7825 */ /* 0x004fc800078e020e */
[----:B-1----:R-:W-:-:S04]  /*03a0*/  FFMA R0, -R20, R9, 1 ;  /* 0x3f80000014007423 */ /* 0x002fc80000000109 */
[----:B------:R-:W-:Y:S01]  /*03b0*/  FFMA R0, R9, R0, R9 ;  /* 0x0000000009007223 */ /* 0x000fe20000000009 */
[----:B---3--:R-:W-:-:S04]  /*03c0*/  FADD R3, R3, -UR7 ;  /* 0x8000000703037e21 */ /* 0x008fc80008000000 */
[----:B------:R-:W1:Y:S01]  /*03d0*/  FCHK P0, R3, R20 ;  /* 0x0000001403007302 */ /* 0x000e620000000000 */
[----:B------:R-:W-:-:S04]  /*03e0*/  FFMA R9, R3, R0, RZ ;  /* 0x0000000003097223 */ /* 0x000fc800000000ff */
[----:B------:R-:W-:-:S04]  /*03f0*/  FFMA R2, -R20, R9, R3 ;  /* 0x0000000914027223 */ /* 0x000fc80000000103 */
[----:B------:R-:W-:Y:S01]  /*0400*/  FFMA R0, R0, R2, R9 ;  /* 0x0000000200007223 */ /* 0x000fe20000000009 */
[----:B-1----:R-:W-:Y:S06]  /*0410*/  @!P0 BRA `(.L_x_222) ;  /* 0x00000000000c8947 */ /* 0x002fec0003800000 */
[----:B------:R-:W-:Y:S01]  /*0420*/  IMAD.MOV.U32 R0, RZ, RZ, R20 ;  /* 0x000000ffff007224 */ /* 0x000fe200078e0014 */
[----:B------:R-:W-:-:S07]  /*0430*/  MOV R8, 0x450 ;  /* 0x0000045000087802 */ /* 0x000fce0000000f00 */
[----:B0-----:R-:W-:Y:S05]  /*0440*/  CALL.REL.NOINC `($__internal_1_$__cuda_sm3x_div_rn_noftz_f32_slowpath) ;  /* 0x0000000800007944 */ /* 0x001fea0003c00000 */
.L_x_222:
[----:B------:R-:W-:Y:S05]  /*0450*/  BSYNC.RECONVERGENT B1 ;  /* 0x0000000000017941 */ /* 0x000fea0003800200 */
.L_x_221:
[----:B------:R-:W1:Y:S01]  /*0460*/  F2I.TRUNC.NTZ R0, R0 ;  /* 0x0000000000007305 */ /* 0x000e62000020f100 */
[----:B------:R-:W-:Y:S02]  /*0470*/  MOV R9, 0x1 ;  /* 0x0000000100097802 */ /* 0x000fe40000000f00 */
[----:B-1----:R-:W-:-:S05]  /*0480*/  VIMNMX R3, PT, PT, R0, 0x1, !PT ;  /* 0x0000000100037848 */ /* 0x002fca0007fe0100 */
[----:B------:R-:W-:-:S04]  /*0490*/  IMAD R3, R4, R3, RZ ;  /* 0x0000000304037224 */ /* 0x000fc800078e02ff */
[----:B0-----:R-:W-:-:S05]  /*04a0*/  IMAD.WIDE R2, R3, 0x4, R18 ;  /* 0x0000000403027825 */ /* 0x001fca00078e0212 */
[----:B------:R3:W-:Y:S04]  /*04b0*/  REDG.E.ADD.STRONG.GPU desc[UR4][R2.64], R9 ;  /* 0x000000090200798e */ /* 0x0007e8000c12e104 */
[----:B------:R-:W2:Y:S01]  /*04c0*/  LDG.E R13, desc[UR4][R12.64] ;  /* 0x000000040c0d7981 */ /* 0x000ea2000c1e1900 */
[----:B------:R-:W-:Y:S01]  /*04d0*/  VIADD R24, R24, 0x1 ;  /* 0x0000000118187836 */ /* 0x000fe20000000000 */
[----:B------:R-:W-:-:S04]  /*04e0*/  IADD3 R6, PT, PT, R7, R6, RZ ;  /* 0x0000000607067210 */ /* 0x000fc80007ffe0ff */
[----:B------:R-:W-:Y:S01]  /*04f0*/  ISETP.NE.AND P0, PT, R24, RZ, PT ;  /* 0x000000ff1800720c */ /* 0x000fe20003f05270 */
[----:B--2---:R3:W-:-:S12]  /*0500*/  STG.E desc[UR4][R10.64], R13 ;  /* 0x0000000d0a007986 */ /* 0x0047d8000c101904 */
[----:B------:R-:W-:Y:S05]  /*0510*/  @P0 BRA `(.L_x_223) ;  /* 0xfffffffc00880947 */ /* 0x000fea000383ffff */
.L_x_220:
[----:B------:R-:W-:Y:S05]  /*0520*/  BSYNC B0 ;  /* 0x0000000000007941 */ /* 0x000fea0003800000 */
.L_x_219:
[----:B---3--:R-:W0:Y:S01]  /*0530*/  LDC.64 R12, c[0x0][0x398] ;  /* 0x0000e600ff0c7b82 */ /* 0x008e220000000a00 */
[----:B------:R-:W-:-:S07]  /*0540*/  ISETP.GE.U32.AND P0, PT, R5, 0x3, PT ;  /* 0x000000030500780c */ /* 0x000fce0003f06070 */
[----:B------:R-:W1:Y:S08]  /*0550*/  LDC.64 R14, c[0x0][0x380] ;  /* 0x0000e000ff0e7b82 */ /* 0x000e700000000a00 */
[----:B------:R-:W2:Y:S01]  /*0560*/  LDC.64 R10, c[0x0][0x388] ;  /* 0x0000e200ff0a7b82 */ /* 0x000ea20000000a00 */
[----:B------:R-:W-:Y:S05]  /*0570*/  @!P0 EXIT ;  /* 0x000000000000894d */ /* 0x000fea0003800000 */
.L_x_232:
[----:B-1----:R-:W-:-:S05]  /*0580*/  IMAD.WIDE R26, R6, 0x4, R14 ;  /* 0x00000004061a7825 */ /* 0x002fca00078e020e */
[----:B---3--:R-:W3:Y:S01]  /*0590*/  LDG.E R2, desc[UR4][R26.64] ;  /* 0x000000041a027981 */ /* 0x008ee2000c1e1900 */
[----:B------:R-:W1:Y:S01]  /*05a0*/  MUFU.RCP R3, R20 ;  /* 0x0000001400037308 */ /* 0x000e620000001000 */
[----:B------:R-:W-:Y:S05]  /*05b0*/  YIELD ;  /* 0x0000000000007946 */ /* 0x000fea0003800000 */
[----:B------:R-:W-:Y:S01]  /*05c0*/  BSSY.RECONVERGENT B0, `(.L_x_224) ;  /* 0x000000d000007945 */ /* 0x000fe20003800200 */
        /* <DEDUP_REMOVED lines=9> */
[----:B------:R-:W-:Y:S02]  /*0660*/  MOV R0, R20 ;  /* 0x0000001400007202 */ /* 0x000fe40000000f00 */
[----:B------:R-:W-:-:S07]  /*0670*/  MOV R8, 0x690 ;  /* 0x0000069000087802 */ /* 0x000fce0000000f00 */
[----:B0-2---:R-:W-:Y:S05]  /*0680*/  CALL.REL.NOINC `($__internal_1_$__cuda_sm3x_div_rn_noftz_f32_slowpath) ;  /* 0x0000000400707944 */ /* 0x005fea0003c00000 */
.L_x_225:
[----:B------:R-:W-:Y:S05]  /*0690*/  BSYNC.RECONVERGENT B0 ;  /* 0x0000000000007941 */ /* 0x000fea0003800200 */
.L_x_224:
[----:B------:R-:W1:Y:S01]  /*06a0*/  F2I.TRUNC.NTZ R0, R0 ;  /* 0x0000000000007305 */ /* 0x000e62000020f100 */
[----:B------:R-:W-:Y:S01]  /*06b0*/  IMAD.MOV.U32 R21, RZ, RZ, 0x1 ;  /* 0x00000001ff157424 */ /* 0x000fe200078e00ff */
[----:B-1----:R-:W-:-:S05]  /*06c0*/  VIMNMX R3, PT, PT, R0, 0x1, !PT ;  /* 0x0000000100037848 */ /* 0x002fca0007fe0100 */
[----:B------:R-:W-:-:S04]  /*06d0*/  IMAD R3, R4, R3, RZ ;  /* 0x0000000304037224 */ /* 0x000fc800078e02ff */
[----:B0-----:R-:W-:-:S05]  /*06e0*/  IMAD.WIDE R2, R3, 0x4, R12 ;  /* 0x0000000403027825 */ /* 0x001fca00078e020c */
[----:B------:R0:W-:Y:S04]  /*06f0*/  REDG.E.ADD.STRONG.GPU desc[UR4][R2.64], R21 ;  /* 0x000000150200798e */ /* 0x0001e8000c12e104 */
[----:B------:R-:W3:Y:S01]  /*0700*/  LDG.E R5, desc[UR4][R26.64] ;  /* 0x000000041a057981 */ /* 0x000ee2000c1e1900 */
[----:B--2---:R-:W-:-:S04]  /*0710*/  IMAD.WIDE R18, R6, 0x4, R10 ;  /* 0x0000000406127825 */ /* 0x004fc800078e020a */
[----:B------:R-:W-:Y:S01]  /*0720*/  IMAD.WIDE R16, R7, 0x4, R26 ;  /* 0x0000000407107825 */ /* 0x000fe200078e021a */
[----:B------:R-:W1:Y:S01]  /*0730*/  MUFU.RCP R23, R20 ;  /* 0x0000001400177308 */ /* 0x000e620000001000 */
[----:B---3--:R2:W-:Y:S04]  /*0740*/  STG.E desc[UR4][R18.64], R5 ;  /* 0x0000000512007986 */ /* 0x0085e8000c101904 */
[----:B------:R-:W3:Y:S01]  /*0750*/  LDG.E R8, desc[UR4][R16.64] ;  /* 0x0000000410087981 */ /* 0x000ee2000c1e1900 */
[----:B-1----:R-:W-:Y:S01]  /*0760*/  FFMA R0, -R20, R23, 1 ;  /* 0x3f80000014007423 */ /* 0x002fe20000000117 */
[----:B------:R-:W-:Y:S03]  /*0770*/  BSSY.RECONVERGENT B0, `(.L_x_226) ;  /* 0x000000c000007945 */ /* 0x000fe60003800200 */
[----:B------:R-:W-:Y:S01]  /*0780*/  FFMA R0, R23, R0, R23 ;  /* 0x0000000017007223 */ /* 0x000fe20000000017 */
[----:B---3--:R-:W-:-:S04]  /*0790*/  FADD R9, R8, -UR8 ;  /* 0x8000000808097e21 */ /* 0x008fc80008000000 */
[----:B------:R-:W1:Y:S01]  /*07a0*/  FCHK P0, R9, R20 ;  /* 0x0000001409007302 */ /* 0x000e620000000000 */
[----:B0-----:R-:W-:-:S04]  /*07b0*/  FFMA R3, R0, R9, RZ ;  /* 0x0000000900037223 */ /* 0x001fc800000000ff */
[----:B------:R-:W-:-:S04]  /*07c0*/  FFMA R2, -R20, R3, R9 ;  /* 0x0000000314027223 */ /* 0x000fc80000000109 */
[----:B------:R-:W-:Y:S01]  /*07d0*/  FFMA R0, R0, R2, R3 ;  /* 0x0000000200007223 */ /* 0x000fe20000000003 */
[----:B-12---:R-:W-:Y:S06]  /*07e0*/  @!P0 BRA `(.L_x_227) ;  /* 0x0000000000108947 */ /* 0x006fec0003800000 */
[----:B------:R-:W-:Y:S01]  /*07f0*/  MOV R3, R9 ;  /* 0x0000000900037202 */ /* 0x000fe20000000f00 */
[----:B------:R-:W-:Y:S01]  /*0800*/  IMAD.MOV.U32 R0, RZ, RZ, R20 ;  /* 0x000000ffff007224 */ /* 0x000fe200078e0014 */
[----:B------:R-:W-:-:S07]  /*0810*/  MOV R8, 0x830 ;  /* 0x0000083000087802 */ /* 0x000fce0000000f00 */
[----:B------:R-:W-:Y:S05]  /*0820*/  CALL.REL.NOINC `($__internal_1_$__cuda_sm3x_div_rn_noftz_f32_slowpath) ;  /* 0x0000000400087944 */ /* 0x000fea0003c00000 */
.L_x_227:
[----:B------:R-:W-:Y:S05]  /*0830*/  BSYNC.RECONVERGENT B0 ;  /* 0x0000000000007941 */ /* 0x000fea0003800200 */
.L_x_226:
[----:B------:R-:W0:Y:S01]  /*0840*/  F2I.TRUNC.NTZ R0, R0 ;  /* 0x0000000000007305 */ /* 0x000e22000020f100 */
[----:B------:R-:W-:Y:S01]  /*0850*/  HFMA2 R21, -RZ, RZ, 0, 5.9604644775390625e-08 ;  /* 0x00000001ff157431 */ /* 0x000fe200000001ff */
[----:B0-----:R-:W-:-:S05]  /*0860*/  VIMNMX R3, PT, PT, R0, 0x1, !PT ;  /* 0x0000000100037848 */ /* 0x001fca0007fe0100 */
[----:B------:R-:W-:-:S04]  /*0870*/  IMAD R3, R4, R3, RZ ;  /* 0x0000000304037224 */ /* 0x000fc800078e02ff */
[----:B------:R-:W-:-:S05]  /*0880*/  IMAD.WIDE R2, R3, 0x4, R12 ;  /* 0x0000000403027825 */ /* 0x000fca00078e020c */
[----:B------:R0:W-:Y:S04]  /*0890*/  REDG.E.ADD.STRONG.GPU desc[UR4][R2.64], R21 ;  /* 0x000000150200798e */ /* 0x0001e8000c12e104 */
[----:B------:R-:W2:Y:S01]  /*08a0*/  LDG.E R5, desc[UR4][R16.64] ;  /* 0x0000000410057981 */ /* 0x000ea2000c1e1900 */
[----:B------:R-:W-:-:S04]  /*08b0*/  IMAD.WIDE R18, R7, 0x4, R18 ;  /* 0x0000000407127825 */ /* 0x000fc800078e0212 */
[----:B------:R-:W-:Y:S01]  /*08c0*/  IMAD.WIDE R26, R7, 0x4, R16 ;  /* 0x00000004071a7825 */ /* 0x000fe200078e0210 */
[----:B------:R-:W1:Y:S01]  /*08d0*/  MUFU.RCP R23, R20 ;  /* 0x0000001400177308 */ /* 0x000e620000001000 */
[----:B--2---:R2:W-:Y:S04]  /*08e0*/  STG.E desc[UR4][R18.64], R5 ;  /* 0x0000000512007986 */ /* 0x0045e8000c101904 */
        /* <DEDUP_REMOVED lines=10> */
[----:B------:R-:W-:Y:S01]  /*0990*/  IMAD.MOV.U32 R3, RZ, RZ, R9 ;  /* 0x000000ffff037224 */ /* 0x000fe200078e0009 */
[----:B------:R-:W-:Y:S02]  /*09a0*/  MOV R0, R20 ;  /* 0x0000001400007202 */ /* 0x000fe40000000f00 */
[----:B------:R-:W-:-:S07]  /*09b0*/  MOV R8, 0x9d0 ;  /* 0x000009d000087802 */ /* 0x000fce0000000f00 */
[----:B------:R-:W-:Y:S05]  /*09c0*/  CALL.REL.NOINC `($__internal_1_$__cuda_sm3x_div_rn_noftz_f32_slowpath) ;  /* 0x0000000000a07944 */ /* 0x000fea0003c00000 */
.L_x_229:
[----:B------:R-:W-:Y:S05]  /*09d0*/  BSYNC.RECONVERGENT B0 ;  /* 0x0000000000007941 */ /* 0x000fea0003800200 */
.L_x_228:
[----:B------:R-:W0:Y:S01]  /*09e0*/  F2I.TRUNC.NTZ R0, R0 ;  /* 0x0000000000007305 */ /* 0x000e22000020f100 */
[----:B------:R-:W-:Y:S01]  /*09f0*/  IMAD.MOV.U32 R21, RZ, RZ, 0x1 ;  /* 0x00000001ff157424 */ /* 0x000fe200078e00ff */
        /* <DEDUP_REMOVED lines=23> */
.L_x_231:
[----:B------:R-:W-:Y:S05]  /*0b70*/  BSYNC.RECONVERGENT B0 ;  /* 0x0000000000007941 */ /* 0x000fea0003800200 */
.L_x_230:
        /* <DEDUP_REMOVED lines=8> */
[----:B------:R-:W-:-:S05]  /*0c00*/  IMAD R6, R7, 0x4, R6 ;  /* 0x0000000407067824 */ /* 0x000fca00078e0206 */
[----:B------:R-:W-:Y:S01]  /*0c10*/  ISETP.GE.AND P0, PT, R6, UR9, PT ;  /* 0x0000000906007c0c */ /* 0x000fe2000bf06270 */
[----:B--2---:R3:W-:-:S12]  /*0c20*/  STG.E desc[UR4][R18.64], R17 ;  /* 0x0000001112007986 */ /* 0x0047d8000c101904 */
[----:B------:R-:W-:Y:S05]  /*0c30*/  @!P0 BRA `(.L_x_232) ;  /* 0xfffffff800508947 */ /* 0x000fea000383ffff */
[----:B------:R-:W-:Y:S05]  /*0c40*/  EXIT ;  /* 0x000000000000794d */ /* 0x000fea0003800000 */
        .weak           $__internal_1_$__cuda_sm3x_div_rn_noftz_f32_slowpath
        .type           $__internal_1_$__cuda_sm3x_div_rn_noftz_f32_slowpath,@function
        .size           $__internal_1_$__cuda_sm3x_div_rn_noftz_f32_slowpath,(.L_x_267 - $__internal_1_$__cuda_sm3x_div_rn_noftz_f32_slowpath)
$__internal_1_$__cuda_sm3x_div_rn_noftz_f32_slowpath:
[----:B------:R-:W-:Y:S01]  /*0c50*/  SHF.R.U32.HI R2, RZ, 0x17, R0 ;  /* 0x00000017ff027819 */ /* 0x000fe20000011600 */
[----:B------:R-:W-:Y:S01]  /*0c60*/  BSSY.RECONVERGENT B2, `(.L_x_233) ;  /* 0x0000062000027945 */ /* 0x000fe20003800200 */
[----:B------:R-:W-:Y:S02]  /*0c70*/  SHF.R.U32.HI R21, RZ, 0x17, R3 ;  /* 0x00000017ff157819 */ /* 0x000fe40000011603 */
[----:B------:R-:W-:Y:S02]  /*0c80*/  LOP3.LUT R2, R2, 0xff, RZ, 0xc0, !PT ;  /* 0x000000ff02027812 */ /* 0x000fe400078ec0ff */
[----:B------:R-:W-:Y:S02]  /*0c90*/  LOP3.LUT R21, R21, 0xff, RZ, 0xc0, !PT ;  /* 0x000000ff15157812 */ /* 0x000fe400078ec0ff */
[----:B------:R-:W-:-:S03]  /*0ca0*/  IADD3 R22, PT, PT, R2, -0x1, RZ ;  /* 0xffffffff02167810 */ /* 0x000fc60007ffe0ff */
[----:B------:R-:W-:Y:S01]  /*0cb0*/  VIADD R23, R21, 0xffffffff ;  /* 0xffffffff15177836 */ /* 0x000fe20000000000 */
[----:B------:R-:W-:-:S04]  /*0cc0*/  ISETP.GT.U32.AND P0, PT, R22, 0xfd, PT ;  /* 0x000000fd1600780c */ /* 0x000fc80003f04070 */
[----:B------:R-:W-:-:S13]  /*0cd0*/  ISETP.GT.U32.OR P0, PT, R23, 0xfd, P0 ;  /* 0x000000fd1700780c */ /* 0x000fda0000704470 */
[----:B------:R-:W-:Y:S01]  /*0ce0*/  @!P0 MOV R9, RZ ;  /* 0x000000ff00098202 */ /* 0x000fe20000000f00 */
        /* <DEDUP_REMOVED lines=19> */
[----:B------:R-:W-:Y:S01]  /*0e20*/  @P0 IMAD.MOV.U32 R9, RZ, RZ, RZ ;  /* 0x000000ffff090224 */ /* 0x000fe200078e00ff */
[----:B------:R-:W-:Y:S01]  /*0e30*/  @!P0 MOV R9, 0xffffffc0 ;  /* 0xffffffc000098802 */ /* 0x000fe20000000f00 */
[----:B------:R-:W-:Y:S01]  /*0e40*/  @!P0 FFMA R3, R3, 1.84467440737095516160e+19, RZ ;  /* 0x5f80000003038823 */ /* 0x000fe200000000ff */
[----:B------:R-:W-:-:S03]  /*0e50*/  @!P1 FFMA R0, R0, 1.84467440737095516160e+19, RZ ;  /* 0x5f80000000009823 */ /* 0x000fc600000000ff */
[----:B------:R-:W-:-:S07]  /*0e60*/  @!P1 VIADD R9, R9, 0x40 ;  /* 0x0000004009099836 */ /* 0x000fce0000000000 */
.L_x_234:
[----:B------:R-:W-:Y:S01]  /*0e70*/  LEA R23, R2, 0xc0800000, 0x17 ;  /* 0xc080000002177811 */ /* 0x000fe200078eb8ff */
[----:B------:R-:W-:Y:S01]  /*0e80*/  VIADD R21, R21, 0xffffff81 ;  /* 0xffffff8115157836 */ /* 0x000fe20000000000 */
[----:B------:R-:W-:Y:S02]  /*0e90*/  BSSY.RECONVERGENT B3, `(.L_x_239) ;  /* 0x0000035000037945 */ /* 0x000fe40003800200 */
[----:B------:R-:W-:Y:S01]  /*0ea0*/  IADD3 R28, PT, PT, -R23, R0, RZ ;  /* 0x00000000171c7210 */ /* 0x000fe20007ffe1ff */
[----:B------:R-:W-:-:S03]  /*0eb0*/  IMAD R0, R21, -0x800000, R3 ;  /* 0xff80000015007824 */ /* 0x000fc600078e0203 */
[----:B------:R0:W1:Y:S01]  /*0ec0*/  MUFU.RCP R22, R28 ;  /* 0x0000001c00167308 */ /* 0x0000620000001000 */
[----:B------:R-:W-:Y:S01]  /*0ed0*/  FADD.FTZ R23, -R28, -RZ ;  /* 0x800000ff1c177221 */ /* 0x000fe20000010100 */
[----:B0-----:R-:W-:-:S04]  /*0ee0*/  IADD3 R28, PT, PT, R21, 0x7f, -R2 ;  /* 0x0000007f151c7810 */ /* 0x001fc80007ffe802 */
[----:B------:R-:W-:Y:S01]  /*0ef0*/  IADD3 R9, PT, PT, R28, R9, RZ ;  /* 0x000000091c097210 */ /* 0x000fe20007ffe0ff */
[----:B-1----:R-:W-:-:S04]  /*0f00*/  FFMA R25, R22, R23, 1 ;  /* 0x3f80000016197423 */ /* 0x002fc80000000017 */
[----:B------:R-:W-:-:S04]  /*0f10*/  FFMA R25, R22, R25, R22 ;  /* 0x0000001916197223 */ /* 0x000fc80000000016 */
[----:B------:R-:W-:-:S04]  /*0f20*/  FFMA R22, R0, R25, RZ ;  /* 0x0000001900167223 */ /* 0x000fc800000000ff */
[----:B------:R-:W-:-:S04]  /*0f30*/  FFMA R3, R23, R22, R0 ;  /* 0x0000001617037223 */ /* 0x000fc80000000000 */
[----:B------:R-:W-:-:S04]  /*0f40*/  FFMA R22, R25, R3, R22 ;  /* 0x0000000319167223 */ /* 0x000fc80000000016 */
[----:B------:R-:W-:-:S04]  /*0f50*/  FFMA R23, R23, R22, R0 ;  /* 0x0000001617177223 */ /* 0x000fc80000000000 */
[----:B------:R-:W-:-:S05]  /*0f60*/  FFMA R0, R25, R23, R22 ;  /* 0x0000001719007223 */ /* 0x000fca0000000016 */
[----:B------:R-:W-:-:S04]  /*0f70*/  SHF.R.U32.HI R2, RZ, 0x17, R0 ;  /* 0x00000017ff027819 */ /* 0x000fc80000011600 */
[----:B------:R-:W-:-:S05]  /*0f80*/  LOP3.LUT R2, R2, 0xff, RZ, 0xc0, !PT ;  /* 0x000000ff02027812 */ /* 0x000fca00078ec0ff */
[----:B------:R-:W-:-:S05]  /*0f90*/  IMAD.IADD R2, R2, 0x1, R9 ;  /* 0x0000000102027824 */ /* 0x000fca00078e0209 */
[----:B------:R-:W-:-:S04]  /*0fa0*/  IADD3 R3, PT, PT, R2, -0x1, RZ ;  /* 0xffffffff02037810 */ /* 0x000fc80007ffe0ff */
        /* <DEDUP_REMOVED lines=10> */
[C---:B------:R-:W-:Y:S02]  /*1050*/  VIADD R21, R2.reuse, 0x20 ;  /* 0x0000002002157836 */ /* 0x040fe40000000000 */
[CCC-:B------:R-:W-:Y:S01]  /*1060*/  FFMA.RP R9, R25.reuse, R23.reuse, R22.reuse ;  /* 0x0000001719097223 */ /* 0x1c0fe20000008016 */
[----:B------:R-:W-:Y:S01]  /*1070*/  FFMA.RM R22, R25, R23, R22 ;  /* 0x0000001719167223 */ /* 0x000fe20000004016 */
[C---:B------:R-:W-:Y:S02]  /*1080*/  ISETP.NE.AND P2, PT, R2.reuse, RZ, PT ;  /* 0x000000ff0200720c */ /* 0x040fe40003f45270 */
[----:B------:R-:W-:Y:S02]  /*1090*/  LOP3.LUT R3, R3, 0x7fffff, RZ, 0xc0, !PT ;  /* 0x007fffff03037812 */ /* 0x000fe400078ec0ff */
[----:B------:R-:W-:Y:S02]  /*10a0*/  ISETP.NE.AND P1, PT, R2, RZ, PT ;  /* 0x000000ff0200720c */ /* 0x000fe40003f25270 */
[----:B------:R-:W-:-:S02]  /*10b0*/  LOP3.LUT R28, R3, 0x800000, RZ, 0xfc, !PT ;  /* 0x00800000031c7812 */ /* 0x000fc400078efcff */
[----:B------:R-:W-:Y:S02]  /*10c0*/  IADD3 R2, PT, PT, -R2, RZ, RZ ;  /* 0x000000ff02027210 */ /* 0x000fe40007ffe1ff */
[----:B------:R-:W-:Y:S02]  /*10d0*/  SHF.L.U32 R21, R28, R21, RZ ;  /* 0x000000151c157219 */ /* 0x000fe400000006ff */
[----:B------:R-:W-:Y:S02]  /*10e0*/  FSETP.NEU.FTZ.AND P0, PT, R9, R22, PT ;  /* 0x000000160900720b */ /* 0x000fe40003f1d000 */
[----:B------:R-:W-:Y:S02]  /*10f0*/  SEL R9, R2, RZ, P2 ;  /* 0x000000ff02097207 */ /* 0x000fe40001000000 */
[----:B------:R-:W-:Y:S02]  /*1100*/  ISETP.NE.AND P1, PT, R21, RZ, P1 ;  /* 0x000000ff1500720c */ /* 0x000fe40000f25270 */
[----:B------:R-:W-:-:S02]  /*1110*/  SHF.R.U32.HI R9, RZ, R9, R28 ;  /* 0x00000009ff097219 */ /* 0x000fc4000001161c */
[----:B------:R-:W-:Y:S02]  /*1120*/  PLOP3.LUT P0, PT, P0, P1, PT, 0xf8, 0x8f ;  /* 0x00000000008f781c */ /* 0x000fe40000703f70 */
[----:B------:R-:W-:Y:S02]  /*1130*/  SHF.R.U32.HI R3, RZ, 0x1, R9 ;  /* 0x00000001ff037819 */ /* 0x000fe40000011609 */
[----:B------:R-:W-:-:S04]  /*1140*/  SEL R2, RZ, 0x1, !P0 ;  /* 0x00000001ff027807 */ /* 0x000fc80004000000 */
[----:B------:R-:W-:-:S04]  /*1150*/  LOP3.LUT R2, R2, 0x1, R3, 0xf8, !PT ;  /* 0x0000000102027812 */ /* 0x000fc800078ef803 */
[----:B------:R-:W-:-:S05]  /*1160*/  LOP3.LUT R2, R2, R9, RZ, 0xc0, !PT ;  /* 0x0000000902027212 */ /* 0x000fca00078ec0ff */
[----:B------:R-:W-:-:S05]  /*1170*/  IMAD.IADD R3, R3, 0x1, R2 ;  /* 0x0000000103037824 */ /* 0x000fca00078e0202 */
[----:B------:R-:W-:Y:S01]  /*1180*/  LOP3.LUT R0, R3, R0, RZ, 0xfc, !PT ;  /* 0x0000000003007212 */ /* 0x000fe200078efcff */
[----:B------:R-:W-:Y:S06]  /*1190*/  BRA `(.L_x_242) ;  /* 0x0000000000107947 */ /* 0x000fec0003800000 */
.L_x_241:
[----:B------:R-:W-:-:S04]  /*11a0*/  LOP3.LUT R0, R0, 0x80000000, RZ, 0xc0, !PT ;  /* 0x8000000000007812 */ /* 0x000fc800078ec0ff */
[----:B------:R-:W-:Y:S01]  /*11b0*/  LOP3.LUT R0, R0, 0x7f800000, RZ, 0xfc, !PT ;  /* 0x7f80000000007812 */ /* 0x000fe200078efcff */
[----:B------:R-:W-:Y:S06]  /*11c0*/  BRA `(.L_x_242) ;  /* 0x0000000000047947 */ /* 0x000fec0003800000 */
.L_x_240:
[----:B------:R-:W-:-:S07]  /*11d0*/  LEA R0, R9, R0, 0x17 ;  /* 0x0000000009007211 */ /* 0x000fce00078eb8ff */
.L_x_242:
[----:B------:R-:W-:Y:S05]  /*11e0*/  BSYNC.RECONVERGENT B3 ;  /* 0x0000000000037941 */ /* 0x000fea0003800200 */
.L_x_239:
[----:B------:R-:W-:Y:S05]  /*11f0*/  BRA `(.L_x_243) ;  /* 0x0000000000207947 */ /* 0x000fea0003800000 */
.L_x_238:
[----:B------:R-:W-:-:S04]  /*1200*/  LOP3.LUT R0, R0, 0x80000000, R3, 0x48, !PT ;  /* 0x8000000000007812 */ /* 0x000fc800078e4803 */
[----:B------:R-:W-:Y:S01]  /*1210*/  LOP3.LUT R0, R0, 0x7f800000, RZ, 0xfc, !PT ;  /* 0x7f80000000007812 */ /* 0x000fe200078efcff */
[----:B------:R-:W-:Y:S06]  /*1220*/  BRA `(.L_x_243) ;  /* 0x0000000000147947 */ /* 0x000fec0003800000 */
.L_x_237:
[----:B------:R-:W-:Y:S01]  /*1230*/  LOP3.LUT R0, R0, 0x80000000, R3, 0x48, !PT ;  /* 0x8000000000007812 */ /* 0x000fe200078e4803 */
[----:B------:R-:W-:Y:S06]  /*1240*/  BRA `(.L_x_243) ;  /* 0x00000000000c7947 */ /* 0x000fec0003800000 */
.L_x_236:
[----:B------:R-:W0:Y:S01]  /*1250*/  MUFU.RSQ R0, -QNAN ;  /* 0xffc0000000007908 */ /* 0x000e220000001400 */
[----:B------:R-:W-:Y:S05]  /*1260*/  BRA `(.L_x_243) ;  /* 0x0000000000047947 */ /* 0x000fea0003800000 */
.L_x_235:
[----:B------:R-:W-:-:S07]  /*1270*/  FADD.FTZ R0, R3, R0 ;  /* 0x0000000003007221 */ /* 0x000fce0000010000 */
.L_x_243:
[----:B------:R-:W-:Y:S05]  /*1280*/  BSYNC.RECONVERGENT B2 ;  /* 0x0000000000027941 */ /* 0x000fea0003800200 */
.L_x_233:
[----:B------:R-:W-:-:S04]  /*1290*/  IMAD.MOV.U32 R9, RZ, RZ, 0x0 ;  /* 0x00000000ff097424 */ /* 0x000fc800078e00ff */
[----:B0-----:R-:W-:Y:S05]  /*12a0*/  RET.REL.NODEC R8 `(_Z11hist_kernelPfS_iPiiff) ;  /* 0xffffffec08547950 */ /* 0x001fea0003c3ffff */
.L_x_244:
        /* <DEDUP_REMOVED lines=13> */
.L_x_267:


//--------------------- .text._Z24block_reduce_maxs_kernelPfS_i --------------------------
	.section	.text._Z24block_reduce_maxs_kernelPfS_i,"ax",@progbits
	.align	128
        .global         _Z24block_reduce_maxs_kernelPfS_i
        .type           _Z24block_reduce_maxs_kernelPfS_i,@function
        .size           _Z24block_reduce_maxs_kernelPfS_i,(.L_x_275 - _Z24block_reduce_maxs_kernelPfS_i)
        .other          _Z24block_reduce_maxs_kernelPfS_i,@"STO_CUDA_ENTRY STV_DEFAULT"
_Z24block_reduce_maxs_kernelPfS_i:
.text._Z24block_reduce_maxs_kernelPfS_i:
[----:B------:R-:W-:Y:S01]  /*0000*/  LDC R1, c[0x0][0x37c] ;  /* 0x0000df00ff017b82 */ /* 0x000fe20000000800 */
[----:B------:R-:W0:Y:S07]  /*0010*/  S2R R0, SR_CTAID.X ;  /* 0x0000000000007919 */ /* 0x000e2e0000002500 */
[----:B------:R-:W1:Y:S01]  /*0020*/  S2UR UR5, SR_CgaCtaId ;  /* 0x00000000000579c3 */ /* 0x000e620000008800 */
[----:B------:R-:W2:Y:S01]  /*0030*/  LDCU UR8, c[0x0][0x360] ;  /* 0x00006c00ff0877ac */ /* 0x000ea20008000800 */
[----:B------:R-:W-:Y:S01]  /*0040*/  IMAD.MOV.U32 R4, RZ, RZ, 0x800000 ;  /* 0x00800000ff047424 */ /* 0x000fe200078e00ff */
[----:B------:R-:W3:Y:S01]  /*0050*/  S2R R2, SR_TID.X ;  /* 0x0000000000027919 */ /* 0x000ee20000002100 */
[----:B------:R-:W-:Y:S01]  /*0060*/  BSSY.RECONVERGENT B0, `(.L_x_245) ;  /* 0x000001c000007945 */ /* 0x000fe20003800200 */
[----:B------:R-:W4:Y:S01]  /*0070*/  LDCU UR9, c[0x0][0x390] ;  /* 0x00007200ff0977ac */ /* 0x000f220008000800 */
[----:B------:R-:W-:Y:S01]  /*0080*/  UMOV UR4, 0x400 ;  /* 0x0000040000047882 */ /* 0x000fe20000000000 */
[----:B------:R-:W0:Y:S01]  /*0090*/  LDCU.64 UR6, c[0x0][0x358] ;  /* 0x00006b00ff0677ac */ /* 0x000e220008000a00 */
[----:B--2---:R-:W-:Y:S01]  /*00a0*/  IMAD.U32 R6, RZ, RZ, UR8 ;  /* 0x00000008ff067e24 */ /* 0x004fe2000f8e00ff */
[----:B-1----:R-:W-:Y:S01]  /*00b0*/  ULEA UR4, UR5, UR4, 0x18 ;  /* 0x0000000405047291 */ /* 0x002fe2000f8ec0ff */
[----:B0-----:R-:W-:-:S04]  /*00c0*/  IMAD R3, R0, UR8, RZ ;  /* 0x0000000800037c24 */ /* 0x001fc8000f8e02ff */
[----:B---3--:R-:W-:Y:S01]  /*00d0*/  IMAD R13, R3, 0x2, R2 ;  /* 0x00000002030d7824 */ /* 0x008fe200078e0202 */
[C---:B------:R-:W-:Y:S02]  /*00e0*/  LEA R3, R2.reuse, UR4, 0x2 ;  /* 0x0000000402037c11 */ /* 0x040fe4000f8e10ff */
[----:B------:R-:W-:Y:S01]  /*00f0*/  ISETP.GT.U32.AND P0, PT, R2, 0x1f, PT ;  /* 0x0000001f0200780c */ /* 0x000fe20003f04070 */
[----:B------:R-:W-:Y:S02]  /*0100*/  VIADD R7, R13, UR8 ;  /* 0x000000080d077c36 */ /* 0x000fe40008000000 */
[----:B------:R0:W-:Y:S03]  /*0110*/  STS [R3], R4 ;  /* 0x0000000403007388 */ /* 0x0001e60000000800 */
[----:B----4-:R-:W-:-:S13]  /*0120*/  ISETP.GE.U32.AND P1, PT, R7, UR9, PT ;  /* 0x0000000907007c0c */ /* 0x010fda000bf26070 */
[----:B0-----:R-:W-:Y:S05]  /*0130*/  @P1 BRA `(.L_x_246) ;  /* 0x0000000000381947 */ /* 0x001fea0003800000 */
[----:B------:R-:W0:Y:S01]  /*0140*/  LDC.64 R4, c[0x0][0x380] ;  /* 0x0000e000ff047b82 */ /* 0x000e220000000a00 */
[----:B------:R-:W1:Y:S02]  /*0150*/  LDCU UR4, c[0x0][0x370] ;  /* 0x00006e00ff0477ac */ /* 0x000e640008000800 */
[----:B-1----:R-:W-:-:S07]  /*0160*/  IMAD R14, R6, UR4, RZ ;  /* 0x00000004060e7c24 */ /* 0x002fce000f8e02ff */
.L_x_247:
[----:B0-----:R-:W-:-:S04]  /*0170*/  IMAD.WIDE R8, R13, 0x4, R4 ;  /* 0x000000040d087825 */ /* 0x001fc800078e0204 */
[----:B------:R-:W-:Y:S02]  /*0180*/  IMAD.WIDE.U32 R10, R7, 0x4, R4 ;  /* 0x00000004070a7825 */ /* 0x000fe400078e0004 */
[----:B------:R-:W0:Y:S04]  /*0190*/  LDS R7, [R3] ;  /* 0x0000000003077984 */ /* 0x000e280000000800 */
[----:B------:R-:W0:Y:S04]  /*01a0*/  LDG.E.STRONG.SYS R8, desc[UR6][R8.64] ;  /* 0x0000000608087981 */ /* 0x000e28000c1f5900 */
[----:B------:R-:W0:Y:S01]  /*01b0*/  LDG.E.STRONG.SYS R10, desc[UR6][R10.64] ;  /* 0x000000060a0a7981 */ /* 0x000e22000c1f5900 */
[----:B------:R-:W-:Y:S01]  /*01c0*/  IMAD R13, R14, 0x2, R13 ;  /* 0x000000020e0d7824 */ /* 0x000fe200078e020d */
[----:B0-----:R-:W-:-:S03]  /*01d0*/  FMNMX3 R12, R7, R8, R10, !PT ;  /* 0x00000008070c7276 */ /* 0x001fc6000780000a */
[----:B------:R-:W-:Y:S02]  /*01e0*/  IMAD.IADD R7, R6, 0x1, R13 ;  /* 0x0000000106077824 */ /* 0x000fe400078e020d */
[----:B------:R1:W-:Y:S03]  /*01f0*/  STS [R3], R12 ;  /* 0x0000000c03007388 */ /* 0x0003e60000000800 */
[----:B------:R-:W-:-:S13]  /*0200*/  ISETP.GE.U32.AND P1, PT, R7, UR9, PT ;  /* 0x0000000907007c0c */ /* 0x000fda000bf26070 */
[----:B-1----:R-:W-:Y:S05]  /*0210*/  @!P1 BRA `(.L_x_247) ;  /* 0xfffffffc00d49947 */ /* 0x002fea000383ffff */
.L_x_246:
[----:B------:R-:W-:Y:S05]  /*0220*/  BSYNC.RECONVERGENT B0 ;  /* 0x0000000000007941 */ /* 0x000fea0003800200 */
.L_x_245:
[----:B------:R-:W-:Y:S01]  /*0230*/  ISETP.GE.AND P1, PT, R13, UR9, PT ;  /* 0x000000090d007c0c */ /* 0x000fe2000bf26270 */
[----:B------:R-:W-:Y:S01]  /*0240*/  BSSY.RECONVERGENT B0, `(.L_x_248) ;  /* 0x0000009000007945 */ /* 0x000fe20003800200 */
[----:B------:R-:W-:-:S11]  /*0250*/  ISETP.GE.U32.AND P2, PT, R6, 0x80, PT ;  /* 0x000000800600780c */ /* 0x000fd60003f46070 */
[----:B------:R-:W-:Y:S05]  /*0260*/  @P1 BRA `(.L_x_249) ;  /* 0x0000000000181947 */ /* 0x000fea0003800000 */
[----:B------:R-:W0:Y:S01]  /*0270*/  LDC.64 R4, c[0x0][0x380] ;  /* 0x0000e000ff047b82 */ /* 0x000e220000000a00 */
[----:B------:R-:W1:Y:S01]  /*0280*/  LDS R7, [R3] ;  /* 0x0000000003077984 */ /* 0x000e620000000800 */
[----:B0-----:R-:W-:-:S06]  /*0290*/  IMAD.WIDE R4, R13, 0x4, R4 ;  /* 0x000000040d047825 */ /* 0x001fcc00078e0204 */
[----:B------:R-:W1:Y:S02]  /*02a0*/  LDG.E.STRONG.SYS R4, desc[UR6][R4.64] ;  /* 0x0000000604047981 */ /* 0x000e64000c1f5900 */
[----:B-1----:R-:W-:-:S05]  /*02b0*/  FMNMX R8, R7, R4, !PT ;  /* 0x0000000407087209 */ /* 0x002fca0007800000 */
[----:B------:R0:W-:Y:S02]  /*02c0*/  STS [R3], R8 ;  /* 0x0000000803007388 */ /* 0x0001e40000000800 */
.L_x_249:
[----:B------:R-:W-:Y:S05]  /*02d0*/  BSYNC.RECONVERGENT B0 ;  /* 0x0000000000007941 */ /* 0x000fea0003800200 */
.L_x_248:
[----:B------:R-:W-:Y:S06]  /*02e0*/  BAR.SYNC.DEFER_BLOCKING 0x0 ;  /* 0x0000000000007b1d */ /* 0x000fec0000010000 */
[----:B------:R-:W-:Y:S05]  /*02f0*/  @!P2 BRA `(.L_x_250) ;  /* 0x00000000002ca947 */ /* 0x000fea0003800000 */
.L_x_251:
[----:B------:R-:W-:-:S04]  /*0300*/  SHF.R.U32.HI R7, RZ, 0x1, R6 ;  /* 0x00000001ff077819 */ /* 0x000fc80000011606 */
[----:B------:R-:W-:-:S13]  /*0310*/  ISETP.GE.U32.AND P1, PT, R2, R7, PT ;  /* 0x000000070200720c */ /* 0x000fda0003f26070 */
[----:B------:R-:W-:Y:S01]  /*0320*/  @!P1 IMAD R5, R7, 0x4, R3 ;  /* 0x0000000407059824 */ /* 0x000fe200078e0203 */
[----:B------:R-:W-:Y:S05]  /*0330*/  @!P1 LDS R4, [R3] ;  /* 0x0000000003049984 */ /* 0x000fea0000000800 */
[----:B------:R-:W1:Y:S02]  /*0340*/  @!P1 LDS R5, [R5] ;  /* 0x0000000005059984 */ /* 0x000e640000000800 */
[----:B-1----:R-:W-:-:S05]  /*0350*/  @!P1 FMNMX R4, R4, R5, !PT ;  /* 0x0000000504049209 */ /* 0x002fca0007800000 */
[----:B------:R1:W-:Y:S01]  /*0360*/  @!P1 STS [R3], R4 ;  /* 0x0000000403009388 */ /* 0x0003e20000000800 */
[----:B------:R-:W-:Y:S01]  /*0370*/  BAR.SYNC.DEFER_BLOCKING 0x0 ;  /* 0x0000000000007b1d */ /* 0x000fe20000010000 */
[----:B------:R-:W-:Y:S01]  /*0380*/  ISETP.GT.U32.AND P1, PT, R6, 0xff, PT ;  /* 0x000000ff0600780c */ /* 0x000fe20003f24070 */
[----:B------:R-:W-:-:S12]  /*0390*/  IMAD.MOV.U32 R6, RZ, RZ, R7 ;  /* 0x000000ffff067224 */ /* 0x000fd800078e0007 */
[----:B-1----:R-:W-:Y:S05]  /*03a0*/  @P1 BRA `(.L_x_251) ;  /* 0xfffffffc00d41947 */ /* 0x002fea000383ffff */
.L_x_250:
[----:B------:R-:W-:Y:S05]  /*03b0*/  @P0 EXIT ;  /* 0x000000000000094d */ /* 0x000fea0003800000 */
[----:B------:R-:W-:Y:S01]  /*03c0*/  LDS R4, [R3] ;  /* 0x0000000003047984 */ /* 0x000fe20000000800 */
[----:B------:R-:W-:-:S03]  /*03d0*/  ISETP.NE.AND P0, PT, R2, RZ, PT ;  /* 0x000000ff0200720c */ /* 0x000fc60003f05270 */
[----:B------:R-:W1:Y:S02]  /*03e0*/  LDS R5, [R3+0x80] ;  /* 0x0000800003057984 */ /* 0x000e640000000800 */
[----:B-1----:R-:W-:-:S05]  /*03f0*/  FMNMX R4, R4, R5, !PT ;  /* 0x0000000504047209 */ /* 0x002fca0007800000 */
[----:B------:R-:W-:Y:S04]  /*0400*/  STS [R3], R4 ;  /* 0x0000000403007388 */ /* 0x000fe80000000800 */
[----:B------:R-:W-:Y:S04]  /*0410*/  LDS R5, [R3] ;  /* 0x0000000003057984 */ /* 0x000fe80000000800 */
[----:B------:R-:W1:Y:S02]  /*0420*/  LDS R6, [R3+0x40] ;  /* 0x0000400003067984 */ /* 0x000e640000000800 */
[----:B-1----:R-:W-:-:S05]  /*0430*/  FMNMX R6, R5, R6, !PT ;  /* 0x0000000605067209 */ /* 0x002fca0007800000 */
[----:B------:R-:W-:Y:S04]  /*0440*/  STS [R3], R6 ;  /* 0x0000000603007388 */ /* 0x000fe80000000800 */
[----:B------:R-:W-:Y:S04]  /*0450*/  LDS R5, [R3] ;  /* 0x0000000003057984 */ /* 0x000fe80000000800 */
[----:B0-----:R-:W0:Y:S02]  /*0460*/  LDS R8, [R3+0x20] ;  /* 0x0000200003087984 */ /* 0x001e240000000800 */
[----:B0-----:R-:W-:-:S05]  /*0470*/  FMNMX R8, R5, R8, !PT ;  /* 0x0000000805087209 */ /* 0x001fca0007800000 */
[----:B------:R-:W-:Y:S04]  /*0480*/  STS [R3], R8 ;  /* 0x0000000803007388 */ /* 0x000fe80000000800 */
[----:B------:R-:W-:Y:S04]  /*0490*/  LDS R5, [R3] ;  /* 0x0000000003057984 */ /* 0x000fe80000000800 */
[----:B------:R-:W0:Y:S02]  /*04a0*/  LDS R10, [R3+0x10] ;  /* 0x00001000030a7984 */ /* 0x000e240000000800 */
        /* <DEDUP_REMOVED lines=9> */
[----:B------:R0:W-:Y:S01]  /*0540*/  STS [R3], R6 ;  /* 0x0000000603007388 */ /* 0x0001e20000000800 */
[----:B------:R-:W-:Y:S05]  /*0550*/  @P0 EXIT ;  /* 0x000000000000094d */ /* 0x000fea0003800000 */
[----:B------:R-:W1:Y:S01]  /*0560*/  S2UR UR5, SR_CgaCtaId ;  /* 0x00000000000579c3 */ /* 0x000e620000008800 */
[----:B------:R-:W-:-:S07]  /*0570*/  UMOV UR4, 0x400 ;  /* 0x0000040000047882 */ /* 0x000fce0000000000 */
[----:B0-----:R-:W0:Y:S01]  /*0580*/  LDC.64 R2, c[0x0][0x388] ;  /* 0x0000e200ff027b82 */ /* 0x001e220000000a00 */
[----:B-1----:R-:W-:Y:S01]  /*0590*/  ULEA UR4, UR5, UR4, 0x18 ;  /* 0x0000000405047291 */ /* 0x002fe2000f8ec0ff */
[----:B0-----:R-:W-:-:S08]  /*05a0*/  IMAD.WIDE.U32 R2, R0, 0x4, R2 ;  /* 0x0000000400027825 */ /* 0x001fd000078e0002 */
[----:B------:R-:W0:Y:S04]  /*05b0*/  LDS R5, [UR4] ;  /* 0x00000004ff057984 */ /* 0x000e280008000800 */
[----:B0-----:R-:W-:Y:S01]  /*05c0*/  STG.E desc[UR6][R2.64], R5 ;  /* 0x0000000502007986 */ /* 0x001fe2000c101906 */
[----:B------:R-:W-:Y:S05]  /*05d0*/  EXIT ;  /* 0x000000000000794d */ /* 0x000fea0003800000 */
.L_x_252:
        /* <DEDUP_REMOVED lines=10> */
.L_x_275:


//--------------------- .text._Z24block_reduce_mins_kernelPfS_i --------------------------
	.section	.text._Z24block_reduce_mins_kernelPfS_i,"ax",@progbits
	.align	128
        .global         _Z24block_reduce_mins_kernelPfS_i
        .type           _Z24block_reduce_mins_kernelPfS_i,@function
        .size           _Z24block_reduce_mins_kernelPfS_i,(.L_x_276 - _Z24block_reduce_mins_kernelPfS_i)
        .other          _Z24block_reduce_mins_kernelPfS_i,@"STO_CUDA_ENTRY STV_DEFAULT"
_Z24block_reduce_mins_kernelPfS_i:
.text._Z24block_reduce_mins_kernelPfS_i:
        /* <DEDUP_REMOVED lines=23> */
.L_x_255:
[----:B0-----:R-:W-:-:S04]  /*0170*/  IMAD.WIDE R8, R13, 0x4, R4 ;  /* 0x000000040d087825 */ /* 0x001fc800078e0204 */
[----:B------:R-:W-:Y:S02]  /*0180*/  IMAD.WIDE.U32 R10, R7, 0x4, R4 ;  /* 0x00000004070a7825 */ /* 0x000fe400078e0004 */
[----:B------:R-:W0:Y:S04]  /*0190*/  LDS R7, [R3] ;  /* 0x0000000003077984 */ /* 0x000e280000000800 */
[----:B------:R-:W0:Y:S04]  /*01a0*/  LDG.E.STRONG.SYS R8, desc[UR6][R8.64] ;  /* 0x0000000608087981 */ /* 0x000e28000c1f5900 */
[----:B------:R-:W0:Y:S01]  /*01b0*/  LDG.E.STRONG.SYS R10, desc[UR6][R10.64] ;  /* 0x000000060a0a7981 */ /* 0x000e22000c1f5900 */
[----:B------:R-:W-:Y:S01]  /*01c0*/  IMAD R13, R14, 0x2, R13 ;  /* 0x000000020e0d7824 */ /* 0x000fe200078e020d */
[----:B0-----:R-:W-:-:S03]  /*01d0*/  FMNMX3 R12, R7, R8, R10, PT ;  /* 0x00000008070c7276 */ /* 0x001fc6000380000a */
[----:B------:R-:W-:Y:S02]  /*01e0*/  IMAD.IADD R7, R6, 0x1, R13 ;  /* 0x0000000106077824 */ /* 0x000fe400078e020d */
[----:B------:R1:W-:Y:S03]  /*01f0*/  STS [R3], R12 ;  /* 0x0000000c03007388 */ /* 0x0003e60000000800 */
[----:B------:R-:W-:-:S13]  /*0200*/  ISETP.GE.U32.AND P1, PT, R7, UR9, PT ;  /* 0x0000000907007c0c */ /* 0x000fda000bf26070 */
[----:B-1----:R-:W-:Y:S05]  /*0210*/  @!P1 BRA `(.L_x_255) ;  /* 0xfffffffc00d49947 */ /* 0x002fea000383ffff */
.L_x_254:
[----:B------:R-:W-:Y:S05]  /*0220*/  BSYNC.RECONVERGENT B0 ;  /* 0x0000000000007941 */ /* 0x000fea0003800200 */
.L_x_253:
        /* <DEDUP_REMOVED lines=8> */
[----:B-1----:R-:W-:-:S05]  /*02b0*/  FMNMX R8, R7, R4, PT ;  /* 0x0000000407087209 */ /* 0x002fca0003800000 */
[----:B------:R0:W-:Y:S02]  /*02c0*/  STS [R3], R8 ;  /* 0x0000000803007388 */ /* 0x0001e40000000800 */
.L_x_257:
[----:B------:R-:W-:Y:S05]  /*02d0*/  BSYNC.RECONVERGENT B0 ;  /* 0x0000000000007941 */ /* 0x000fea0003800200 */
.L_x_256:
[----:B------:R-:W-:Y:S06]  /*02e0*/  BAR.SYNC.DEFER_BLOCKING 0x0 ;  /* 0x0000000000007b1d */ /* 0x000fec0000010000 */
[----:B------:R-:W-:Y:S05]  /*02f0*/  @!P2 BRA `(.L_x_258) ;  /* 0x00000000002ca947 */ /* 0x000fea0003800000 */
.L_x_259:
[----:B------:R-:W-:-:S04]  /*0300*/  SHF.R.U32.HI R7, RZ, 0x1, R6 ;  /* 0x00000001ff077819 */ /* 0x000fc80000011606 */
[----:B------:R-:W-:-:S13]  /*0310*/  ISETP.GE.U32.AND P1, PT, R2, R7, PT ;  /* 0x000000070200720c */ /* 0x000fda0003f26070 */
[----:B------:R-:W-:Y:S01]  /*0320*/  @!P1 IMAD R5, R7, 0x4, R3 ;  /* 0x0000000407059824 */ /* 0x000fe200078e0203 */
[----:B------:R-:W-:Y:S05]  /*0330*/  @!P1 LDS R4, [R3] ;  /* 0x0000000003049984 */ /* 0x000fea0000000800 */
[----:B------:R-:W1:Y:S02]  /*0340*/  @!P1 LDS R5, [R5] ;  /* 0x0000000005059984 */ /* 0x000e640000000800 */
[----:B-1----:R-:W-:-:S05]  /*0350*/  @!P1 FMNMX R4, R4, R5, PT ;  /* 0x0000000504049209 */ /* 0x002fca0003800000 */
[----:B------:R1:W-:Y:S01]  /*0360*/  @!P1 STS [R3], R4 ;  /* 0x0000000403009388 */ /* 0x0003e20000000800 */
[----:B------:R-:W-:Y:S01]  /*0370*/  BAR.SYNC.DEFER_BLOCKING 0x0 ;  /* 0x0000000000007b1d */ /* 0x000fe20000010000 */
[----:B------:R-:W-:Y:S01]  /*0380*/  ISETP.GT.U32.AND P1, PT, R6, 0xff, PT ;  /* 0x000000ff0600780c */ /* 0x000fe20003f24070 */
[----:B------:R-:W-:-:S12]  /*0390*/  IMAD.MOV.U32 R6, RZ, RZ, R7 ;  /* 0x000000ffff067224 */ /* 0x000fd800078e0007 */
[----:B-1----:R-:W-:Y:S05]  /*03a0*/  @P1 BRA `(.L_x_259) ;  /* 0xfffffffc00d41947 */ /* 0x002fea000383ffff */
.L_x_258:
[----:B------:R-:W-:Y:S05]  /*03b0*/  @P0 EXIT ;  /* 0x000000000000094d */ /* 0x000fea0003800000 */
[----:B------:R-:W-:Y:S01]  /*03c0*/  LDS R4, [R3] ;  /* 0x0000000003047984 */ /* 0x000fe20000000800 */
[----:B------:R-:W-:-:S03]  /*03d0*/  ISETP.NE.AND P0, PT, R2, RZ, PT ;  /* 0x000000ff0200720c */ /* 0x000fc60003f05270 */
[----:B------:R-:W1:Y:S02]  /*03e0*/  LDS R5, [R3+0x80] ;  /* 0x0000800003057984 */ /* 0x000e640000000800 */
[----:B-1----:R-:W-:-:S05]  /*03f0*/  FMNMX R4, R4, R5, PT ;  /* 0x0000000504047209 */ /* 0x002fca0003800000 */
[----:B------:R-:W-:Y:S04]  /*0400*/  STS [R3], R4 ;  /* 0x0000000403007388 */ /* 0x000fe80000000800 */
[----:B------:R-:W-:Y:S04]  /*0410*/  LDS R5, [R3] ;  /* 0x0000000003057984 */ /* 0x000fe80000000800 */
[----:B------:R-:W1:Y:S02]  /*0420*/  LDS R6, [R3+0x40] ;  /* 0x0000400003067984 */ /* 0x000e640000000800 */
[----:B-1----:R-:W-:-:S05]  /*0430*/  FMNMX R6, R5, R6, PT ;  /* 0x0000000605067209 */ /* 0x002fca0003800000 */
[----:B------:R-:W-:Y:S04]  /*0440*/  STS [R3], R6 ;  /* 0x0000000603007388 */ /* 0x000fe80000000800 */
[----:B------:R-:W-:Y:S04]  /*0450*/  LDS R5, [R3] ;  /* 0x0000000003057984 */ /* 0x000fe80000000800 */
[----:B0-----:R-:W0:Y:S02]  /*0460*/  LDS R8, [R3+0x20] ;  /* 0x0000200003087984 */ /* 0x001e240000000800 */
[----:B0-----:R-:W-:-:S05]  /*0470*/  FMNMX R8, R5, R8, PT ;  /* 0x0000000805087209 */ /* 0x001fca0003800000 */
[----:B------:R-:W-:Y:S04]  /*0480*/  STS [R3], R8 ;  /* 0x0000000803007388 */ /* 0x000fe80000000800 */
[----:B------:R-:W-:Y:S04]  /*0490*/  LDS R5, [R3] ;  /* 0x0000000003057984 */ /* 0x000fe80000000800 */
[----:B------:R-:W0:Y:S02]  /*04a0*/  LDS R10, [R3+0x10] ;  /* 0x00001000030a7984 */ /* 0x000e240000000800 */
        /* <DEDUP_REMOVED lines=19> */
.L_x_260:
        /* <DEDUP_REMOVED lines=10> */
.L_x_276:


//--------------------- .text._Z19bitonic_sort_globalPfP10block_viewi --------------------------
	.section	.text._Z19bitonic_sort_globalPfP10block_viewi,"ax",@progbits
	.align	128
        .global         _Z19bitonic_sort_globalPfP10block_viewi
        .type           _Z19bitonic_sort_globalPfP10block_viewi,@function
        .size           _Z19bitonic_sort_globalPfP10block_viewi,(.L_x_277 - _Z19bitonic_sort_globalPfP10block_viewi)
        .other          _Z19bitonic_sort_globalPfP10block_viewi,@"STO_CUDA_ENTRY STV_DEFAULT"
_Z19bitonic_sort_globalPfP10block_viewi:
.text._Z19bitonic_sort_globalPfP10block_viewi:
[----:B------:R-:W-:Y:S08]  /*0000*/  LDC R1, c[0x0][0x37c] ;  /* 0x0000df00ff017b82 */ /* 0x000ff00000000800 */
[----:B------:R-:W0:Y:S08]  /*0010*/  S2UR UR6, SR_CTAID.X ;  /* 0x00000000000679c3 */ /* 0x000e300000002500 */
[----:B------:R-:W0:Y:S02]  /*0020*/  LDC R0, c[0x0][0x390] ;  /* 0x0000e400ff007b82 */ /* 0x000e240000000800 */
[----:B0-----:R-:W-:-:S13]  /*0030*/  ISETP.LE.AND P0, PT, R0, UR6, PT ;  /* 0x0000000600007c0c */ /* 0x001fda000bf03270 */
[----:B------:R-:W-:Y:S05]  /*0040*/  @P0 EXIT ;  /* 0x000000000000094d */ /* 0x000fea0003800000 */
[----:B------:R-:W0:Y:S01]  /*0050*/  S2R R0, SR_TID.X ;  /* 0x0000000000007919 */ /* 0x000e220000002100 */
[----:B------:R-:W1:Y:S01]  /*0060*/  S2UR UR5, SR_CgaCtaId ;  /* 0x00000000000579c3 */ /* 0x000e620000008800 */
[----:B------:R-:W-:Y:S01]  /*0070*/  UMOV UR4, 0x400 ;  /* 0x0000040000047882 */ /* 0x000fe20000000000 */
[----:B------:R-:W-:Y:S01]  /*0080*/  IMAD.U32 R9, RZ, RZ, UR6 ;  /* 0x00000006ff097e24 */ /* 0x000fe2000f8e00ff */
[----:B------:R-:W2:Y:S05]  /*0090*/  LDCU.64 UR8, c[0x0][0x358] ;  /* 0x00006b00ff0877ac */ /* 0x000eaa0008000a00 */
[----:B------:R-:W3:Y:S08]  /*00a0*/  LDC R3, c[0x0][0x360] ;  /* 0x0000d800ff037b82 */ /* 0x000ef00000000800 */
[----:B------:R-:W4:Y:S01]  /*00b0*/  LDC R2, c[0x0][0x370] ;  /* 0x0000dc00ff027b82 */ /* 0x000f220000000800 */
[----:B-1----:R-:W-:-:S06]  /*00c0*/  ULEA UR4, UR5, UR4, 0x18 ;  /* 0x0000000405047291 */ /* 0x002fcc000f8ec0ff */
[C---:B0-----:R-:W-:Y:S01]  /*00d0*/  LEA R4, R0.reuse, UR4, 0x2 ;  /* 0x0000000400047c11 */ /* 0x041fe2000f8e10ff */
[----:B---3--:R-:W-:-:S04]  /*00e0*/  IMAD.IADD R5, R0, 0x1, R3 ;  /* 0x0000000100057824 */ /* 0x008fc800078e0203 */
[----:B--2---:R-:W-:-:S07]  /*00f0*/  IMAD R8, R3, 0x4, R4 ;  /* 0x0000000403087824 */ /* 0x004fce00078e0204 */
.L_x_264:
[----:B0-----:R-:W0:Y:S01]  /*0100*/  LDC.64 R6, c[0x0][0x388] ;  /* 0x0000e200ff067b82 */ /* 0x001e220000000a00 */
[----:B------:R-:W-:Y:S01]  /*0110*/  IMAD.MOV.U32 R15, RZ, RZ, 0x7f7fffff ;  /* 0x7f7fffffff0f7424 */ /* 0x000fe200078e00ff */
[----:B------:R-:W1:Y:S01]  /*0120*/  LDCU UR5, c[0x0][0x390] ;  /* 0x00007200ff0577ac */ /* 0x000e620008000800 */
[----:B0-----:R-:W-:-:S05]  /*0130*/  IMAD.WIDE R6, R9, 0x8, R6 ;  /* 0x0000000809067825 */ /* 0x001fca00078e0206 */
[----:B------:R-:W2:Y:S04]  /*0140*/  LDG.E R19, desc[UR8][R6.64] ;  /* 0x0000000806137981 */ /* 0x000ea8000c1e1900 */
[----:B------:R-:W2:Y:S02]  /*0150*/  LDG.E R10, desc[UR8][R6.64+0x4] ;  /* 0x00000408060a7981 */ /* 0x000ea4000c1e1900 */
[----:B--2---:R-:W-:-:S04]  /*0160*/  IADD3 R17, PT, PT, -R19, R10, RZ ;  /* 0x0000000a13117210 */ /* 0x004fc80007ffe1ff */
[----:B------:R-:W-:-:S13]  /*0170*/  ISETP.GT.AND P0, PT, R0, R17, PT ;  /* 0x000000110000720c */ /* 0x000fda0003f04270 */
[----:B------:R-:W0:Y:S01]  /*0180*/  @!P0 LDC.64 R10, c[0x0][0x380] ;  /* 0x0000e000ff0a8b82 */ /* 0x000e220000000a00 */
[----:B------:R-:W-:-:S04]  /*0190*/  @!P0 IMAD.IADD R13, R19, 0x1, R0 ;  /* 0x00000001130d8824 */ /* 0x000fc800078e0200 */
[----:B0-----:R-:W-:-:S05]  /*01a0*/  @!P0 IMAD.WIDE R10, R13, 0x4, R10 ;  /* 0x000000040d0a8825 */ /* 0x001fca00078e020a */
[----:B------:R-:W2:Y:S01]  /*01b0*/  @!P0 LDG.E.STRONG.SYS R15, desc[UR8][R10.64] ;  /* 0x000000080a0f8981 */ /* 0x000ea2000c1f5900 */
[----:B------:R-:W-:Y:S02]  /*01c0*/  VIADD R12, R17, 0x1 ;  /* 0x00000001110c7836 */ /* 0x000fe40000000000 */
[----:B------:R-:W-:-:S03]  /*01d0*/  IMAD.MOV.U32 R17, RZ, RZ, 0x7f7fffff ;  /* 0x7f7fffffff117424 */ /* 0x000fc600078e00ff */
[----:B------:R-:W-:-:S13]  /*01e0*/  ISETP.GE.U32.AND P0, PT, R5, R12, PT ;  /* 0x0000000c0500720c */ /* 0x000fda0003f06070 */
[----:B------:R-:W0:Y:S01]  /*01f0*/  @!P0 LDC.64 R12, c[0x0][0x380] ;  /* 0x0000e000ff0c8b82 */ /* 0x000e220000000a00 */
[----:B------:R-:W-:-:S05]  /*0200*/  @!P0 IADD3 R19, PT, PT, R5, R19, RZ ;  /* 0x0000001305138210 */ /* 0x000fca0007ffe0ff */
[----:B0-----:R-:W-:Y:S01]  /*0210*/  @!P0 IMAD.WIDE.U32 R12, R19, 0x4, R12 ;  /* 0x00000004130c8825 */ /* 0x001fe200078e000c */
[----:B--2---:R0:W-:Y:S04]  /*0220*/  STS [R4], R15 ;  /* 0x0000000f04007388 */ /* 0x0041e80000000800 */
[----:B------:R-:W2:Y:S01]  /*0230*/  @!P0 LDG.E.STRONG.SYS R17, desc[UR8][R12.64] ;  /* 0x000000080c118981 */ /* 0x000ea2000c1f5900 */
[----:B----4-:R-:W-:-:S05]  /*0240*/  IMAD.IADD R9, R2, 0x1, R9 ;  /* 0x0000000102097824 */ /* 0x010fca00078e0209 */
[----:B-1----:R-:W-:Y:S01]  /*0250*/  ISETP.GE.AND P0, PT, R9, UR5, PT ;  /* 0x0000000509007c0c */ /* 0x002fe2000bf06270 */
[----:B------:R-:W-:Y:S01]  /*0260*/  UMOV UR5, 0x2 ;  /* 0x0000000200057882 */ /* 0x000fe20000000000 */
[----:B--2---:R0:W-:Y:S01]  /*0270*/  STS [R8], R17 ;  /* 0x0000001108007388 */ /* 0x0041e20000000800 */
[----:B------:R-:W-:Y:S10]  /*0280*/  BAR.SYNC.DEFER_BLOCKING 0x0 ;  /* 0x0000000000007b1d */ /* 0x000ff40000010000 */
.L_x_263:
[----:B------:R-:W-:Y:S02]  /*0290*/  UISETP.GE.AND UP0, UPT, UR5, 0x2, UPT ;  /* 0x000000020500788c */ /* 0x000fe4000bf06270 */
[----:B------:R-:W-:Y:S01]  /*02a0*/  ISETP.LT.U32.AND P1, PT, R3, UR5, PT ;  /* 0x0000000503007c0c */ /* 0x000fe2000bf21070 */
[----:B------:R-:W-:-:S06]  /*02b0*/  USHF.L.U32 UR6, UR5, 0x1, URZ ;  /* 0x0000000105067899 */ /* 0x000fcc00080006ff */
[----:B------:R-:W-:Y:S06]  /*02c0*/  BRA.U !UP0, `(.L_x_261) ;  /* 0x0000000108647547 */ /* 0x000fec000b800000 */
[----:B------:R-:W-:-:S07]  /*02d0*/  MOV R10, UR5 ;  /* 0x00000005000a7c02 */ /* 0x000fce0008000f00 */
.L_x_262:
[----:B------:R-:W-:-:S05]  /*02e0*/  SHF.R.U32.HI R18, RZ, 0x1, R10 ;  /* 0x00000001ff127819 */ /* 0x000fca000001160a */
[----:B------:R-:W-:-:S05]  /*02f0*/  VIADD R11, R18, 0xffffffff ;  /* 0xffffffff120b7836 */ /* 0x000fca0000000000 */
[----:B------:R-:W-:Y:S02]  /*0300*/  LOP3.LUT R12, R18, R11, RZ, 0xc, !PT ;  /* 0x0000000b120c7212 */ /* 0x000fe400078e0cff */
[----:B------:R-:W-:Y:S02]  /*0310*/  LOP3.LUT R11, R11, R0, RZ, 0xc0, !PT ;  /* 0x000000000b0b7212 */ /* 0x000fe400078ec0ff */
[----:B------:R-:W1:Y:S02]  /*0320*/  POPC R13, R12 ;  /* 0x0000000c000d7309 */ /* 0x000e640000000000 */
[----:B-1----:R-:W-:-:S05]  /*0330*/  SHF.R.U32.HI R13, RZ, R13, R0 ;  /* 0x0000000dff0d7219 */ /* 0x002fca0000011600 */
[----:B------:R-:W-:-:S05]  /*0340*/  IMAD R11, R13, R10, R11 ;  /* 0x0000000a0d0b7224 */ /* 0x000fca00078e020b */
[C---:B0-----:R-:W-:Y:S02]  /*0350*/  LEA R17, R11.reuse, UR4, 0x2 ;  /* 0x000000040b117c11 */ /* 0x041fe4000f8e10ff */
[----:B------:R-:W-:-:S03]  /*0360*/  LOP3.LUT P2, RZ, R11, UR5, RZ, 0xc0, !PT ;  /* 0x000000050bff7c12 */ /* 0x000fc6000f84c0ff */
[----:B------:R-:W-:Y:S01]  /*0370*/  IMAD R19, R18, 0x4, R17 ;  /* 0x0000000412137824 */ /* 0x000fe200078e0211 */
[----:B------:R-:W-:Y:S04]  /*0380*/  LDS R13, [R17] ;  /* 0x00000000110d7984 */ /* 0x000fe80000000800 */
[----:B------:R-:W0:Y:S04]  /*0390*/  LDS R14, [R19] ;  /* 0x00000000130e7984 */ /* 0x000e280000000800 */
[----:B------:R-:W-:Y:S04]  /*03a0*/  LDS R15, [R17] ;  /* 0x00000000110f7984 */ /* 0x000fe80000000800 */
[----:B------:R-:W1:Y:S01]  /*03b0*/  LDS R16, [R19] ;  /* 0x0000000013107984 */ /* 0x000e620000000800 */
[----:B0-----:R-:W-:-:S02]  /*03c0*/  FMNMX R14, R13, R14, PT ;  /* 0x0000000e0d0e7209 */ /* 0x001fc40003800000 */
[----:B-1----:R-:W-:-:S05]  /*03d0*/  FMNMX R16, R15, R16, !PT ;  /* 0x000000100f107209 */ /* 0x002fca0007800000 */
[----:B------:R1:W-:Y:S04]  /*03e0*/  @P2 STS [R17], R16 ;  /* 0x0000001011002388 */ /* 0x0003e80000000800 */
[----:B------:R1:W-:Y:S04]  /*03f0*/  @P2 STS [R19], R14 ;  /* 0x0000000e13002388 */ /* 0x0003e80000000800 */
[----:B------:R1:W-:Y:S04]  /*0400*/  @!P2 STS [R17], R14 ;  /* 0x0000000e1100a388 */ /* 0x0003e80000000800 */
[----:B------:R1:W-:Y:S01]  /*0410*/  @!P2 STS [R19], R16 ;  /* 0x000000101300a388 */ /* 0x0003e20000000800 */
[----:B------:R-:W-:Y:S01]  /*0420*/  BAR.SYNC.DEFER_BLOCKING 0x0 ;  /* 0x0000000000007b1d */ /* 0x000fe20000010000 */
[----:B------:R-:W-:-:S02]  /*0430*/  ISETP.GT.U32.AND P2, PT, R10, 0x3, PT ;  /* 0x000000030a00780c */ /* 0x000fc40003f44070 */
[----:B------:R-:W-:-:S11]  /*0440*/  MOV R10, R18 ;  /* 0x00000012000a7202 */ /* 0x000fd60000000f00 */
[----:B-1----:R-:W-:Y:S05]  /*0450*/  @P2 BRA `(.L_x_262) ;  /* 0xfffffffc00a02947 */ /* 0x002fea000383ffff */
.L_x_261:
[----:B------:R-:W-:Y:S01]  /*0460*/  UMOV UR5, UR6 ;  /* 0x0000000600057c82 */ /* 0x000fe20008000000 */
[----:B------:R-:W-:Y:S05]  /*0470*/  @!P1 BRA `(.L_x_263) ;  /* 0xfffffffc00849947 */ /* 0x000fea000383ffff */
[----:B0-----:R-:W2:Y:S04]  /*0480*/  LDG.E R17, desc[UR8][R6.64] ;  /* 0x0000000806117981 */ /* 0x001ea8000c1e1900 */
[----:B------:R-:W2:Y:S02]  /*0490*/  LDG.E R10, desc[UR8][R6.64+0x4] ;  /* 0x00000408060a7981 */ /* 0x000ea4000c1e1900 */
[----:B--2---:R-:W-:-:S04]  /*04a0*/  IMAD.IADD R15, R10, 0x1, -R17 ;  /* 0x000000010a0f7824 */ /* 0x004fc800078e0a11 */
[----:B------:R-:W-:Y:S01]  /*04b0*/  VIADD R12, R15, 0x1 ;  /* 0x000000010f0c7836 */ /* 0x000fe20000000000 */
[----:B------:R-:W-:-:S04]  /*04c0*/  ISETP.GT.AND P1, PT, R0, R15, PT ;  /* 0x0000000f0000720c */ /* 0x000fc80003f24270 */
[----:B------:R-:W-:-:S09]  /*04d0*/  ISETP.GE.U32.AND P2, PT, R5, R12, PT ;  /* 0x0000000c0500720c */ /* 0x000fd20003f46070 */
[----:B------:R-:W0:Y:S01]  /*04e0*/  @!P1 LDS R13, [R4] ;  /* 0x00000000040d9984 */ /* 0x000e220000000800 */
[----:B------:R-:W1:Y:S01]  /*04f0*/  @!P1 LDC.64 R10, c[0x0][0x380] ;  /* 0x0000e000ff0a9b82 */ /* 0x000e620000000a00 */
[----:B------:R-:W-:Y:S02]  /*0500*/  @!P1 IADD3 R15, PT, PT, R17, R0, RZ ;  /* 0x00000000110f9210 */ /* 0x000fe40007ffe0ff */
[----:B------:R-:W-:-:S05]  /*0510*/  @!P2 IMAD.IADD R17, R5, 0x1, R17 ;  /* 0x000000010511a824 */ /* 0x000fca00078e0211 */
[----:B------:R-:W2:Y:S01]  /*0520*/  @!P2 LDC.64 R6, c[0x0][0x380] ;  /* 0x0000e000ff06ab82 */ /* 0x000ea20000000a00 */
[----:B-1----:R-:W-:-:S04]  /*0530*/  @!P1 IMAD.WIDE R10, R15, 0x4, R10 ;  /* 0x000000040f0a9825 */ /* 0x002fc800078e020a */
[----:B--2---:R-:W-:Y:S01]  /*0540*/  @!P2 IMAD.WIDE.U32 R6, R17, 0x4, R6 ;  /* 0x000000041106a825 */ /* 0x004fe200078e0006 */
[----:B0-----:R-:W-:Y:S04]  /*0550*/  @!P1 STG.E.STRONG.SYS desc[UR8][R10.64], R13 ;  /* 0x0000000d0a009986 */ /* 0x001fe8000c115908 */
[----:B------:R-:W0:Y:S04]  /*0560*/  @!P2 LDS R15, [R8] ;  /* 0x00000000080fa984 */ /* 0x000e280000000800 */
[----:B0-----:R0:W-:Y:S01]  /*0570*/  @!P2 STG.E.STRONG.SYS desc[UR8][R6.64], R15 ;  /* 0x0000000f0600a986 */ /* 0x0011e2000c115908 */
[----:B------:R-:W-:Y:S06]  /*0580*/  BAR.SYNC.DEFER_BLOCKING 0x0 ;  /* 0x0000000000007b1d */ /* 0x000fec0000010000 */
[----:B------:R-:W-:Y:S05]  /*0590*/  @!P0 BRA `(.L_x_264) ;  /* 0xfffffff800d88947 */ /* 0x000fea000383ffff */
[----:B------:R-:W-:Y:S05]  /*05a0*/  EXIT ;  /* 0x000000000000794d */ /* 0x000fea0003800000 */
.L_x_265:
        /* <DEDUP_REMOVED lines=13> */
.L_x_277:


//--------------------- .nv.shared._ZN3cub18CUB_300001_SM_10006detail4scan16DeviceScanKernelINS2_10policy_hubIiiimN4cuda3std3__44plusIvEEE10Policy1000EN6thrust24THRUST_300001_SM_1000_NS10device_ptrIiEESF_NS0_13ScanTileStateIiLb1EEES9_NS1_10InputValueIiPiEEmiLb0EiEEvT0_T1_T2_iT3_T4_T5_ --------------------------
	.section	.nv.shared._ZN3cub18CUB_300001_SM_10006detail4scan16DeviceScanKernelINS2_10policy_hubIiiimN4cuda3std3__44plusIvEEE10Policy1000EN6thrust24THRUST_300001_SM_1000_NS10device_ptrIiEESF_NS0_13ScanTileStateIiLb1EEES9_NS1_10InputValueIiPiEEmiLb0EiEEvT0_T1_T2_iT3_T4_T5_,"aw",@nobits
	.sectionflags	@""
	.align	16
.nv.shared._ZN3cub18CUB_300001_SM_10006detail4scan16DeviceScanKernelINS2_10policy_hubIiiimN4cuda3std3__44plusIvEEE10Policy1000EN6thrust24THRUST_300001_SM_1000_NS10device_ptrIiEESF_NS0_13ScanTileStateIiLb1EEES9_NS1_10InputValueIiPiEEmiLb0EiEEvT0_T1_T2_iT3_T4_T5_:
	.zero		32656


//--------------------- .nv.shared.reserved.0     --------------------------
	.section	.nv.shared.reserved.0,"aw",@nobits
	.weak		__nv_reservedSMEM_offset_0_alias
	.size		__nv_reservedSMEM_offset_0_alias, 0, 64
	.other		__nv_reservedSMEM_offset_0_alias,@"STO_CUDA_RESERVED_SHARED STV_DEFAULT"
__nv_reservedSMEM_offset_0_alias:
	.zero		0
	.zero		64


//--------------------- .nv.global                --------------------------
	.section	.nv.global,"aw",@nobits
.nv.global:
	.type		_ZN34_INTERNAL_fb208aeb_4_k_cu_9b5175fa6thrust24THRUST_300001_SM_1000_NS12placeholders2_8E,@object
	.size		_ZN34_INTERNAL_fb208aeb_4_k_cu_9b5175fa6thrust24THRUST_300001_SM_1000_NS12placeholders2_8E,(_ZN34_INTERNAL_fb208aeb_4_k_cu_9b5175fa4cuda3std3__436_GLOBAL__N__fb208aeb_4_k_cu_9b5175fa6ignoreE - _ZN34_INTERNAL_fb208aeb_4_k_cu_9b5175fa6thrust24THRUST_300001_SM_1000_NS12placeholders2_8E)
_ZN34_INTERNAL_fb208aeb_4_k_cu_9b5175fa6thrust24THRUST_300001_SM_1000_NS12placeholders2_8E:
	.zero		1
	.type		_ZN34_INTERNAL_fb208aeb_4_k_cu_9b5175fa4cuda3std3__436_GLOBAL__N__fb208aeb_4_k_cu_9b5175fa6ignoreE,@object
	.size		_ZN34_INTERNAL_fb208aeb_4_k_cu_9b5175fa4cuda3std3__436_GLOBAL__N__fb208aeb_4_k_cu_9b5175fa6ignoreE,(_ZN34_INTERNAL_fb208aeb_4_k_cu_9b5175fa4cuda3std6ranges3__45__cpo4dataE - _ZN34_INTERNAL_fb208aeb_4_k_cu_9b5175fa4cuda3std3__436_GLOBAL__N__fb208aeb_4_k_cu_9b5175fa6ignoreE)
_ZN34_INTERNAL_fb208aeb_4_k_cu_9b5175fa4cuda3std3__436_GLOBAL__N__fb208aeb_4_k_cu_9b5175fa6ignoreE:
	.zero		1
	.type		_ZN34_INTERNAL_fb208aeb_4_k_cu_9b5175fa4cuda3std6ranges3__45__cpo4dataE,@object
	.size		_ZN34_INTERNAL_fb208aeb_4_k_cu_9b5175fa4cuda3std6ranges3__45__cpo4dataE,(_ZN34_INTERNAL_fb208aeb_4_k_cu_9b5175fa6thrust24THRUST_300001_SM_1000_NS6system3cpp3parE - _ZN34_INTERNAL_fb208aeb_4_k_cu_9b5175fa4cuda3std6ranges3__45__cpo4dataE)
_ZN34_INTERNAL_fb208aeb_4_k_cu_9b5175fa4cuda3std6ranges3__45__cpo4dataE:
	.zero		1
	.type		_ZN34_INTERNAL_fb208aeb_4_k_cu_9b5175fa6thrust24THRUST_300001_SM_1000_NS6system3cpp3parE,@object
	.size		_ZN34_INTERNAL_fb208aeb_4_k_cu_9b5175fa6thrust24THRUST_300001_SM_1000_NS6system3cpp3parE,(_ZN34_INTERNAL_fb208aeb_4_k_cu_9b5175fa4cuda3std3__45__cpo5beginE - _ZN34_INTERNAL_fb208aeb_4_k_cu_9b5175fa6thrust24THRUST_300001_SM_1000_NS6system3cpp3parE)
_ZN34_INTERNAL_fb208aeb_4_k_cu_9b5175fa6thrust24THRUST_300001_SM_1000_NS6system3cpp3parE:
	.zero		1
	.type		_ZN34_INTERNAL_fb208aeb_4_k_cu_9b5175fa4cuda3std3__45__cpo5beginE,@object
	.size		_ZN34_INTERNAL_fb208aeb_4_k_cu_9b5175fa4cuda3std3__45__cpo5beginE,(_ZN34_INTERNAL_fb208aeb_4_k_cu_9b5175fa4cuda3std6ranges3__45__cpo5beginE - _ZN34_INTERNAL_fb208aeb_4_k_cu_9b5175fa4cuda3std3__45__cpo5beginE)
_ZN34_INTERNAL_fb208aeb_4_k_cu_9b5175fa4cuda3std3__45__cpo5beginE:
	.zero		1
	.type		_ZN34_INTERNAL_fb208aeb_4_k_cu_9b5175fa4cuda3std6ranges3__45__cpo5beginE,@object
	.size		_ZN34_INTERNAL_fb208aeb_4_k_cu_9b5175fa4cuda3std6ranges3__45__cpo5beginE,(_ZN34_INTERNAL_fb208aeb_4_k_cu_9b5175fa6thrust24THRUST_300001_SM_1000_NS6deviceE - _ZN34_INTERNAL_fb208aeb_4_k_cu_9b5175fa4cuda3std6ranges3__45__cpo5beginE)
_ZN34_INTERNAL_fb208aeb_4_k_cu_9b5175fa4cuda3std6ranges3__45__cpo5beginE:
	.zero		1
	.type		_ZN34_INTERNAL_fb208aeb_4_k_cu_9b5175fa6thrust24THRUST_300001_SM_1000_NS6deviceE,@object
	.size		_ZN34_INTERNAL_fb208aeb_4_k_cu_9b5175fa6thrust24THRUST_300001_SM_1000_NS6deviceE,(_ZN34_INTERNAL_fb208aeb_4_k_cu_9b5175fa4cuda3std3__47nulloptE - _ZN34_INTERNAL_fb208aeb_4_k_cu_9b5175fa6thrust24THRUST_300001_SM_1000_NS6deviceE)
_ZN34_INTERNAL_fb208aeb_4_k_cu_9b5175fa6thrust24THRUST_300001_SM_1000_NS6deviceE:
	.zero		1
	.type		_ZN34_INTERNAL_fb208aeb_4_k_cu_9b5175fa4cuda3std3__47nulloptE,@object
	.size		_ZN34_INTERNAL_fb208aeb_4_k_cu_9b5175fa4cuda3std3__47nulloptE,(_ZN34_INTERNAL_fb208aeb_4_k_cu_9b5175fa4cuda3std6ranges3__45__cpo8distanceE - _ZN34_INTERNAL_fb208aeb_4_k_cu_9b5175fa4cuda3std3__47nulloptE)
_ZN34_INTERNAL_fb208aeb_4_k_cu_9b5175fa4cuda3std3__47nulloptE:
	.zero		1
	.type		_ZN34_INTERNAL_fb208aeb_4_k_cu_9b5175fa4cuda3std6ranges3__45__cpo8distanceE,@object
	.size		_ZN34_INTERNAL_fb208aeb_4_k_cu_9b5175fa4cuda3std6ranges3__45__cpo8distanceE,(_ZN34_INTERNAL_fb208aeb_4_k_cu_9b5175fa6thrust24THRUST_300001_SM_1000_NS12placeholders2_4E - _ZN34_INTERNAL_fb208aeb_4_k_cu_9b5175fa4cuda3std6ranges3__45__cpo8distanceE)
_ZN34_INTERNAL_fb208aeb_4_k_cu_9b5175fa4cuda3std6ranges3__45__cpo8distanceE:
	.zero		1
	.type		_ZN34_INTERNAL_fb208aeb_4_k_cu_9b5175fa6thrust24THRUST_300001_SM_1000_NS12placeholders2_4E,@object
	.size		_ZN34_INTERNAL_fb208aeb_4_k_cu_9b5175fa6thrust24THRUST_300001_SM_1000_NS12placeholders2_4E,(_ZN34_INTERNAL_fb208aeb_4_k_cu_9b5175fa4cuda3std3__45__cpo6rbeginE - _ZN34_INTERNAL_fb208aeb_4_k_cu_9b5175fa6thrust24THRUST_300001_SM_1000_NS12placeholders2_4E)
_ZN34_INTERNAL_fb208aeb_4_k_cu_9b5175fa6thrust24THRUST_300001_SM_1000_NS12placeholders2_4E:
	.zero		1
	.type		_ZN34_INTERNAL_fb208aeb_4_k_cu_9b5175fa4cuda3std3__45__cpo6rbeginE,@object
	.size		_ZN34_INTERNAL_fb208aeb_4_k_cu_9b5175fa4cuda3std3__45__cpo6rbeginE,(_ZN34_INTERNAL_fb208aeb_4_k_cu_9b5175fa4cuda3std6ranges3__45__cpo7advanceE - _ZN34_INTERNAL_fb208aeb_4_k_cu_9b5175fa4cuda3std3__45__cpo6rbeginE)
_ZN34_INTERNAL_fb208aeb_4_k_cu_9b5175fa4cuda3std3__45__cpo6rbeginE:
	.zero		1
	.type		_ZN34_INTERNAL_fb208aeb_4_k_cu_9b5175fa4cuda3std6ranges3__45__cpo7advanceE,@object
	.size		_ZN34_INTERNAL_fb208aeb_4_k_cu_9b5175fa4cuda3std6ranges3__45__cpo7advanceE,(_ZN34_INTERNAL_fb208aeb_4_k_cu_9b5175fa6thrust24THRUST_300001_SM_1000_NS12placeholders3_10E - _ZN34_INTERNAL_fb208aeb_4_k_cu_9b5175fa4cuda3std6ranges3__45__cpo7advanceE)
_ZN34_INTERNAL_fb208aeb_4_k_cu_9b5175fa4cuda3std6ranges3__45__cpo7advanceE:
	.zero		1
	.type		_ZN34_INTERNAL_fb208aeb_4_k_cu_9b5175fa6thrust24THRUST_300001_SM_1000_NS12placeholders3_10E,@object
	.size		_ZN34_INTERNAL_fb208aeb_4_k_cu_9b5175fa6thrust24THRUST_300001_SM_1000_NS12placeholders3_10E,(_ZN34_INTERNAL_fb208aeb_4_k_cu_9b5175fa4cuda3std3__48in_placeE - _ZN34_INTERNAL_fb208aeb_4_k_cu_9b5175fa6thrust24THRUST_300001_SM_1000_NS12placeholders3_10E)
_ZN34_INTERNAL_fb208aeb_4_k_cu_9b5175fa6thrust24THRUST_300001_SM_1000_NS12placeholders3_10E:
	.zero		1
	.type		_ZN34_INTERNAL_fb208aeb_4_k_cu_9b5175fa4cuda3std3__48in_placeE,@object
	.size		_ZN34_INTERNAL_fb208aeb_4_k_cu_9b5175fa4cuda3std3__48in_placeE,(_ZN34_INTERNAL_fb208aeb_4_k_cu_9b5175fa4cuda3std6ranges3__45__cpo4sizeE - _ZN34_INTERNAL_fb208aeb_4_k_cu_9b5175fa4cuda3std3__48in_placeE)
_ZN34_INTERNAL_fb208aeb_4_k_cu_9b5175fa4cuda3std3__48in_placeE:
	.zero		1
	.type		_ZN34_INTERNAL_fb208aeb_4_k_cu_9b5175fa4cuda3std6ranges3__45__cpo4sizeE,@object
	.size		_ZN34_INTERNAL_fb208aeb_4_k_cu_9b5175fa4cuda3std6ranges3__45__cpo4sizeE,(_ZN34_INTERNAL_fb208aeb_4_k_cu_9b5175fa6thrust24THRUST_300001_SM_1000_NS12placeholders2_2E - _ZN34_INTERNAL_fb208aeb_4_k_cu_9b5175fa4cuda3std6ranges3__45__cpo4sizeE)
_ZN34_INTERNAL_fb208aeb_4_k_cu_9b5175fa4cuda3std6ranges3__45__cpo4sizeE:
	.zero		1
	.type		_ZN34_INTERNAL_fb208aeb_4_k_cu_9b5175fa6thrust24THRUST_300001_SM_1000_NS12placeholders2_2E,@object
	.size		_ZN34_INTERNAL_fb208aeb_4_k_cu_9b5175fa6thrust24THRUST_300001_SM_1000_NS12placeholders2_2E,(_ZN34_INTERNAL_fb208aeb_4_k_cu_9b5175fa4cuda3std3__45__cpo6cbeginE - _ZN34_INTERNAL_fb208aeb_4_k_cu_9b5175fa6thrust24THRUST_300001_SM_1000_NS12placeholders2_2E)
_ZN34_INTERNAL_fb208aeb_4_k_cu_9b5175fa6thrust24THRUST_300001_SM_1000_NS12placeholders2_2E:
	.zero		1
	.type		_ZN34_INTERNAL_fb208aeb_4_k_cu_9b5175fa4cuda3std3__45__cpo6cbeginE,@object
	.size		_ZN34_INTERNAL_fb208aeb_4_k_cu_9b5175fa4cuda3std3__45__cpo6cbeginE,(_ZN34_INTERNAL_fb208aeb_4_k_cu_9b5175fa4cuda3std6ranges3__45__cpo6cbeginE - _ZN34_INTERNAL_fb208aeb_4_k_cu_9b5175fa4cuda3std3__45__cpo6cbeginE)
_ZN34_INTERNAL_fb208aeb_4_k_cu_9b5175fa4cuda3std3__45__cpo6cbeginE:
	.zero		1
	.type		_ZN34_INTERNAL_fb208aeb_4_k_cu_9b5175fa4cuda3std6ranges3__45__cpo6cbeginE,@object
	.size		_ZN34_INTERNAL_fb208aeb_4_k_cu_9b5175fa4cuda3std6ranges3__45__cpo6cbeginE,(_ZN34_INTERNAL_fb208aeb_4_k_cu_9b5175fa6thrust24THRUST_300001_SM_1000_NS12placeholders2_6E - _ZN34_INTERNAL_fb208aeb_4_k_cu_9b5175fa4cuda3std6ranges3__45__cpo6cbeginE)
_ZN34_INTERNAL_fb208aeb_4_k_cu_9b5175fa4cuda3std6ranges3__45__cpo6cbeginE:
	.zero		1
	.type		_ZN34_INTERNAL_fb208aeb_4_k_cu_9b5175fa6thrust24THRUST_300001_SM_1000_NS12placeholders2_6E,@object
	.size		_ZN34_INTERNAL_fb208aeb_4_k_cu_9b5175fa6thrust24THRUST_300001_SM_1000_NS12placeholders2_6E,(_ZN34_INTERNAL_fb208aeb_4_k_cu_9b5175fa4cuda3std3__45__cpo7crbeginE - _ZN34_INTERNAL_fb208aeb_4_k_cu_9b5175fa6thrust24THRUST_300001_SM_1000_NS12placeholders2_6E)
_ZN34_INTERNAL_fb208aeb_4_k_cu_9b5175fa6thrust24THRUST_300001_SM_1000_NS12placeholders2_6E:
	.zero		1
	.type		_ZN34_INTERNAL_fb208aeb_4_k_cu_9b5175fa4cuda3std3__45__cpo7crbeginE,@object
	.size		_ZN34_INTERNAL_fb208aeb_4_k_cu_9b5175fa4cuda3std3__45__cpo7crbeginE,(_ZN34_INTERNAL_fb208aeb_4_k_cu_9b5175fa4cuda3std6ranges3__45__cpo4nextE - _ZN34_INTERNAL_fb208aeb_4_k_cu_9b5175fa4cuda3std3__45__cpo7crbeginE)
_ZN34_INTERNAL_fb208aeb_4_k_cu_9b5175fa4cuda3std3__45__cpo7crbeginE:
	.zero		1
	.type		_ZN34_INTERNAL_fb208aeb_4_k_cu_9b5175fa4cuda3std6ranges3__45__cpo4nextE,@object
	.size		_ZN34_INTERNAL_fb208aeb_4_k_cu_9b5175fa4cuda3std6ranges3__45__cpo4nextE,(_ZN34_INTERNAL_fb208aeb_4_k_cu_9b5175fa4cuda3std6ranges3__45__cpo4swapE - _ZN34_INTERNAL_fb208aeb_4_k_cu_9b5175fa4cuda3std6ranges3__45__cpo4nextE)
_ZN34_INTERNAL_fb208aeb_4_k_cu_9b5175fa4cuda3std6ranges3__45__cpo4nextE:
	.zero		1
	.type		_ZN34_INTERNAL_fb208aeb_4_k_cu_9b5175fa4cuda3std6ranges3__45__cpo4swapE,@object
	.size		_ZN34_INTERNAL_fb208aeb_4_k_cu_9b5175fa4cuda3std6ranges3__45__cpo4swapE,(_ZN34_INTERNAL_fb208aeb_4_k_cu_9b5175fa6thrust24THRUST_300001_SM_1000_NS8cuda_cub10par_nosyncE - _ZN34_INTERNAL_fb208aeb_4_k_cu_9b5175fa4cuda3std6ranges3__45__cpo4swapE)
_ZN34_INTERNAL_fb208aeb_4_k_cu_9b5175fa4cuda3std6ranges3__45__cpo4swapE:
	.zero		1
	.type		_ZN34_INTERNAL_fb208aeb_4_k_cu_9b5175fa6thrust24THRUST_300001_SM_1000_NS8cuda_cub10par_nosyncE,@object
	.size		_ZN34_INTERNAL_fb208aeb_4_k_cu_9b5175fa6thrust24THRUST_300001_SM_1000_NS8cuda_cub10par_nosyncE,(_ZN34_INTERNAL_fb208aeb_4_k_cu_9b5175fa6thrust24THRUST_300001_SM_1000_NS3seqE - _ZN34_INTERNAL_fb208aeb_4_k_cu_9b5175fa6thrust24THRUST_300001_SM_1000_NS8cuda_cub10par_nosyncE)
_ZN34_INTERNAL_fb208aeb_4_k_cu_9b5175fa6thrust24THRUST_300001_SM_1000_NS8cuda_cub10par_nosyncE:
	.zero		1
	.type		_ZN34_INTERNAL_fb208aeb_4_k_cu_9b5175fa6thrust24THRUST_300001_SM_1000_NS3seqE,@object
	.size		_ZN34_INTERNAL_fb208aeb_4_k_cu_9b5175fa6thrust24THRUST_300001_SM_1000_NS3seqE,(_ZN34_INTERNAL_fb208aeb_4_k_cu_9b5175fa4cuda3std3__420unreachable_sentinelE - _ZN34_INTERNAL_fb208aeb_4_k_cu_9b5175fa6thrust24THRUST_300001_SM_1000_NS3seqE)
_ZN34_INTERNAL_fb208aeb_4_k_cu_9b5175fa6thrust24THRUST_300001_SM_1000_NS3seqE:
	.zero		1
	.type		_ZN34_INTERNAL_fb208aeb_4_k_cu_9b5175fa4cuda3std3__420unreachable_sentinelE,@object
	.size		_ZN34_INTERNAL_fb208aeb_4_k_cu_9b5175fa4cuda3std3__420unreachable_sentinelE,(_ZN34_INTERNAL_fb208aeb_4_k_cu_9b5175fa4cuda3std6ranges3__45__cpo5ssizeE - _ZN34_INTERNAL_fb208aeb_4_k_cu_9b5175fa4cuda3std3__420unreachable_sentinelE)
_ZN34_INTERNAL_fb208aeb_4_k_cu_9b5175fa4cuda3std3__420unreachable_sentinelE:
	.zero		1
	.type		_ZN34_INTERNAL_fb208aeb_4_k_cu_9b5175fa4cuda3std6ranges3__45__cpo5ssizeE,@object
	.size		_ZN34_INTERNAL_fb208aeb_4_k_cu_9b5175fa4cuda3std6ranges3__45__cpo5ssizeE,(_ZN34_INTERNAL_fb208aeb_4_k_cu_9b5175fa6thrust24THRUST_300001_SM_1000_NS12placeholders2_3E - _ZN34_INTERNAL_fb208aeb_4_k_cu_9b5175fa4cuda3std6ranges3__45__cpo5ssizeE)
_ZN34_INTERNAL_fb208aeb_4_k_cu_9b5175fa4cuda3std6ranges3__45__cpo5ssizeE:
	.zero		1
	.type		_ZN34_INTERNAL_fb208aeb_4_k_cu_9b5175fa6thrust24THRUST_300001_SM_1000_NS12placeholders2_3E,@object
	.size		_ZN34_INTERNAL_fb208aeb_4_k_cu_9b5175fa6thrust24THRUST_300001_SM_1000_NS12placeholders2_3E,(_ZN34_INTERNAL_fb208aeb_4_k_cu_9b5175fa4cuda3std3__45__cpo4cendE - _ZN34_INTERNAL_fb208aeb_4_k_cu_9b5175fa6thrust24THRUST_300001_SM_1000_NS12placeholders2_3E)
_ZN34_INTERNAL_fb208aeb_4_k_cu_9b5175fa6thrust24THRUST_300001_SM_1000_NS12placeholders2_3E:
	.zero		1
	.type		_ZN34_INTERNAL_fb208aeb_4_k_cu_9b5175fa4cuda3std3__45__cpo4cendE,@object
	.size		_ZN34_INTERNAL_fb208aeb_4_k_cu_9b5175fa4cuda3std3__45__cpo4cendE,(_ZN34_INTERNAL_fb208aeb_4_k_cu_9b5175fa4cuda3std6ranges3__45__cpo4cendE - _ZN34_INTERNAL_fb208aeb_4_k_cu_9b5175fa4cuda3std3__45__cpo4cendE)
_ZN34_INTERNAL_fb208aeb_4_k_cu_9b5175fa4cuda3std3__45__cpo4cendE:
	.zero		1
	.type		_ZN34_INTERNAL_fb208aeb_4_k_cu_9b5175fa4cuda3std6ranges3__45__cpo4cendE,@object
	.size		_ZN34_INTERNAL_fb208aeb_4_k_cu_9b5175fa4cuda3std6ranges3__45__cpo4cendE,(_ZN34_INTERNAL_fb208aeb_4_k_cu_9b5175fa6thrust24THRUST_300001_SM_1000_NS12placeholders2_7E - _ZN34_INTERNAL_fb208aeb_4_k_cu_9b5175fa4cuda3std6ranges3__45__cpo4cendE)
_ZN34_INTERNAL_fb208aeb_4_k_cu_9b5175fa4cuda3std6ranges3__45__cpo4cendE:
	.zero		1
	.type		_ZN34_INTERNAL_fb208aeb_4_k_cu_9b5175fa6thrust24THRUST_300001_SM_1000_NS12placeholders2_7E,@object
	.size		_ZN34_INTERNAL_fb208aeb_4_k_cu_9b5175fa6thrust24THRUST_300001_SM_1000_NS12placeholders2_7E,(_ZN34_INTERNAL_fb208aeb_4_k_cu_9b5175fa4cuda3std3__45__cpo5crendE - _ZN34_INTERNAL_fb208aeb_4_k_cu_9b5175fa6thrust24THRUST_300001_SM_1000_NS12placeholders2_7E)
_ZN34_INTERNAL_fb208aeb_4_k_cu_9b5175fa6thrust24THRUST_300001_SM_1000_NS12placeholders2_7E:
	.zero		1
	.type		_ZN34_INTERNAL_fb208aeb_4_k_cu_9b5175fa4cuda3std3__45__cpo5crendE,@object
	.size		_ZN34_INTERNAL_fb208aeb_4_k_cu_9b5175fa4cuda3std3__45__cpo5crendE,(_ZN34_INTERNAL_fb208aeb_4_k_cu_9b5175fa4cuda3std6ranges3__45__cpo4prevE - _ZN34_INTERNAL_fb208aeb_4_k_cu_9b5175fa4cuda3std3__45__cpo5crendE)
_ZN34_INTERNAL_fb208aeb_4_k_cu_9b5175fa4cuda3std3__45__cpo5crendE:
	.zero		1
	.type		_ZN34_INTERNAL_fb208aeb_4_k_cu_9b5175fa4cuda3std6ranges3__45__cpo4prevE,@object
	.size		_ZN34_INTERNAL_fb208aeb_4_k_cu_9b5175fa4cuda3std6ranges3__45__cpo4prevE,(_ZN34_INTERNAL_fb208aeb_4_k_cu_9b5175fa4cuda3std6ranges3__45__cpo9iter_moveE - _ZN34_INTERNAL_fb208aeb_4_k_cu_9b5175fa4cuda3std6ranges3__45__cpo4prevE)
_ZN34_INTERNAL_fb208aeb_4_k_cu_9b5175fa4cuda3std6ranges3__45__cpo4prevE:
	.zero		1
	.type		_ZN34_INTERNAL_fb208aeb_4_k_cu_9b5175fa4cuda3std6ranges3__45__cpo9iter_moveE,@object
	.size		_ZN34_INTERNAL_fb208aeb_4_k_cu_9b5175fa4cuda3std6ranges3__45__cpo9iter_moveE,(_ZN34_INTERNAL_fb208aeb_4_k_cu_9b5175fa6thrust24THRUST_300001_SM_1000_NS6system6detail10sequential3seqE - _ZN34_INTERNAL_fb208aeb_4_k_cu_9b5175fa4cuda3std6ranges3__45__cpo9iter_moveE)
_ZN34_INTERNAL_fb208aeb_4_k_cu_9b5175fa4cuda3std6ranges3__45__cpo9iter_moveE:
	.zero		1
	.type		_ZN34_INTERNAL_fb208aeb_4_k_cu_9b5175fa6thrust24THRUST_300001_SM_1000_NS6system6detail10sequential3seqE,@object
	.size		_ZN34_INTERNAL_fb208aeb_4_k_cu_9b5175fa6thrust24THRUST_300001_SM_1000_NS6system6detail10sequential3seqE,(_ZN34_INTERNAL_fb208aeb_4_k_cu_9b5175fa6thrust24THRUST_300001_SM_1000_NS12placeholders2_9E - _ZN34_INTERNAL_fb208aeb_4_k_cu_9b5175fa6thrust24THRUST_300001_SM_1000_NS6system6detail10sequential3seqE)
_ZN34_INTERNAL_fb208aeb_4_k_cu_9b5175fa6thrust24THRUST_300001_SM_1000_NS6system6detail10sequential3seqE:
	.zero		1
	.type		_ZN34_INTERNAL_fb208aeb_4_k_cu_9b5175fa6thrust24THRUST_300001_SM_1000_NS12placeholders2_9E,@object
	.size		_ZN34_INTERNAL_fb208aeb_4_k_cu_9b5175fa6thrust24THRUST_300001_SM_1000_NS12placeholders2_9E,(_ZN34_INTERNAL_fb208aeb_4_k_cu_9b5175fa4cuda3std3__419piecewise_constructE - _ZN34_INTERNAL_fb208aeb_4_k_cu_9b5175fa6thrust24THRUST_300001_SM_1000_NS12placeholders2_9E)
_ZN34_INTERNAL_fb208aeb_4_k_cu_9b5175fa6thrust24THRUST_300001_SM_1000_NS12placeholders2_9E:
	.zero		1
	.type		_ZN34_INTERNAL_fb208aeb_4_k_cu_9b5175fa4cuda3std3__419piecewise_constructE,@object
	.size		_ZN34_INTERNAL_fb208aeb_4_k_cu_9b5175fa4cuda3std3__419piecewise_constructE,(_ZN34_INTERNAL_fb208aeb_4_k_cu_9b5175fa4cuda3std6ranges3__45__cpo5cdataE - _ZN34_INTERNAL_fb208aeb_4_k_cu_9b5175fa4cuda3std3__419piecewise_constructE)
_ZN34_INTERNAL_fb208aeb_4_k_cu_9b5175fa4cuda3std3__419piecewise_constructE:
	.zero		1
	.type		_ZN34_INTERNAL_fb208aeb_4_k_cu_9b5175fa4cuda3std6ranges3__45__cpo5cdataE,@object
	.size		_ZN34_INTERNAL_fb208aeb_4_k_cu_9b5175fa4cuda3std6ranges3__45__cpo5cdataE,(_ZN34_INTERNAL_fb208aeb_4_k_cu_9b5175fa6thrust24THRUST_300001_SM_1000_NS12placeholders2_1E - _ZN34_INTERNAL_fb208aeb_4_k_cu_9b5175fa4cuda3std6ranges3__45__cpo5cdataE)
_ZN34_INTERNAL_fb208aeb_4_k_cu_9b5175fa4cuda3std6ranges3__45__cpo5cdataE:
	.zero		1
	.type		_ZN34_INTERNAL_fb208aeb_4_k_cu_9b5175fa6thrust24THRUST_300001_SM_1000_NS12placeholders2_1E,@object
	.size		_ZN34_INTERNAL_fb208aeb_4_k_cu_9b5175fa6thrust24THRUST_300001_SM_1000_NS12placeholders2_1E,(_ZN34_INTERNAL_fb208aeb_4_k_cu_9b5175fa4cuda3std3__45__cpo3endE - _ZN34_INTERNAL_fb208aeb_4_k_cu_9b5175fa6thrust24THRUST_300001_SM_1000_NS12placeholders2_1E)
_ZN34_INTERNAL_fb208aeb_4_k_cu_9b5175fa6thrust24THRUST_300001_SM_1000_NS12placeholders2_1E:
	.zero		1
	.type		_ZN34_INTERNAL_fb208aeb_4_k_cu_9b5175fa4cuda3std3__45__cpo3endE,@object
	.size		_ZN34_INTERNAL_fb208aeb_4_k_cu_9b5175fa4cuda3std3__45__cpo3endE,(_ZN34_INTERNAL_fb208aeb_4_k_cu_9b5175fa4cuda3std6ranges3__45__cpo3endE - _ZN34_INTERNAL_fb208aeb_4_k_cu_9b5175fa4cuda3std3__45__cpo3endE)
_ZN34_INTERNAL_fb208aeb_4_k_cu_9b5175fa4cuda3std3__45__cpo3endE:
	.zero		1
	.type		_ZN34_INTERNAL_fb208aeb_4_k_cu_9b5175fa4cuda3std6ranges3__45__cpo3endE,@object
	.size		_ZN34_INTERNAL_fb208aeb_4_k_cu_9b5175fa4cuda3std6ranges3__45__cpo3endE,(_ZN34_INTERNAL_fb208aeb_4_k_cu_9b5175fa6thrust24THRUST_300001_SM_1000_NS12placeholders2_5E - _ZN34_INTERNAL_fb208aeb_4_k_cu_9b5175fa4cuda3std6ranges3__45__cpo3endE)
_ZN34_INTERNAL_fb208aeb_4_k_cu_9b5175fa4cuda3std6ranges3__45__cpo3endE:
	.zero		1
	.type		_ZN34_INTERNAL_fb208aeb_4_k_cu_9b5175fa6thrust24THRUST_300001_SM_1000_NS12placeholders2_5E,@object
	.size		_ZN34_INTERNAL_fb208aeb_4_k_cu_9b5175fa6thrust24THRUST_300001_SM_1000_NS12placeholders2_5E,(_ZN34_INTERNAL_fb208aeb_4_k_cu_9b5175fa4cuda3std3__45__cpo4rendE - _ZN34_INTERNAL_fb208aeb_4_k_cu_9b5175fa6thrust24THRUST_300001_SM_1000_NS12placeholders2_5E)
_ZN34_INTERNAL_fb208aeb_4_k_cu_9b5175fa6thrust24THRUST_300001_SM_1000_NS12placeholders2_5E:
	.zero		1
	.type		_ZN34_INTERNAL_fb208aeb_4_k_cu_9b5175fa4cuda3std3__45__cpo4rendE,@object
	.size		_ZN34_INTERNAL_fb208aeb_4_k_cu_9b5175fa4cuda3std3__45__cpo4rendE,(_ZN34_INTERNAL_fb208aeb_4_k_cu_9b5175fa4cuda3std6ranges3__45__cpo9iter_swapE - _ZN34_INTERNAL_fb208aeb_4_k_cu_9b5175fa4cuda3std3__45__cpo4rendE)
_ZN34_INTERNAL_fb208aeb_4_k_cu_9b5175fa4cuda3std3__45__cpo4rendE:
	.zero		1
	.type		_ZN34_INTERNAL_fb208aeb_4_k_cu_9b5175fa4cuda3std6ranges3__45__cpo9iter_swapE,@object
	.size		_ZN34_INTERNAL_fb208aeb_4_k_cu_9b5175fa4cuda3std6ranges3__45__cpo9iter_swapE,(_ZN34_INTERNAL_fb208aeb_4_k_cu_9b5175fa4cuda3std3__48unexpectE - _ZN34_INTERNAL_fb208aeb_4_k_cu_9b5175fa4cuda3std6ranges3__45__cpo9iter_swapE)
_ZN34_INTERNAL_fb208aeb_4_k_cu_9b5175fa4cuda3std6ranges3__45__cpo9iter_swapE:
	.zero		1
	.type		_ZN34_INTERNAL_fb208aeb_4_k_cu_9b5175fa4cuda3std3__48unexpectE,@object
	.size		_ZN34_INTERNAL_fb208aeb_4_k_cu_9b5175fa4cuda3std3__48unexpectE,(_ZN34_INTERNAL_fb208aeb_4_k_cu_9b5175fa6thrust24THRUST_300001_SM_1000_NS8cuda_cub3parE - _ZN34_INTERNAL_fb208aeb_4_k_cu_9b5175fa4cuda3std3__48unexpectE)
_ZN34_INTERNAL_fb208aeb_4_k_cu_9b5175fa4cuda3std3__48unexpectE:
	.zero		1
	.type		_ZN34_INTERNAL_fb208aeb_4_k_cu_9b5175fa6thrust24THRUST_300001_SM_1000_NS8cuda_cub3parE,@object
	.size		_ZN34_INTERNAL_fb208aeb_4_k_cu_9b5175fa6thrust24THRUST_300001_SM_1000_NS8cuda_cub3parE,(.L_29 - _ZN34_INTERNAL_fb208aeb_4_k_cu_9b5175fa6thrust24THRUST_300001_SM_1000_NS8cuda_cub3parE)
_ZN34_INTERNAL_fb208aeb_4_k_cu_9b5175fa6thrust24THRUST_300001_SM_1000_NS8cuda_cub3parE:
	.zero		1
.L_29:


//--------------------- .nv.shared._ZN3cub18CUB_300001_SM_10006detail4scan16DeviceScanKernelINS2_10policy_hubIiiijN4cuda3std3__44plusIvEEE10Policy1000EN6thrust24THRUST_300001_SM_1000_NS10device_ptrIiEESF_NS0_13ScanTileStateIiLb1EEES9_NS1_10InputValueIiPiEEjiLb0EiEEvT0_T1_T2_iT3_T4_T5_ --------------------------
	.section	.nv.shared._ZN3cub18CUB_300001_SM_10006detail4scan16DeviceScanKernelINS2_10policy_hubIiiijN4cuda3std3__44plusIvEEE10Policy1000EN6thrust24THRUST_300001_SM_1000_NS10device_ptrIiEESF_NS0_13ScanTileStateIiLb1EEES9_NS1_10InputValueIiPiEEjiLb0EiEEvT0_T1_T2_iT3_T4_T5_,"aw",@nobits
	.sectionflags	@""
	.align	16
.nv.shared._ZN3cub18CUB_300001_SM_10006detail4scan16DeviceScanKernelINS2_10policy_hubIiiijN4cuda3std3__44plusIvEEE10Policy1000EN6thrust24THRUST_300001_SM_1000_NS10device_ptrIiEESF_NS0_13ScanTileStateIiLb1EEES9_NS1_10InputValueIiPiEEjiLb0EiEEvT0_T1_T2_iT3_T4_T5_:
	.zero		34832


//--------------------- .nv.shared._ZN3cub18CUB_300001_SM_10006detail4scan20DeviceScanInitKernelINS0_13ScanTileStateIiLb1EEEEEvT_i --------------------------
	.section	.nv.shared._ZN3cub18CUB_300001_SM_10006detail4scan20DeviceScanInitKernelINS0_13ScanTileStateIiLb1EEEEEvT_i,"aw",@nobits
	.sectionflags	@""
	.align	16
	.zero		1024


//--------------------- .nv.shared._ZN3cub18CUB_300001_SM_10006detail11EmptyKernelIvEEvv --------------------------
	.section	.nv.shared._ZN3cub18CUB_300001_SM_10006detail11EmptyKernelIvEEvv,"aw",@nobits
	.sectionflags	@""
	.align	16
	.zero		1024


//--------------------- .nv.shared._Z9set_nullsPii --------------------------
	.section	.nv.shared._Z9set_nullsPii,"aw",@nobits
	.sectionflags	@""
	.align	16
	.zero		1024


//--------------------- .nv.shared._Z13counting_sortPfS_iPiiff --------------------------
	.section	.nv.shared._Z13counting_sortPfS_iPiiff,"aw",@nobits
	.sectionflags	@""
	.align	16
	.zero		1024


//--------------------- .nv.shared._Z11hist_kernelPfS_iPiiff --------------------------
	.section	.nv.shared._Z11hist_kernelPfS_iPiiff,"aw",@nobits
	.sectionflags	@""
	.align	16
	.zero		1024


//--------------------- .nv.shared._Z24block_reduce_maxs_kernelPfS_i --------------------------
	.section	.nv.shared._Z24block_reduce_maxs_kernelPfS_i,"aw",@nobits
	.sectionflags	@""
	.align	16
	.zero		1024


//--------------------- .nv.shared._Z24block_reduce_mins_kernelPfS_i --------------------------
	.section	.nv.shared._Z24block_reduce_mins_kernelPfS_i,"aw",@nobits
	.sectionflags	@""
	.align	16
	.zero		1024


//--------------------- .nv.shared._Z19bitonic_sort_globalPfP10block_viewi --------------------------
	.section	.nv.shared._Z19bitonic_sort_globalPfP10block_viewi,"aw",@nobits
	.sectionflags	@""
	.align	16
	.zero		1024


//--------------------- .nv.constant0._ZN3cub18CUB_300001_SM_10006detail4scan16DeviceScanKernelINS2_10policy_hubIiiimN4cuda3std3__44plusIvEEE10Policy1000EN6thrust24THRUST_300001_SM_1000_NS10device_ptrIiEESF_NS0_13ScanTileStateIiLb1EEES9_NS1_10InputValueIiPiEEmiLb0EiEEvT0_T1_T2_iT3_T4_T5_ --------------------------
	.section	.nv.constant0._ZN3cub18CUB_300001_SM_10006detail4scan16DeviceScanKernelINS2_10policy_hubIiiimN4cuda3std3__44plusIvEEE10Policy1000EN6thrust24THRUST_300001_SM_1000_NS10device_ptrIiEESF_NS0_13ScanTileStateIiLb1EEES9_NS1_10InputValueIiPiEEmiLb0EiEEvT0_T1_T2_iT3_T4_T5_,"a",@progbits
	.sectionflags	@""
	.align	4
.nv.constant0._ZN3cub18CUB_300001_SM_10006detail4scan16DeviceScanKernelINS2_10policy_hubIiiimN4cuda3std3__44plusIvEEE10Policy1000EN6thrust24THRUST_300001_SM_1000_NS10device_ptrIiEESF_NS0_13ScanTileStateIiLb1EEES9_NS1_10InputValueIiPiEEmiLb0EiEEvT0_T1_T2_iT3_T4_T5_:
	.zero		952


//--------------------- .nv.constant0._ZN3cub18CUB_300001_SM_10006detail4scan16DeviceScanKernelINS2_10policy_hubIiiijN4cuda3std3__44plusIvEEE10Policy1000EN6thrust24THRUST_300001_SM_1000_NS10device_ptrIiEESF_NS0_13ScanTileStateIiLb1EEES9_NS1_10InputValueIiPiEEjiLb0EiEEvT0_T1_T2_iT3_T4_T5_ --------------------------
	.section	.nv.constant0._ZN3cub18CUB_300001_SM_10006detail4scan16DeviceScanKernelINS2_10policy_hubIiiijN4cuda3std3__44plusIvEEE10Policy1000EN6thrust24THRUST_300001_SM_1000_NS10device_ptrIiEESF_NS0_13ScanTileStateIiLb1EEES9_NS1_10InputValueIiPiEEjiLb0EiEEvT0_T1_T2_iT3_T4_T5_,"a",@progbits
	.sectionflags	@""
	.align	4
.nv.constant0._ZN3cub18CUB_300001_SM_10006detail4scan16DeviceScanKernelINS2_10policy_hubIiiijN4cuda3std3__44plusIvEEE10Policy1000EN6thrust24THRUST_300001_SM_1000_NS10device_ptrIiEESF_NS0_13ScanTileStateIiLb1EEES9_NS1_10InputValueIiPiEEjiLb0EiEEvT0_T1_T2_iT3_T4_T5_:
	.zero		948


//--------------------- .nv.constant0._ZN3cub18CUB_300001_SM_10006detail4scan20DeviceScanInitKernelINS0_13ScanTileStateIiLb1EEEEEvT_i --------------------------
	.section	.nv.constant0._ZN3cub18CUB_300001_SM_10006detail4scan20DeviceScanInitKernelINS0_13ScanTileStateIiLb1EEEEEvT_i,"a",@progbits
	.sectionflags	@""
	.align	4
.nv.constant0._ZN3cub18CUB_300001_SM_10006detail4scan20DeviceScanInitKernelINS0_13ScanTileStateIiLb1EEEEEvT_i:
	.zero		908


//--------------------- .nv.constant0._ZN3cub18CUB_300001_SM_10006detail11EmptyKernelIvEEvv --------------------------
	.section	.nv.constant0._ZN3cub18CUB_300001_SM_10006detail11EmptyKernelIvEEvv,"a",@progbits
	.sectionflags	@""
	.align	4
.nv.constant0._ZN3cub18CUB_300001_SM_10006detail11EmptyKernelIvEEvv:
	.zero		896


//--------------------- .nv.constant0._Z9set_nullsPii --------------------------
	.section	.nv.constant0._Z9set_nullsPii,"a",@progbits
	.sectionflags	@""
	.align	4
.nv.constant0._Z9set_nullsPii:
	.zero		908


//--------------------- .nv.constant0._Z13counting_sortPfS_iPiiff --------------------------
	.section	.nv.constant0._Z13counting_sortPfS_iPiiff,"a",@progbits
	.sectionflags	@""
	.align	4
.nv.constant0._Z13counting_sortPfS_iPiiff:
	.zero		940


//--------------------- .nv.constant0._Z11hist_kernelPfS_iPiiff --------------------------
	.section	.nv.constant0._Z11hist_kernelPfS_iPiiff,"a",@progbits
	.sectionflags	@""
	.align	4
.nv.constant0._Z11hist_kernelPfS_iPiiff:
	.zero		940


//--------------------- .nv.constant0._Z24block_reduce_maxs_kernelPfS_i --------------------------
	.section	.nv.constant0._Z24block_reduce_maxs_kernelPfS_i,"a",@progbits
	.sectionflags	@""
	.align	4
.nv.constant0._Z24block_reduce_maxs_kernelPfS_i:
	.zero		916


//--------------------- .nv.constant0._Z24block_reduce_mins_kernelPfS_i --------------------------
	.section	.nv.constant0._Z24block_reduce_mins_kernelPfS_i,"a",@progbits
	.sectionflags	@""
	.align	4
.nv.constant0._Z24block_reduce_mins_kernelPfS_i:
	.zero		916


//--------------------- .nv.constant0._Z19bitonic_sort_globalPfP10block_viewi --------------------------
	.section	.nv.constant0._Z19bitonic_sort_globalPfP10block_viewi,"a",@progbits
	.sectionflags	@""
	.align	4
.nv.constant0._Z19bitonic_sort_globalPfP10block_viewi:
	.zero		916


//--------------------- SYMBOLS --------------------------

	.type		.nv.reservedSmem.offset0,@object
	.size		.nv.reservedSmem.offset0,0x4
	.type		.nv.reservedSmem.cap,@object
	.size		.nv.reservedSmem.cap,0x4
